	.target	sm_90a

	.elftype	@"ET_EXEC"


//--------------------- .note.nv.tkinfo           --------------------------
	.section	.note.nv.tkinfo,"",@"SHT_NOTE"
	.sectionflags	@"SHF_NOTE_NV_TKINFO"
	.tkinfo
        /*0018*/ 	.word	0x00000002
        /*0030*/ 	.string	""
        /*0030*/ 	.string	"ptxas"
        /*0030*/ 	.string	"Cuda compilation tools, release 13.0, V13.0.88"
        /*0030*/ 	.string	"Build cuda_13.0.r13.0/compiler.36424714_0"
        /*0030*/ 	.string	"-v  -suppress-debug-info  -lineinfo  -arch sm_90a "



//--------------------- .note.nv.cuinfo           --------------------------
	.section	.note.nv.cuinfo,"",@"SHT_NOTE"
	.sectionflags	@"SHF_NOTE_NV_CUINFO"
        /*0018*/ 	.short	0x0002
        /*001a*/ 	.short	0x005a
        /*001c*/ 	.short	0x0082
	.zero		2


//--------------------- .nv.info                  --------------------------
	.section	.nv.info,"",@"SHT_CUDA_INFO"
	.align	4


	//----- nvinfo : EIATTR_REGCOUNT
	.align		4
        /*0000*/ 	.byte	0x04, 0x2f
        /*0002*/ 	.short	(.L_1 - .L_0)
	.align		4
.L_0:
        /*0004*/ 	.word	index@(matmul_kernel)
        /*0008*/ 	.word	0x000000ff


	//----- nvinfo : EIATTR_FRAME_SIZE
	.align		4
.L_1:
        /*000c*/ 	.byte	0x04, 0x11
        /*000e*/ 	.short	(.L_3 - .L_2)
	.align		4
.L_2:
        /*0010*/ 	.word	index@(matmul_kernel)
        /*0014*/ 	.word	0x000010b0


	//----- nvinfo : EIATTR_MIN_STACK_SIZE
	.align		4
.L_3:
        /*0018*/ 	.byte	0x04, 0x12
        /*001a*/ 	.short	(.L_5 - .L_4)
	.align		4
.L_4:
        /*001c*/ 	.word	index@(matmul_kernel)
        /*0020*/ 	.word	0x000010b0
.L_5:


//--------------------- .nv.compat                --------------------------
	.section	.nv.compat,"",@"SHT_CUDA_COMPAT_INFO"
	.align	4
        /*0000*/ 	.byte	0x02, 0x09, 0x01, 0x00, 0x02, 0x02, 0x04, 0x00, 0x02, 0x05, 0x05, 0x00, 0x03, 0x07, 0x01, 0x01
        /*0010*/ 	.byte	0x02, 0x03, 0x00, 0x00, 0x02, 0x06, 0x01, 0x00, 0x04, 0x0b, 0x08, 0x00, 0x00, 0x00, 0x00, 0x00
        /*0020*/ 	.byte	0x00, 0x00, 0x00, 0x00


//--------------------- .nv.info.matmul_kernel    --------------------------
	.section	.nv.info.matmul_kernel,"",@"SHT_CUDA_INFO"
	.sectionflags	@""
	.align	4


	//----- nvinfo : EIATTR_CUDA_API_VERSION
	.align		4
        /*0000*/ 	.byte	0x04, 0x37
        /*0002*/ 	.short	(.L_7 - .L_6)
.L_6:
        /*0004*/ 	.word	0x00000082


	//----- nvinfo : EIATTR_KPARAM_INFO
	.align		4
.L_7:
        /*0008*/ 	.byte	0x04, 0x17
        /*000a*/ 	.short	(.L_9 - .L_8)
.L_8:
        /*000c*/ 	.word	0x00000000
        /*0010*/ 	.short	0x000d
        /*0012*/ 	.short	0x0048
        /*0014*/ 	.byte	0x00, 0xf4, 0x21, 0x00


	//----- nvinfo : EIATTR_KPARAM_INFO
	.align		4
.L_9:
        /*0018*/ 	.byte	0x04, 0x17
        /*001a*/ 	.short	(.L_11 - .L_10)
.L_10:
        /*001c*/ 	.word	0x00000000
        /*0020*/ 	.short	0x000c
        /*0022*/ 	.short	0x0040
        /*0024*/ 	.byte	0x00, 0xf4, 0x21, 0x00


	//----- nvinfo : EIATTR_KPARAM_INFO
	.align		4
.L_11:
        /*0028*/ 	.byte	0x04, 0x17
        /*002a*/ 	.short	(.L_13 - .L_12)
.L_12:
        /*002c*/ 	.word	0x00000000
        /*0030*/ 	.short	0x000b
        /*0032*/ 	.short	0x0038
        /*0034*/ 	.byte	0x00, 0xf0, 0x11, 0x00


	//----- nvinfo : EIATTR_KPARAM_INFO
	.align		4
.L_13:
        /*0038*/ 	.byte	0x04, 0x17
        /*003a*/ 	.short	(.L_15 - .L_14)
.L_14:
        /*003c*/ 	.word	0x00000000
        /*0040*/ 	.short	0x000a
        /*0042*/ 	.short	0x0034
        /*0044*/ 	.byte	0x00, 0xf0, 0x11, 0x00


	//----- nvinfo : EIATTR_KPARAM_INFO
	.align		4
.L_15:
        /*0048*/ 	.byte	0x04, 0x17
        /*004a*/ 	.short	(.L_17 - .L_16)
.L_16:
        /*004c*/ 	.word	0x00000000
        /*0050*/ 	.short	0x0009
        /*0052*/ 	.short	0x0030
        /*0054*/ 	.byte	0x00, 0xf0, 0x11, 0x00


	//----- nvinfo : EIATTR_KPARAM_INFO
	.align		4
.L_17:
        /*0058*/ 	.byte	0x04, 0x17
        /*005a*/ 	.short	(.L_19 - .L_18)
.L_18:
        /*005c*/ 	.word	0x00000000
        /*0060*/ 	.short	0x0008
        /*0062*/ 	.short	0x002c
        /*0064*/ 	.byte	0x00, 0xf0, 0x11, 0x00


	//----- nvinfo : EIATTR_KPARAM_INFO
	.align		4
.L_19:
        /*0068*/ 	.byte	0x04, 0x17
        /*006a*/ 	.short	(.L_21 - .L_20)
.L_20:
        /*006c*/ 	.word	0x00000000
        /*0070*/ 	.short	0x0007
        /*0072*/ 	.short	0x0028
        /*0074*/ 	.byte	0x00, 0xf0, 0x11, 0x00


	//----- nvinfo : EIATTR_KPARAM_INFO
	.align		4
.L_21:
        /*0078*/ 	.byte	0x04, 0x17
        /*007a*/ 	.short	(.L_23 - .L_22)
.L_22:
        /*007c*/ 	.word	0x00000000
        /*0080*/ 	.short	0x0006
        /*0082*/ 	.short	0x0024
        /*0084*/ 	.byte	0x00, 0xf0, 0x11, 0x00


	//----- nvinfo : EIATTR_KPARAM_INFO
	.align		4
.L_23:
        /*0088*/ 	.byte	0x04, 0x17
        /*008a*/ 	.short	(.L_25 - .L_24)
.L_24:
        /*008c*/ 	.word	0x00000000
        /*0090*/ 	.short	0x0005
        /*0092*/ 	.short	0x0020
        /*0094*/ 	.byte	0x00, 0xf0, 0x11, 0x00


	//----- nvinfo : EIATTR_KPARAM_INFO
	.align		4
.L_25:
        /*0098*/ 	.byte	0x04, 0x17
        /*009a*/ 	.short	(.L_27 - .L_26)
.L_26:
        /*009c*/ 	.word	0x00000000
        /*00a0*/ 	.short	0x0004
        /*00a2*/ 	.short	0x001c
        /*00a4*/ 	.byte	0x00, 0xf0, 0x11, 0x00


	//----- nvinfo : EIATTR_KPARAM_INFO
	.align		4
.L_27:
        /*00a8*/ 	.byte	0x04, 0x17
        /*00aa*/ 	.short	(.L_29 - .L_28)
.L_28:
        /*00ac*/ 	.word	0x00000000
        /*00b0*/ 	.short	0x0003
        /*00b2*/ 	.short	0x0018
        /*00b4*/ 	.byte	0x00, 0xf0, 0x11, 0x00


	//----- nvinfo : EIATTR_KPARAM_INFO
	.align		4
.L_29:
        /*00b8*/ 	.byte	0x04, 0x17
        /*00ba*/ 	.short	(.L_31 - .L_30)
.L_30:
        /*00bc*/ 	.word	0x00000000
        /*00c0*/ 	.short	0x0002
        /*00c2*/ 	.short	0x0010
        /*00c4*/ 	.byte	0x00, 0xf4, 0x21, 0x00


	//----- nvinfo : EIATTR_KPARAM_INFO
	.align		4
.L_31:
        /*00c8*/ 	.byte	0x04, 0x17
        /*00ca*/ 	.short	(.L_33 - .L_32)
.L_32:
        /*00cc*/ 	.word	0x00000000
        /*00d0*/ 	.short	0x0001
        /*00d2*/ 	.short	0x0008
        /*00d4*/ 	.byte	0x00, 0xf4, 0x21, 0x00


	//----- nvinfo : EIATTR_KPARAM_INFO
	.align		4
.L_33:
        /*00d8*/ 	.byte	0x04, 0x17
        /*00da*/ 	.short	(.L_35 - .L_34)
.L_34:
        /*00dc*/ 	.word	0x00000000
        /*00e0*/ 	.short	0x0000
        /*00e2*/ 	.short	0x0000
        /*00e4*/ 	.byte	0x00, 0xf4, 0x21, 0x00


	//----- nvinfo : EIATTR_SPARSE_MMA_MASK
	.align		4
.L_35:
        /*00e8*/ 	.byte	0x03, 0x50
        /*00ea*/ 	.short	0x0000


	//----- nvinfo : EIATTR_MAXREG_COUNT
	.align		4
        /*00ec*/ 	.byte	0x03, 0x1b
        /*00ee*/ 	.short	0x00ff


	//----- nvinfo : EIATTR_NUM_BARRIERS
	.align		4
        /*00f0*/ 	.byte	0x02, 0x4c
        /*00f2*/ 	.byte	0x01
	.zero		1


	//----- nvinfo : EIATTR_ANNOTATIONS
	.align		4
        /*00f4*/ 	.byte	0x04, 0x55
        /*00f6*/ 	.short	(.L_37 - .L_36)


	//   ....[0]....
.L_36:
        /*00f8*/ 	.word	0x00000001
        /*00fc*/ 	.byte	0x40, 0x05, 0x00, 0x00, 0x01, 0x00, 0x00, 0x00, 0x70, 0x05, 0x00, 0x00, 0x01, 0x00, 0x00, 0x00
        /* <DEDUP_REMOVED lines=1957> */
        /*7b5c*/ 	.byte	0x00, 0xe4, 0x02, 0x00


	//----- nvinfo : EIATTR_MERCURY_ISA_VERSION
	.align		4
.L_37:
        /*7b60*/ 	.byte	0x03, 0x5f
        /*7b62*/ 	.short	0x0101


	//----- nvinfo : EIATTR_EXIT_INSTR_OFFSETS
	.align		4
        /*7b64*/ 	.byte	0x04, 0x1c
        /*7b66*/ 	.short	(.L_39 - .L_38)


	//   ....[0]....
.L_38:
        /*7b68*/ 	.word	0x00037450


	//   ....[1]....
        /*7b6c*/ 	.word	0x00037470


	//----- nvinfo : EIATTR_REQNTID
	.align		4
.L_39:
        /*7b70*/ 	.byte	0x04, 0x10
        /*7b72*/ 	.short	(.L_41 - .L_40)
.L_40:
        /*7b74*/ 	.word	0x00000080
        /*7b78*/ 	.word	0x00000001
        /*7b7c*/ 	.word	0x00000001


	//----- nvinfo : EIATTR_CBANK_PARAM_SIZE
	.align		4
.L_41:
        /*7b80*/ 	.byte	0x03, 0x19
        /*7b82*/ 	.short	0x0050


	//----- nvinfo : EIATTR_PARAM_CBANK
	.align		4
        /*7b84*/ 	.byte	0x04, 0x0a
        /*7b86*/ 	.short	(.L_43 - .L_42)
	.align		4
.L_42:
        /*7b88*/ 	.word	index@(.nv.constant0.matmul_kernel)
        /*7b8c*/ 	.short	0x0210
        /*7b8e*/ 	.short	0x0050


	//----- nvinfo : EIATTR_SW_WAR
	.align		4
.L_43:
        /*7b90*/ 	.byte	0x04, 0x36
        /*7b92*/ 	.short	(.L_45 - .L_44)
.L_44:
        /*7b94*/ 	.word	0x00000008
.L_45:


//--------------------- .nv.callgraph             --------------------------
	.section	.nv.callgraph,"",@"SHT_CUDA_CALLGRAPH"
	.align	4
	.sectionentsize	8
	.align		4
        /*0000*/ 	.word	0x00000000
	.align		4
        /*0004*/ 	.word	0xffffffff
	.align		4
        /*0008*/ 	.word	0x00000000
	.align		4
        /*000c*/ 	.word	0xfffffffe
	.align		4
        /*0010*/ 	.word	0x00000000
	.align		4
        /*0014*/ 	.word	0xfffffffd
	.align		4
        /*0018*/ 	.word	0x00000000
	.align		4
        /*001c*/ 	.word	0xfffffffc


//--------------------- .text.matmul_kernel       --------------------------
	.section	.text.matmul_kernel,"ax",@progbits
	.align	128
        .global         matmul_kernel
        .type           matmul_kernel,@function
        .size           matmul_kernel,(.L_x_4 - matmul_kernel)
        .other          matmul_kernel,@"STO_CUDA_ENTRY STV_DEFAULT"
matmul_kernel:
.text.matmul_kernel:
[----:B------:R-:W0:Y:S08]  /*0000*/  LDC R1, c[0x0][0x28] ;  /* 0x00000a00ff017b82 */ /* 0x000e300000000800 */
[----:B------:R-:W1:Y:S01]  /*0010*/  LDC.64 R124, c[0x0][0x228] ;  /* 0x00008a00ff7c7b82 */ /* 0x000e620000000a00 */
[----:B------:R-:W2:Y:S01]  /*0020*/  S2R R5, SR_CTAID.X ;  /* 0x0000000000057919 */ /* 0x000ea20000002500 */
[----:B0-----:R-:W-:Y:S01]  /*0030*/  VIADD R1, R1, 0xffffef50 ;  /* 0xffffef5001017836 */ /* 0x001fe20000000000 */
[----:B------:R-:W-:Y:S01]  /*0040*/  UMOV UR8, 0x400 ;  /* 0x0000040000087882 */ /* 0x000fe20000000000 */
[----:B------:R-:W-:Y:S01]  /*0050*/  ULDC.64 UR16, c[0x0][0x208] ;  /* 0x0000820000107ab9 */ /* 0x000fe20000000a00 */
[----:B------:R-:W0:Y:S03]  /*0060*/  S2R R240, SR_TID.X ;  /* 0x0000000000f07919 */ /* 0x000e260000002100 */
[----:B------:R-:W3:Y:S01]  /*0070*/  S2UR UR4, SR_CgaCtaId ;  /* 0x00000000000479c3 */ /* 0x000ee20000008800 */
[----:B-1----:R-:W-:-:S05]  /*0080*/  VIADD R0, R125, 0xff ;  /* 0x000000ff7d007836 */ /* 0x002fca0000000000 */
[----:B------:R-:W-:Y:S01]  /*0090*/  SHF.R.S32.HI R3, RZ, 0x1f, R0 ;  /* 0x0000001fff037819 */ /* 0x000fe20000011400 */
[----:B---3--:R-:W-:-:S03]  /*00a0*/  ULEA UR8, UR4, UR8, 0x18 ;  /* 0x0000000804087291 */ /* 0x008fc6000f8ec03f */
[----:B------:R-:W-:Y:S02]  /*00b0*/  LEA.HI R3, R3, R0, RZ, 0x8 ;  /* 0x0000000003037211 */ /* 0x000fe400078f40ff */
[----:B--2---:R-:W-:Y:S02]  /*00c0*/  IABS R8, R5 ;  /* 0x0000000500087213 */ /* 0x004fe40000000000 */
[----:B------:R-:W-:Y:S02]  /*00d0*/  SHF.R.S32.HI R3, RZ, 0x8, R3 ;  /* 0x00000008ff037819 */ /* 0x000fe40000011403 */
[----:B0-----:R-:W-:-:S03]  /*00e0*/  LOP3.LUT R12, R240, 0x7f, RZ, 0xc0, !PT ;  /* 0x0000007ff00c7812 */ /* 0x001fc600078ec0ff */
[----:B------:R-:W-:-:S05]  /*00f0*/  IMAD.SHL.U32 R4, R3, 0x4, RZ ;  /* 0x0000000403047824 */ /* 0x000fca00078e00ff */
[-C--:B------:R-:W-:Y:S02]  /*0100*/  IABS R7, R4.reuse ;  /* 0x0000000400077213 */ /* 0x080fe40000000000 */
[----:B------:R-:W-:Y:S02]  /*0110*/  IABS R10, R4 ;  /* 0x00000004000a7213 */ /* 0x000fe40000000000 */
[----:B------:R-:W0:Y:S08]  /*0120*/  I2F.RP R0, R7 ;  /* 0x0000000700007306 */ /* 0x000e300000209400 */
[----:B0-----:R-:W0:Y:S02]  /*0130*/  MUFU.RCP R0, R0 ;  /* 0x0000000000007308 */ /* 0x001e240000001000 */
[----:B0-----:R-:W-:-:S02]  /*0140*/  VIADD R2, R0, 0xffffffe ;  /* 0x0ffffffe00027836 */ /* 0x001fc40000000000 */
[----:B------:R-:W-:-:S04]  /*0150*/  IMAD.MOV R0, RZ, RZ, -R10 ;  /* 0x000000ffff007224 */ /* 0x000fc800078e0a0a */
[----:B------:R0:W1:Y:S02]  /*0160*/  F2I.FTZ.U32.TRUNC.NTZ R3, R2 ;  /* 0x0000000200037305 */ /* 0x000064000021f000 */
[----:B0-----:R-:W-:Y:S02]  /*0170*/  IMAD.MOV.U32 R2, RZ, RZ, RZ ;  /* 0x000000ffff027224 */ /* 0x001fe400078e00ff */
[----:B-1----:R-:W-:-:S04]  /*0180*/  IMAD.MOV R6, RZ, RZ, -R3 ;  /* 0x000000ffff067224 */ /* 0x002fc800078e0a03 */
[----:B------:R-:W-:Y:S02]  /*0190*/  IMAD R9, R6, R7, RZ ;  /* 0x0000000706097224 */ /* 0x000fe400078e02ff */
[----:B------:R-:W-:Y:S02]  /*01a0*/  IMAD.MOV.U32 R6, RZ, RZ, R8 ;  /* 0x000000ffff067224 */ /* 0x000fe400078e0008 */
[----:B------:R-:W-:-:S06]  /*01b0*/  IMAD.HI.U32 R3, R3, R9, R2 ;  /* 0x0000000903037227 */ /* 0x000fcc00078e0002 */
[----:B------:R-:W-:-:S04]  /*01c0*/  IMAD.HI.U32 R3, R3, R6, RZ ;  /* 0x0000000603037227 */ /* 0x000fc800078e00ff */
[----:B------:R-:W-:-:S05]  /*01d0*/  IMAD R0, R3, R0, R6 ;  /* 0x0000000003007224 */ /* 0x000fca00078e0206 */
[----:B------:R-:W-:-:S13]  /*01e0*/  ISETP.GT.U32.AND P1, PT, R7, R0, PT ;  /* 0x000000000700720c */ /* 0x000fda0003f24070 */
[----:B------:R-:W-:Y:S02]  /*01f0*/  @!P1 IMAD.IADD R0, R0, 0x1, -R7 ;  /* 0x0000000100009824 */ /* 0x000fe400078e0a07 */
[----:B------:R-:W-:Y:S01]  /*0200*/  @!P1 VIADD R3, R3, 0x1 ;  /* 0x0000000103039836 */ /* 0x000fe20000000000 */
[----:B------:R-:W-:Y:S02]  /*0210*/  ISETP.NE.AND P1, PT, R4, RZ, PT ;  /* 0x000000ff0400720c */ /* 0x000fe40003f25270 */
[----:B------:R-:W-:Y:S02]  /*0220*/  ISETP.GE.U32.AND P0, PT, R0, R7, PT ;  /* 0x000000070000720c */ /* 0x000fe40003f06070 */
[----:B------:R-:W-:-:S04]  /*0230*/  LOP3.LUT R0, R5, R4, RZ, 0x3c, !PT ;  /* 0x0000000405007212 */ /* 0x000fc800078e3cff */
[----:B------:R-:W-:Y:S01]  /*0240*/  ISETP.GE.AND P2, PT, R0, RZ, PT ;  /* 0x000000ff0000720c */ /* 0x000fe20003f46270 */
[----:B------:R-:W-:-:S06]  /*0250*/  VIADD R0, R124, 0x7f ;  /* 0x0000007f7c007836 */ /* 0x000fcc0000000000 */
[----:B------:R-:W-:-:S04]  /*0260*/  @P0 VIADD R3, R3, 0x1 ;  /* 0x0000000103030836 */ /* 0x000fc80000000000 */
[----:B------:R-:W-:Y:S01]  /*0270*/  IMAD.MOV.U32 R2, RZ, RZ, R3 ;  /* 0x000000ffff027224 */ /* 0x000fe200078e0003 */
[----:B------:R-:W-:-:S03]  /*0280*/  SHF.R.S32.HI R3, RZ, 0x1f, R0 ;  /* 0x0000001fff037819 */ /* 0x000fc60000011400 */
[----:B------:R-:W-:Y:S01]  /*0290*/  @!P2 IMAD.MOV R2, RZ, RZ, -R2 ;  /* 0x000000ffff02a224 */ /* 0x000fe200078e0a02 */
[----:B------:R-:W-:Y:S02]  /*02a0*/  @!P1 LOP3.LUT R2, RZ, R4, RZ, 0x33, !PT ;  /* 0x00000004ff029212 */ /* 0x000fe400078e33ff */
[----:B------:R-:W-:-:S03]  /*02b0*/  LEA.HI R3, R3, R0, RZ, 0x7 ;  /* 0x0000000003037211 */ /* 0x000fc600078f38ff */
[----:B------:R-:W-:Y:S02]  /*02c0*/  IMAD.SHL.U32 R6, R2, 0x4, RZ ;  /* 0x0000000402067824 */ /* 0x000fe400078e00ff */
[----:B------:R-:W-:-:S03]  /*02d0*/  IMAD.MOV R2, RZ, RZ, -R2 ;  /* 0x000000ffff027224 */ /* 0x000fc600078e0a02 */
[----:B------:R-:W-:Y:S01]  /*02e0*/  LEA.HI.SX32 R3, R3, -R6, 0x19 ;  /* 0x8000000603037211 */ /* 0x000fe200078fcaff */
[----:B------:R-:W-:-:S03]  /*02f0*/  IMAD R8, R4, R2, R5 ;  /* 0x0000000204087224 */ /* 0x000fc600078e0205 */
[----:B------:R-:W-:-:S04]  /*0300*/  VIMNMX R11, R3, 0x4, PT ;  /* 0x00000004030b7848 */ /* 0x000fc80003fe0100 */
[-C--:B------:R-:W-:Y:S02]  /*0310*/  IABS R7, R11.reuse ;  /* 0x0000000b00077213 */ /* 0x080fe40000000000 */
[----:B------:R-:W-:Y:S02]  /*0320*/  IABS R4, R11 ;  /* 0x0000000b00047213 */ /* 0x000fe40000000000 */
[----:B------:R-:W0:Y:S08]  /*0330*/  I2F.RP R0, R7 ;  /* 0x0000000700007306 */ /* 0x000e300000209400 */
[----:B0-----:R-:W0:Y:S02]  /*0340*/  MUFU.RCP R0, R0 ;  /* 0x0000000000007308 */ /* 0x001e240000001000 */
[----:B0-----:R-:W-:-:S02]  /*0350*/  VIADD R3, R0, 0xffffffe ;  /* 0x0ffffffe00037836 */ /* 0x001fc40000000000 */
[----:B------:R-:W-:Y:S02]  /*0360*/  IMAD.MOV R0, RZ, RZ, -R4 ;  /* 0x000000ffff007224 */ /* 0x000fe400078e0a04 */
[----:B------:R-:W0:Y:S02]  /*0370*/  LDC R4, c[0x0][0x230] ;  /* 0x00008c00ff047b82 */ /* 0x000e240000000800 */
[----:B------:R-:W1:Y:S02]  /*0380*/  F2I.FTZ.U32.TRUNC.NTZ R3, R3 ;  /* 0x0000000300037305 */ /* 0x000e64000021f000 */
[----:B-1----:R-:W-:-:S04]  /*0390*/  IMAD.MOV R9, RZ, RZ, -R3 ;  /* 0x000000ffff097224 */ /* 0x002fc800078e0a03 */
[----:B------:R-:W-:Y:S01]  /*03a0*/  IMAD.MOV.U32 R2, RZ, RZ, R9 ;  /* 0x000000ffff027224 */ /* 0x000fe200078e0009 */
[----:B------:R-:W-:Y:S01]  /*03b0*/  IABS R9, R8 ;  /* 0x0000000800097213 */ /* 0x000fe20000000000 */
[----:B0-----:R-:W-:Y:S02]  /*03c0*/  VIADD R13, R4, 0x7f ;  /* 0x0000007f040d7836 */ /* 0x001fe40000000000 */
[----:B------:R-:W-:Y:S02]  /*03d0*/  IMAD R5, R2, R7, RZ ;  /* 0x0000000702057224 */ /* 0x000fe400078e02ff */
[----:B------:R-:W-:-:S04]  /*03e0*/  IMAD.MOV.U32 R2, RZ, RZ, RZ ;  /* 0x000000ffff027224 */ /* 0x000fc800078e00ff */
        /* <DEDUP_REMOVED lines=9> */
[----:B------:R-:W-:-:S07]  /*0480*/  ISETP.GE.AND P2, PT, R0, RZ, PT ;  /* 0x000000ff0000720c */ /* 0x000fce0003f46270 */
[----:B------:R-:W-:Y:S01]  /*0490*/  @P0 VIADD R2, R2, 0x1 ;  /* 0x0000000102020836 */ /* 0x000fe20000000000 */
[----:B------:R-:W-:-:S05]  /*04a0*/  ISETP.GT.AND P0, PT, R13, 0x7f, PT ;  /* 0x0000007f0d00780c */ /* 0x000fca0003f04270 */
[----:B------:R-:W-:Y:S01]  /*04b0*/  @!P2 IMAD.MOV R2, RZ, RZ, -R2 ;  /* 0x000000ffff02a224 */ /* 0x000fe200078e0a02 */
[----:B------:R-:W-:-:S05]  /*04c0*/  @!P1 LOP3.LUT R2, RZ, R11, RZ, 0x33, !PT ;  /* 0x0000000bff029212 */ /* 0x000fca00078e33ff */
[----:B------:R-:W-:-:S04]  /*04d0*/  IMAD.MOV R0, RZ, RZ, -R2 ;  /* 0x000000ffff007224 */ /* 0x000fc800078e0a02 */
[----:B------:R-:W-:-:S04]  /*04e0*/  IMAD R0, R11, R0, R8 ;  /* 0x000000000b007224 */ /* 0x000fc800078e0208 */
[----:B------:R-:W-:Y:S02]  /*04f0*/  IMAD.IADD R3, R6, 0x1, R0 ;  /* 0x0000000106037824 */ /* 0x000fe400078e0200 */
[----:B------:R-:W-:-:S04]  /*0500*/  IMAD.SHL.U32 R0, R2, 0x100, RZ ;  /* 0x0000010002007824 */ /* 0x000fc800078e00ff */
[C---:B------:R-:W-:Y:S02]  /*0510*/  VIADD R4, R0.reuse, 0x1 ;  /* 0x0000000100047836 */ /* 0x040fe40000000000 */
[C---:B------:R-:W-:Y:S02]  /*0520*/  VIADD R2, R0.reuse, 0x2 ;  /* 0x0000000200027836 */ /* 0x040fe40000000000 */
[C---:B------:R-:W-:Y:S01]  /*0530*/  VIADD R5, R0.reuse, 0x3 ;  /* 0x0000000300057836 */ /* 0x040fe20000000000 */
[----:B------:R0:W-:Y:S01]  /*0540*/  STL [R1+0x64], R4 ;  /* 0x0000640401007387 */ /* 0x0001e20000100800 */
[C---:B------:R-:W-:Y:S02]  /*0550*/  VIADD R252, R0.reuse, 0xf ;  /* 0x0000000f00fc7836 */ /* 0x040fe40000000000 */
[C---:B------:R-:W-:Y:S01]  /*0560*/  VIADD R248, R0.reuse, 0x10 ;  /* 0x0000001000f87836 */ /* 0x040fe20000000000 */
[----:B------:R1:W-:Y:S01]  /*0570*/  STL [R1+0x60], R2 ;  /* 0x0000600201007387 */ /* 0x0003e20000100800 */
[----:B------:R-:W-:-:S02]  /*0580*/  VIADD R247, R0, 0x11 ;  /* 0x0000001100f77836 */ /* 0x000fc40000000000 */
[C---:B------:R-:W-:Y:S01]  /*0590*/  VIADD R249, R0.reuse, 0x12 ;  /* 0x0000001200f97836 */ /* 0x040fe20000000000 */
[----:B------:R2:W-:Y:S01]  /*05a0*/  STL [R1+0x5c], R5 ;  /* 0x00005c0501007387 */ /* 0x0005e20000100800 */
[C---:B------:R-:W-:Y:S02]  /*05b0*/  VIADD R246, R0.reuse, 0x13 ;  /* 0x0000001300f67836 */ /* 0x040fe40000000000 */
[C---:B0-----:R-:W-:Y:S02]  /*05c0*/  VIADD R4, R0.reuse, 0x4 ;  /* 0x0000000400047836 */ /* 0x041fe40000000000 */
[C---:B------:R-:W-:Y:S02]  /*05d0*/  VIADD R245, R0.reuse, 0x14 ;  /* 0x0000001400f57836 */ /* 0x040fe40000000000 */
[C---:B-1----:R-:W-:Y:S01]  /*05e0*/  VIADD R2, R0.reuse, 0x5 ;  /* 0x0000000500027836 */ /* 0x042fe20000000000 */
[----:B------:R0:W-:Y:S01]  /*05f0*/  STL [R1+0x58], R4 ;  /* 0x0000580401007387 */ /* 0x0001e20000100800 */
[----:B------:R-:W-:-:S02]  /*0600*/  VIADD R244, R0, 0x15 ;  /* 0x0000001500f47836 */ /* 0x000fc40000000000 */
[C---:B--2---:R-:W-:Y:S01]  /*0610*/  VIADD R5, R0.reuse, 0x6 ;  /* 0x0000000600057836 */ /* 0x044fe20000000000 */
[----:B------:R1:W-:Y:S01]  /*0620*/  STL [R1+0x54], R2 ;  /* 0x0000540201007387 */ /* 0x0003e20000100800 */
[C---:B------:R-:W-:Y:S02]  /*0630*/  VIADD R6, R0.reuse, 0x17 ;  /* 0x0000001700067836 */ /* 0x040fe40000000000 */
[C---:B------:R-:W-:Y:S01]  /*0640*/  VIADD R7, R0.reuse, 0x18 ;  /* 0x0000001800077836 */ /* 0x040fe20000000000 */
[----:B------:R2:W-:Y:S01]  /*0650*/  STL [R1+0x50], R5 ;  /* 0x0000500501007387 */ /* 0x0005e20000100800 */
[C---:B------:R-:W-:Y:S02]  /*0660*/  VIADD R8, R0.reuse, 0x19 ;  /* 0x0000001900087836 */ /* 0x040fe40000000000 */
[C---:B0-----:R-:W-:Y:S02]  /*0670*/  VIADD R4, R0.reuse, 0x7 ;  /* 0x0000000700047836 */ /* 0x041fe40000000000 */
[----:B------:R-:W-:-:S02]  /*0680*/  VIADD R228, R0, 0x1a ;  /* 0x0000001a00e47836 */ /* 0x000fc40000000000 */
[C---:B-1----:R-:W-:Y:S01]  /*0690*/  VIADD R2, R0.reuse, 0x8 ;  /* 0x0000000800027836 */ /* 0x042fe20000000000 */
[----:B------:R0:W-:Y:S01]  /*06a0*/  STL [R1+0x4c], R4 ;  /* 0x00004c0401007387 */ /* 0x0001e20000100800 */
[C---:B------:R-:W-:Y:S02]  /*06b0*/  VIADD R227, R0.reuse, 0x1b ;  /* 0x0000001b00e37836 */ /* 0x040fe40000000000 */
[C---:B--2---:R-:W-:Y:S01]  /*06c0*/  VIADD R5, R0.reuse, 0x9 ;  /* 0x0000000900057836 */ /* 0x044fe20000000000 */
[----:B------:R1:W-:Y:S01]  /*06d0*/  STL [R1+0x48], R2 ;  /* 0x0000480201007387 */ /* 0x0003e20000100800 */
[C---:B------:R-:W-:Y:S02]  /*06e0*/  VIADD R226, R0.reuse, 0x1c ;  /* 0x0000001c00e27836 */ /* 0x040fe40000000000 */
[C---:B------:R-:W-:Y:S01]  /*06f0*/  VIADD R224, R0.reuse, 0x1d ;  /* 0x0000001d00e07836 */ /* 0x040fe20000000000 */
[----:B------:R2:W-:Y:S01]  /*0700*/  STL [R1+0x44], R5 ;  /* 0x0000440501007387 */ /* 0x0005e20000100800 */
[----:B------:R-:W-:-:S02]  /*0710*/  VIADD R229, R0, 0x1e ;  /* 0x0000001e00e57836 */ /* 0x000fc40000000000 */
[C---:B0-----:R-:W-:Y:S02]  /*0720*/  VIADD R4, R0.reuse, 0xa ;  /* 0x0000000a00047836 */ /* 0x041fe40000000000 */
[C---:B------:R-:W-:Y:S02]  /*0730*/  VIADD R225, R0.reuse, 0x1f ;  /* 0x0000001f00e17836 */ /* 0x040fe40000000000 */
[C---:B-1----:R-:W-:Y:S01]  /*0740*/  VIADD R2, R0.reuse, 0xb ;  /* 0x0000000b00027836 */ /* 0x042fe20000000000 */
[----:B------:R0:W-:Y:S01]  /*0750*/  STL [R1+0x40], R4 ;  /* 0x0000400401007387 */ /* 0x0001e20000100800 */
[C---:B------:R-:W-:Y:S02]  /*0760*/  VIADD R223, R0.reuse, 0x20 ;  /* 0x0000002000df7836 */ /* 0x040fe40000000000 */
[C---:B--2---:R-:W-:Y:S01]  /*0770*/  VIADD R5, R0.reuse, 0xc ;  /* 0x0000000c00057836 */ /* 0x044fe20000000000 */
        /* <DEDUP_REMOVED lines=8> */
[----:B------:R-:W-:Y:S01]  /*0800*/  STL [R1+0x24], R4 ;  /* 0x0000240401007387 */ /* 0x000fe20000100800 */
[----:B------:R-:W-:-:S02]  /*0810*/  VIADD R219, R0, 0x25 ;  /* 0x0000002500db7836 */ /* 0x000fc40000000000 */
[----:B--2---:R-:W-:Y:S01]  /*0820*/  IMAD R5, R3, 0x80, R12 ;  /* 0x0000008003057824 */ /* 0x004fe200078e020c */
[----:B------:R0:W-:Y:S01]  /*0830*/  STL [R1+0x20], R2 ;  /* 0x0000200201007387 */ /* 0x0001e20000100800 */
[C---:B------:R-:W-:Y:S02]  /*0840*/  VIADD R216, R0.reuse, 0x26 ;  /* 0x0000002600d87836 */ /* 0x040fe40000000000 */
[C---:B------:R-:W-:Y:S01]  /*0850*/  VIADD R215, R0.reuse, 0x27 ;  /* 0x0000002700d77836 */ /* 0x040fe20000000000 */
[----:B------:R1:W-:Y:S01]  /*0860*/  STL [R1+0xe28], R5 ;  /* 0x000e280501007387 */ /* 0x0003e20000100800 */
[C---:B------:R-:W-:Y:S02]  /*0870*/  VIADD R214, R0.reuse, 0x28 ;  /* 0x0000002800d67836 */ /* 0x040fe40000000000 */
[C---:B------:R-:W-:Y:S02]  /*0880*/  VIADD R213, R0.reuse, 0x29 ;  /* 0x0000002900d57836 */ /* 0x040fe40000000000 */
[----:B------:R-:W-:-:S02]  /*0890*/  VIADD R211, R0, 0x2a ;  /* 0x0000002a00d37836 */ /* 0x000fc40000000000 */
[C---:B0-----:R-:W-:Y:S02]  /*08a0*/  VIADD R2, R0.reuse, 0x16 ;  /* 0x0000001600027836 */ /* 0x041fe40000000000 */
[C---:B------:R-:W-:Y:S02]  /*08b0*/  VIADD R212, R0.reuse, 0x2b ;  /* 0x0000002b00d47836 */ /* 0x040fe40000000000 */
[C---:B------:R-:W-:Y:S02]  /*08c0*/  VIADD R210, R0.reuse, 0x2c ;  /* 0x0000002c00d27836 */ /* 0x040fe40000000000 */
[C---:B------:R-:W-:Y:S02]  /*08d0*/  VIADD R208, R0.reuse, 0x2d ;  /* 0x0000002d00d07836 */ /* 0x040fe40000000000 */
[C---:B------:R-:W-:Y:S02]  /*08e0*/  VIADD R209, R0.reuse, 0x2e ;  /* 0x0000002e00d17836 */ /* 0x040fe40000000000 */
[----:B------:R-:W-:-:S02]  /*08f0*/  VIADD R207, R0, 0x2f ;  /* 0x0000002f00cf7836 */ /* 0x000fc40000000000 */
[C---:B------:R-:W-:Y:S02]  /*0900*/  VIADD R217, R0.reuse, 0x30 ;  /* 0x0000003000d97836 */ /* 0x040fe40000000000 */
        /* <DEDUP_REMOVED lines=206> */
[----:B------:R-:W-:Y:S01]  /*15f0*/  VIADD R243, R0, 0xff ;  /* 0x000000ff00f37836 */ /* 0x000fe20000000000 */
[----:B-1----:R-:W-:Y:S06]  /*1600*/  @P0 BRA `(.L_x_0) ;  /* 0x0000000c000c0947 */ /* 0x002fec0003800000 */
[----:B------:R-:W-:Y:S01]  /*1610*/  IMAD.SHL.U32 R2, R240, 0x10, RZ ;  /* 0x00000010f0027824 */ /* 0x000fe200078e00ff */
[----:B------:R1:W-:Y:S01]  /*1620*/  STL [R1], RZ ;  /* 0x000000ff01007387 */ /* 0x0003e20000100800 */
[----:B------:R-:W-:Y:S02]  /*1630*/  CS2R R24, SRZ ;  /* 0x0000000000187805 */ /* 0x000fe4000001ff00 */
[----:B------:R-:W-:Y:S02]  /*1640*/  CS2R R26, SRZ ;  /* 0x00000000001a7805 */ /* 0x000fe4000001ff00 */
[----:B------:R-:W-:Y:S01]  /*1650*/  CS2R R28, SRZ ;  /* 0x00000000001c7805 */ /* 0x000fe2000001ff00 */
[----:B------:R1:W-:Y:S01]  /*1660*/  STL [R1+0xe24], R2 ;  /* 0x000e240201007387 */ /* 0x0003e20000100800 */
[----:B------:R-:W-:Y:S02]  /*1670*/  CS2R R30, SRZ ;  /* 0x00000000001e7805 */ /* 0x000fe4000001ff00 */
[----:B------:R-:W-:-:S02]  /*1680*/  CS2R R32, SRZ ;  /* 0x0000000000207805 */ /* 0x000fc4000001ff00 */
[----:B------:R-:W-:Y:S01]  /*1690*/  CS2R R34, SRZ ;  /* 0x0000000000227805 */ /* 0x000fe2000001ff00 */
[----:B------:R1:W-:Y:S01]  /*16a0*/  STL [R1+0x4], RZ ;  /* 0x000004ff01007387 */ /* 0x0003e20000100800 */
[----:B------:R-:W-:Y:S02]  /*16b0*/  CS2R R36, SRZ ;  /* 0x0000000000247805 */ /* 0x000fe4000001ff00 */
[----:B------:R-:W-:Y:S02]  /*16c0*/  CS2R R38, SRZ ;  /* 0x0000000000267805 */ /* 0x000fe4000001ff00 */
[----:B------:R-:W-:Y:S01]  /*16d0*/  CS2R R40, SRZ ;  /* 0x0000000000287805 */ /* 0x000fe2000001ff00 */
[----:B------:R1:W-:Y:S01]  /*16e0*/  STL [R1+0x8], RZ ;  /* 0x000008ff01007387 */ /* 0x0003e20000100800 */
        /* <DEDUP_REMOVED lines=72> */
[----:B------:R-:W-:-:S03]  /*1b70*/  CS2R R150, SRZ ;  /* 0x0000000000967805 */ /* 0x000fc6000001ff00 */
[----:B------:R1:W-:Y:S04]  /*1b80*/  STL [R1+0x54], RZ ;  /* 0x000054ff01007387 */ /* 0x0003e80000100800 */
        /* <DEDUP_REMOVED lines=105> */
[----:B------:R1:W-:Y:S01]  /*2220*/  STL [R1+0x1fc], RZ ;  /* 0x0001fcff01007387 */ /* 0x0003e20000100800 */
[----:B------:R-:W-:Y:S05]  /*2230*/  BRA `(.L_x_1) ;  /* 0x000002b000587947 */ /* 0x000fea0003800000 */
.L_x_0:
[----:B------:R-:W-:Y:S01]  /*2240*/  IABS R240, R124 ;  /* 0x0000007c00f07213 */ /* 0x000fe20000000000 */
[----:B------:R0:W-:Y:S01]  /*2250*/  STL [R1+0xe68], R125 ;  /* 0x000e687d01007387 */ /* 0x0001e20000100800 */
[----:B------:R-:W-:Y:S01]  /*2260*/  IABS R3, R125 ;  /* 0x0000007d00037213 */ /* 0x000fe20000000000 */
[----:B------:R-:W-:Y:S01]  /*2270*/  ULDC UR9, c[0x0][0x23c] ;  /* 0x00008f0000097ab9 */ /* 0x000fe20000000800 */
[----:B------:R-:W1:Y:S01]  /*2280*/  I2F.RP R4, R240 ;  /* 0x000000f000047306 */ /* 0x000e620000209400 */
[----:B------:R-:W-:Y:S01]  /*2290*/  IABS R251, R242 ;  /* 0x000000f200fb7213 */ /* 0x000fe20000000000 */
[----:B------:R-:W-:Y:S01]  /*22a0*/  ULDC.64 UR4, c[0x0][0x218] ;  /* 0x0000860000047ab9 */ /* 0x000fe20000000a00 */
[----:B------:R-:W-:Y:S01]  /*22b0*/  ISETP.GE.AND P2, PT, R243, RZ, PT ;  /* 0x000000fff300720c */ /* 0x000fe20003f46270 */
[----:B------:R-:W-:Y:S01]  /*22c0*/  ULDC.64 UR6, c[0x0][0x210] ;  /* 0x0000840000067ab9 */ /* 0x000fe20000000a00 */
[----:B------:R-:W-:Y:S01]  /*22d0*/  ISETP.GE.AND P6, PT, R241, RZ, PT ;  /* 0x000000fff100720c */ /* 0x000fe20003fc6270 */
[----:B0-----:R-:W-:-:S02]  /*22e0*/  IMAD.MOV.U32 R125, RZ, RZ, R5 ;  /* 0x000000ffff7d7224 */ /* 0x001fc400078e0005 */
[----:B------:R-:W0:Y:S01]  /*22f0*/  I2F.RP R10, R3 ;  /* 0x00000003000a7306 */ /* 0x000e220000209400 */
[----:B------:R-:W-:-:S07]  /*2300*/  ISETP.GE.AND P3, PT, R242, RZ, PT ;  /* 0x000000fff200720c */ /* 0x000fce0003f66270 */
[----:B-1----:R-:W1:Y:S08]  /*2310*/  MUFU.RCP R4, R4 ;  /* 0x0000000400047308 */ /* 0x002e700000001000 */
[----:B0-----:R-:W0:Y:S01]  /*2320*/  MUFU.RCP R10, R10 ;  /* 0x0000000a000a7308 */ /* 0x001e220000001000 */
[----:B-1----:R-:W-:-:S07]  /*2330*/  VIADD R4, R4, 0xffffffe ;  /* 0x0ffffffe04047836 */ /* 0x002fce0000000000 */
[----:B------:R-:W1:Y:S01]  /*2340*/  F2I.FTZ.U32.TRUNC.NTZ R5, R4 ;  /* 0x0000000400057305 */ /* 0x000e62000021f000 */
[----:B0-----:R-:W-:-:S07]  /*2350*/  VIADD R10, R10, 0xffffffe ;  /* 0x0ffffffe0a0a7836 */ /* 0x001fce0000000000 */
[----:B------:R0:W2:Y:S01]  /*2360*/  F2I.FTZ.U32.TRUNC.NTZ R11, R10 ;  /* 0x0000000a000b7305 */ /* 0x0000a2000021f000 */
[----:B-1----:R-:W-:Y:S01]  /*2370*/  IMAD.MOV R4, RZ, RZ, -R5 ;  /* 0x000000ffff047224 */ /* 0x002fe200078e0a05 */
[----:B0-----:R-:W-:-:S03]  /*2380*/  IABS R10, R125 ;  /* 0x0000007d000a7213 */ /* 0x001fc60000000000 */
[----:B------:R-:W-:Y:S02]  /*2390*/  IMAD R250, R4, R240, RZ ;  /* 0x000000f004fa7224 */ /* 0x000fe400078e02ff */
[----:B------:R-:W-:-:S04]  /*23a0*/  IMAD.MOV.U32 R4, RZ, RZ, RZ ;  /* 0x000000ffff047224 */ /* 0x000fc800078e00ff */
[----:B------:R-:W-:-:S04]  /*23b0*/  IMAD.HI.U32 R250, R5, R250, R4 ;  /* 0x000000fa05fa7227 */ /* 0x000fc800078e0004 */
[----:B--2---:R-:W-:Y:S02]  /*23c0*/  IMAD.MOV R4, RZ, RZ, -R11 ;  /* 0x000000ffff047224 */ /* 0x004fe400078e0a0b */
[----:B------:R-:W-:-:S04]  /*23d0*/  IMAD.HI.U32 R250, R250, R10, RZ ;  /* 0x0000000afafa7227 */ /* 0x000fc800078e00ff */
[----:B------:R-:W-:Y:S02]  /*23e0*/  IMAD.MOV R250, RZ, RZ, -R250 ;  /* 0x000000fffffa7224 */ /* 0x000fe400078e0afa */
[----:B------:R-:W-:Y:S02]  /*23f0*/  IMAD R5, R4, R3, RZ ;  /* 0x0000000304057224 */ /* 0x000fe400078e02ff */
[----:B------:R-:W-:Y:S01]  /*2400*/  IMAD R4, R240, R250, R10 ;  /* 0x000000faf0047224 */ /* 0x000fe200078e020a */
[----:B------:R-:W-:Y:S01]  /*2410*/  IABS R250, R243 ;  /* 0x000000f300fa7213 */ /* 0x000fe20000000000 */
[----:B------:R-:W-:-:S03]  /*2420*/  IMAD.MOV.U32 R10, RZ, RZ, RZ ;  /* 0x000000ffff0a7224 */ /* 0x000fc600078e00ff */
[----:B------:R-:W-:Y:S01]  /*2430*/  ISETP.GT.U32.AND P0, PT, R240, R4, PT ;  /* 0x00000004f000720c */ /* 0x000fe20003f04070 */
[----:B------:R-:W-:Y:S01]  /*2440*/  IMAD.HI.U32 R5, R11, R5, R10 ;  /* 0x000000050b057227 */ /* 0x000fe200078e000a */
[----:B------:R-:W-:-:S03]  /*2450*/  IABS R10, R241 ;  /* 0x000000f1000a7213 */ /* 0x000fc60000000000 */
[----:B------:R-:W-:Y:S02]  /*2460*/  IMAD.MOV.U32 R241, RZ, RZ, R251 ;  /* 0x000000fffff17224 */ /* 0x000fe400078e00fb */
[----:B------:R-:W-:-:S04]  /*2470*/  IMAD.HI.U32 R11, R5, R250, RZ ;  /* 0x000000fa050b7227 */ /* 0x000fc800078e00ff */
[----:B------:R-:W-:Y:S02]  /*2480*/  IMAD.MOV R11, RZ, RZ, -R11 ;  /* 0x000000ffff0b7224 */ /* 0x000fe400078e0a0b */
[----:B------:R-:W-:Y:S01]  /*2490*/  @!P0 IMAD.IADD R4, R4, 0x1, -R240 ;  /* 0x0000000104048824 */ /* 0x000fe200078e0af0 */
[----:B------:R-:W-:Y:S01]  /*24a0*/  ISETP.GE.AND P0, PT, R125, RZ, PT ;  /* 0x000000ff7d00720c */ /* 0x000fe20003f06270 */
[----:B------:R-:W-:Y:S01]  /*24b0*/  IMAD R11, R3, R11, R250 ;  /* 0x0000000b030b7224 */ /* 0x000fe200078e02fa */
[----:B------:R-:W-:Y:S01]  /*24c0*/  IABS R250, R239 ;  /* 0x000000ef00fa7213 */ /* 0x000fe20000000000 */
[----:B------:R-:W-:Y:S01]  /*24d0*/  IMAD.HI.U32 R243, R5, R10, RZ ;  /* 0x0000000a05f37227 */ /* 0x000fe200078e00ff */
[----:B------:R-:W-:Y:S02]  /*24e0*/  ISETP.GT.U32.AND P1, PT, R240, R4, PT ;  /* 0x00000004f000720c */ /* 0x000fe40003f24070 */
[----:B------:R-:W-:Y:S01]  /*24f0*/  ISETP.GT.U32.AND P4, PT, R3, R11, PT ;  /* 0x0000000b0300720c */ /* 0x000fe20003f84070 */
[----:B------:R-:W-:-:S02]  /*2500*/  IMAD.MOV R251, RZ, RZ, -R243 ;  /* 0x000000fffffb7224 */ /* 0x000fc400078e0af3 */
[----:B------:R-:W-:-:S04]  /*2510*/  IMAD.HI.U32 R242, R5, R241, RZ ;  /* 0x000000f105f27227 */ /* 0x000fc800078e00ff */
[----:B------:R-:W-:Y:S02]  /*2520*/  IMAD R10, R3, R251, R10 ;  /* 0x000000fb030a7224 */ /* 0x000fe400078e020a */
[----:B------:R-:W-:Y:S02]  /*2530*/  IMAD.MOV R242, RZ, RZ, -R242 ;  /* 0x000000fffff27224 */ /* 0x000fe400078e0af2 */
[----:B------:R-:W-:Y:S01]  /*2540*/  @!P1 IMAD.IADD R4, R4, 0x1, -R240 ;  /* 0x0000000104049824 */ /* 0x000fe200078e0af0 */
[----:B------:R-:W-:Y:S01]  /*2550*/  ISETP.NE.AND P1, PT, R124, RZ, PT ;  /* 0x000000ff7c00720c */ /* 0x000fe20003f25270 */
[----:B------:R-:W-:Y:S01]  /*2560*/  @!P4 IMAD.IADD R11, R11, 0x1, -R3 ;  /* 0x000000010b0bc824 */ /* 0x000fe200078e0a03 */
[C---:B------:R-:W-:Y:S01]  /*2570*/  ISETP.GT.U32.AND P4, PT, R3.reuse, R10, PT ;  /* 0x0000000a0300720c */ /* 0x040fe20003f84070 */
[----:B------:R-:W-:Y:S02]  /*2580*/  IMAD.MOV.U32 R243, RZ, RZ, R250 ;  /* 0x000000fffff37224 */ /* 0x000fe400078e00fa */
[C---:B------:R-:W-:Y:S01]  /*2590*/  IMAD R242, R3.reuse, R242, R241 ;  /* 0x000000f203f27224 */ /* 0x040fe200078e02f1 */
[----:B------:R-:W-:Y:S01]  /*25a0*/  ISETP.GT.U32.AND P5, PT, R3, R11, PT ;  /* 0x0000000b0300720c */ /* 0x000fe20003fa4070 */
[----:B------:R-:W-:Y:S01]  /*25b0*/  @!P0 IMAD.MOV R4, RZ, RZ, -R4 ;  /* 0x000000ffff048224 */ /* 0x000fe200078e0a04 */
[----:B------:R-:W-:Y:S01]  /*25c0*/  ISETP.GE.AND P0, PT, R239, RZ, PT ;  /* 0x000000ffef00720c */ /* 0x000fe20003f06270 */
[----:B------:R-:W-:Y:S01]  /*25d0*/  IMAD.HI.U32 R240, R5, R243, RZ ;  /* 0x000000f305f07227 */ /* 0x000fe200078e00ff */
[----:B------:R-:W-:-:S02]  /*25e0*/  IABS R239, R236 ;  /* 0x000000ec00ef7213 */ /* 0x000fc40000000000 */
[----:B------:R-:W-:Y:S01]  /*25f0*/  IABS R241, R9 ;  /* 0x0000000900f17213 */ /* 0x000fe20000000000 */
[----:B------:R-:W-:Y:S01]  /*2600*/  IMAD.MOV R240, RZ, RZ, -R240 ;  /* 0x000000fffff07224 */ /* 0x000fe200078e0af0 */
[----:B------:R-:W-:Y:S01]  /*2610*/  @!P1 LOP3.LUT R4, RZ, R124, RZ, 0x33, !PT ;  /* 0x0000007cff049212 */ /* 0x000fe200078e33ff */
[--C-:B------:R-:W-:Y:S01]  /*2620*/  @!P4 IMAD.IADD R10, R10, 0x1, -R3.reuse ;  /* 0x000000010a0ac824 */ /* 0x100fe200078e0a03 */
[----:B------:R-:W-:Y:S01]  /*2630*/  ISETP.GT.U32.AND P1, PT, R3, R242, PT ;  /* 0x000000f20300720c */ /* 0x000fe20003f24070 */
[----:B------:R-:W-:Y:S01]  /*2640*/  IMAD.HI.U32 R250, R5, R239, RZ ;  /* 0x000000ef05fa7227 */ /* 0x000fe200078e00ff */
[----:B------:R-:W-:Y:S01]  /*2650*/  IABS R124, R186 ;  /* 0x000000ba007c7213 */ /* 0x000fe20000000000 */
[----:B------:R0:W-:Y:S01]  /*2660*/  STL [R1+0xe4c], R4 ;  /* 0x000e4c0401007387 */ /* 0x0001e20000100800 */
[----:B------:R-:W-:Y:S01]  /*2670*/  ISETP.GT.U32.AND P4, PT, R3, R10, PT ;  /* 0x0000000a0300720c */ /* 0x000fe20003f84070 */
[----:B------:R-:W-:Y:S02]  /*2680*/  @!P5 IMAD.IADD R11, R11, 0x1, -R3 ;  /* 0x000000010b0bd824 */ /* 0x000fe400078e0a03 */
[----:B------:R-:W-:Y:S01]  /*2690*/  IMAD R240, R3, R240, R243 ;  /* 0x000000f003f07224 */ /* 0x000fe200078e02f3 */
[----:B------:R-:W-:Y:S01]  /*26a0*/  IABS R243, R235 ;  /* 0x000000eb00f37213 */ /* 0x000fe20000000000 */
[----:B------:R-:W-:-:S02]  /*26b0*/  IMAD.MOV.U32 R125, RZ, RZ, R11 ;  /* 0x000000ffff7d7224 */ /* 0x000fc400078e000b */
[----:B------:R-:W-:Y:S01]  /*26c0*/  IMAD.MOV R11, RZ, RZ, -R250 ;  /* 0x000000ffff0b7224 */ /* 0x000fe200078e0afa */
[----:B------:R-:W-:Y:S01]  /*26d0*/  ISETP.GT.U32.AND P5, PT, R3, R240, PT ;  /* 0x000000f00300720c */ /* 0x000fe20003fa4070 */
[----:B------:R-:W-:-:S04]  /*26e0*/  IMAD.HI.U32 R250, R5, R241, RZ ;  /* 0x000000f105fa7227 */ /* 0x000fc800078e00ff */
[----:B------:R-:W-:Y:S02]  /*26f0*/  IMAD.MOV R250, RZ, RZ, -R250 ;  /* 0x000000fffffa7224 */ /* 0x000fe400078e0afa */
[--C-:B------:R-:W-:Y:S02]  /*2700*/  @!P4 IMAD.IADD R10, R10, 0x1, -R3.reuse ;  /* 0x000000010a0ac824 */ /* 0x100fe400078e0a03 */
[----:B------:R-:W-:Y:S02]  /*2710*/  @!P1 IMAD.IADD R242, R242, 0x1, -R3 ;  /* 0x00000001f2f29824 */ /* 0x000fe400078e0a03 */
[----:B------:R-:W-:Y:S01]  /*2720*/  @!P2 IMAD.MOV R125, RZ, RZ, -R125 ;  /* 0x000000ffff7da224 */ /* 0x000fe200078e0a7d */
[----:B------:R-:W-:Y:S01]  /*2730*/  ISETP.GE.AND P2, PT, R236, RZ, PT ;  /* 0x000000ffec00720c */ /* 0x000fe20003f46270 */
[C---:B------:R-:W-:Y:S01]  /*2740*/  IMAD R239, R3.reuse, R11, R239 ;  /* 0x0000000b03ef7224 */ /* 0x040fe200078e02ef */
[C---:B------:R-:W-:Y:S01]  /*2750*/  ISETP.GT.U32.AND P1, PT, R3.reuse, R242, PT ;  /* 0x000000f20300720c */ /* 0x040fe20003f24070 */
[C---:B------:R-:W-:Y:S01]  /*2760*/  IMAD R236, R3.reuse, R250, R241 ;  /* 0x000000fa03ec7224 */ /* 0x040fe200078e02f1 */
[----:B------:R-:W-:Y:S01]  /*2770*/  STL [R1+0x1c], R125 ;  /* 0x00001c7d01007387 */ /* 0x000fe20000100800 */
[----:B0-----:R-:W-:Y:S01]  /*2780*/  IMAD.MOV.U32 R4, RZ, RZ, R10 ;  /* 0x000000ffff047224 */ /* 0x001fe200078e000a */
[C---:B------:R-:W-:Y:S01]  /*2790*/  ISETP.GT.U32.AND P4, PT, R3.reuse, R239, PT ;  /* 0x000000ef0300720c */ /* 0x040fe20003f84070 */
[----:B------:R-:W-:Y:S01]  /*27a0*/  @!P5 IMAD.IADD R240, R240, 0x1, -R3 ;  /* 0x00000001f0f0d824 */ /* 0x000fe200078e0a03 */
[----:B------:R-:W-:Y:S01]  /*27b0*/  IABS R10, R180 ;  /* 0x000000b4000a7213 */ /* 0x000fe20000000000 */
[----:B------:R-:W-:Y:S01]  /*27c0*/  @!P6 IMAD.MOV R4, RZ, RZ, -R4 ;  /* 0x000000ffff04e224 */ /* 0x000fe200078e0a04 */
[C---:B------:R-:W-:Y:S01]  /*27d0*/  ISETP.GT.U32.AND P6, PT, R3.reuse, R236, PT ;  /* 0x000000ec0300720c */ /* 0x040fe20003fc4070 */
[----:B------:R-:W-:Y:S01]  /*27e0*/  IMAD.MOV.U32 R11, RZ, RZ, R243 ;  /* 0x000000ffff0b7224 */ /* 0x000fe200078e00f3 */
[----:B------:R-:W-:Y:S01]  /*27f0*/  ISETP.GT.U32.AND P5, PT, R3, R240, PT ;  /* 0x000000f00300720c */ /* 0x000fe20003fa4070 */
[C---:B------:R-:W-:Y:S01]  /*2800*/  IMAD.HI.U32 R243, R5.reuse, R124, RZ ;  /* 0x0000007c05f37227 */ /* 0x040fe200078e00ff */
[----:B------:R0:W-:Y:S03]  /*2810*/  STL [R1+0x18], R4 ;  /* 0x0000180401007387 */ /* 0x0001e60000100800 */
[----:B------:R-:W-:-:S04]  /*2820*/  IMAD.HI.U32 R241, R5, R11, RZ ;  /* 0x0000000b05f17227 */ /* 0x000fc800078e00ff */
[--C-:B------:R-:W-:Y:S02]  /*2830*/  @!P1 IMAD.IADD R242, R242, 0x1, -R3.reuse ;  /* 0x00000001f2f29824 */ /* 0x100fe400078e0a03 */
[----:B------:R-:W-:Y:S02]  /*2840*/  @!P4 IMAD.IADD R239, R239, 0x1, -R3 ;  /* 0x00000001efefc824 */ /* 0x000fe400078e0a03 */
[----:B------:R-:W-:Y:S02]  /*2850*/  IMAD.MOV R241, RZ, RZ, -R241 ;  /* 0x000000fffff17224 */ /* 0x000fe400078e0af1 */
[----:B0-----:R-:W-:Y:S01]  /*2860*/  IMAD.MOV.U32 R4, RZ, RZ, R242 ;  /* 0x000000ffff047224 */ /* 0x001fe200078e00f2 */
[----:B------:R-:W-:Y:S01]  /*2870*/  ISETP.GT.U32.AND P4, PT, R3, R239, PT ;  /* 0x000000ef0300720c */ /* 0x000fe20003f84070 */
[----:B------:R-:W-:Y:S01]  /*2880*/  @!P6 IMAD.IADD R236, R236, 0x1, -R3 ;  /* 0x00000001ecece824 */ /* 0x000fe200078e0a03 */
[----:B------:R-:W-:Y:S01]  /*2890*/  ISETP.GE.AND P6, PT, R9, RZ, PT ;  /* 0x000000ff0900720c */ /* 0x000fe20003fc6270 */
[----:B------:R-:W-:-:S02]  /*28a0*/  IMAD.MOV R243, RZ, RZ, -R243 ;  /* 0x000000fffff37224 */ /* 0x000fc400078e0af3 */
[C---:B------:R-:W-:Y:S01]  /*28b0*/  IMAD R11, R3.reuse, R241, R11 ;  /* 0x000000f1030b7224 */ /* 0x040fe200078e020b */
[----:B------:R-:W-:Y:S01]  /*28c0*/  IABS R241, R17 ;  /* 0x0000001100f17213 */ /* 0x000fe20000000000 */
[----:B------:R-:W-:Y:S01]  /*28d0*/  @!P3 IMAD.MOV R4, RZ, RZ, -R4 ;  /* 0x000000ffff04b224 */ /* 0x000fe200078e0a04 */
[C---:B------:R-:W-:Y:S01]  /*28e0*/  ISETP.GT.U32.AND P3, PT, R3.reuse, R236, PT ;  /* 0x000000ec0300720c */ /* 0x040fe20003f64070 */
[----:B------:R-:W-:Y:S02]  /*28f0*/  IMAD R124, R3, R243, R124 ;  /* 0x000000f3037c7224 */ /* 0x000fe400078e027c */
[----:B------:R-:W-:Y:S01]  /*2900*/  @!P5 IMAD.IADD R240, R240, 0x1, -R3 ;  /* 0x00000001f0f0d824 */ /* 0x000fe200078e0a03 */
[----:B------:R0:W-:Y:S01]  /*2910*/  STL [R1+0x14], R4 ;  /* 0x0000140401007387 */ /* 0x0001e20000100800 */
[----:B------:R-:W-:Y:S01]  /*2920*/  IMAD.HI.U32 R9, R5, R241, RZ ;  /* 0x000000f105097227 */ /* 0x000fe200078e00ff */
[C---:B------:R-:W-:Y:S02]  /*2930*/  ISETP.GT.U32.AND P1, PT, R3.reuse, R124, PT ;  /* 0x0000007c0300720c */ /* 0x040fe40003f24070 */
[----:B------:R-:W-:Y:S01]  /*2940*/  ISETP.GT.U32.AND P5, PT, R3, R11, PT ;  /* 0x0000000b0300720c */ /* 0x000fe20003fa4070 */
[----:B------:R-:W-:-:S04]  /*2950*/  IMAD.HI.U32 R242, R5, R10, RZ ;  /* 0x0000000a05f27227 */ /* 0x000fc800078e00ff */
[----:B------:R-:W-:Y:S02]  /*2960*/  IMAD.MOV R9, RZ, RZ, -R9 ;  /* 0x000000ffff097224 */ /* 0x000fe400078e0a09 */
[----:B0-----:R-:W-:Y:S02]  /*2970*/  IMAD.MOV.U32 R4, RZ, RZ, R240 ;  /* 0x000000ffff047224 */ /* 0x001fe400078e00f0 */
[----:B------:R-:W-:Y:S01]  /*2980*/  @!P4 IMAD.IADD R239, R239, 0x1, -R3 ;  /* 0x00000001efefc824 */ /* 0x000fe200078e0a03 */
[----:B------:R-:W-:Y:S01]  /*2990*/  ISETP.GE.AND P4, PT, R186, RZ, PT ;  /* 0x000000ffba00720c */ /* 0x000fe20003f86270 */
[----:B------:R-:W-:Y:S02]  /*29a0*/  @!P0 IMAD.MOV R4, RZ, RZ, -R4 ;  /* 0x000000ffff048224 */ /* 0x000fe400078e0a04 */
[----:B------:R-:W-:Y:S02]  /*29b0*/  IMAD.MOV R186, RZ, RZ, -R242 ;  /* 0x000000ffffba7224 */ /* 0x000fe400078e0af2 */
[----:B------:R-:W-:Y:S01]  /*29c0*/  IMAD R9, R3, R9, R241 ;  /* 0x0000000903097224 */ /* 0x000fe200078e02f1 */
[----:B------:R0:W-:Y:S01]  /*29d0*/  STL [R1+0x10], R4 ;  /* 0x0000100401007387 */ /* 0x0001e20000100800 */
[----:B------:R-:W-:-:S02]  /*29e0*/  @!P3 IMAD.IADD R236, R236, 0x1, -R3 ;  /* 0x00000001ececb824 */ /* 0x000fc400078e0a03 */
[C---:B------:R-:W-:Y:S01]  /*29f0*/  IMAD R10, R3.reuse, R186, R10 ;  /* 0x000000ba030a7224 */ /* 0x040fe200078e020a */
[----:B------:R-:W-:Y:S01]  /*2a00*/  ISETP.GT.U32.AND P3, PT, R3, R9, PT ;  /* 0x000000090300720c */ /* 0x000fe20003f64070 */
[--C-:B------:R-:W-:Y:S01]  /*2a10*/  @!P1 IMAD.IADD R124, R124, 0x1, -R3.reuse ;  /* 0x000000017c7c9824 */ /* 0x100fe200078e0a03 */
[----:B------:R-:W-:Y:S01]  /*2a20*/  IABS R186, R181 ;  /* 0x000000b500ba7213 */ /* 0x000fe20000000000 */
[----:B------:R-:W-:Y:S01]  /*2a30*/  @!P5 IMAD.IADD R11, R11, 0x1, -R3 ;  /* 0x000000010b0bd824 */ /* 0x000fe200078e0a03 */
[----:B------:R-:W-:Y:S01]  /*2a40*/  ISETP.GE.AND P1, PT, R235, RZ, PT ;  /* 0x000000ffeb00720c */ /* 0x000fe20003f26270 */
[----:B------:R-:W-:Y:S01]  /*2a50*/  IMAD.MOV.U32 R125, RZ, RZ, R239 ;  /* 0x000000ffff7d7224 */ /* 0x000fe200078e00ef */
[C---:B------:R-:W-:Y:S01]  /*2a60*/  ISETP.GT.U32.AND P0, PT, R3.reuse, R124, PT ;  /* 0x0000007c0300720c */ /* 0x040fe20003f04070 */
[----:B0-----:R-:W-:Y:S01]  /*2a70*/  IMAD.MOV.U32 R4, RZ, RZ, R236 ;  /* 0x000000ffff047224 */ /* 0x001fe200078e00ec */
[----:B------:R-:W-:Y:S01]  /*2a80*/  ISETP.GT.U32.AND P5, PT, R3, R11, PT ;  /* 0x0000000b0300720c */ /* 0x000fe20003fa4070 */
[----:B------:R-:W-:Y:S01]  /*2a90*/  @!P2 IMAD.MOV R125, RZ, RZ, -R125 ;  /* 0x000000ffff7da224 */ /* 0x000fe200078e0a7d */
[----:B------:R-:W-:Y:S01]  /*2aa0*/  ISETP.GE.AND P2, PT, R17, RZ, PT ;  /* 0x000000ff1100720c */ /* 0x000fe20003f46270 */
[----:B------:R-:W-:Y:S01]  /*2ab0*/  @!P6 IMAD.MOV R4, RZ, RZ, -R4 ;  /* 0x000000ffff04e224 */ /* 0x000fe200078e0a04 */
[----:B------:R-:W-:Y:S01]  /*2ac0*/  ISETP.GT.U32.AND P6, PT, R3, R10, PT ;  /* 0x0000000a0300720c */ /* 0x000fe20003fc4070 */
[----:B------:R-:W-:Y:S01]  /*2ad0*/  @!P3 IMAD.IADD R9, R9, 0x1, -R3 ;  /* 0x000000010909b824 */ /* 0x000fe200078e0a03 */
[----:B------:R-:W-:Y:S01]  /*2ae0*/  IABS R17, R182 ;  /* 0x000000b600117213 */ /* 0x000fe20000000000 */
[----:B------:R-:W-:Y:S01]  /*2af0*/  IMAD.HI.U32 R235, R5, R186, RZ ;  /* 0x000000ba05eb7227 */ /* 0x000fe200078e00ff */
[----:B------:R0:W-:Y:S01]  /*2b00*/  STL [R1+0xc], R125 ;  /* 0x00000c7d01007387 */ /* 0x0001e20000100800 */
[----:B------:R-:W-:-:S02]  /*2b10*/  ISETP.GE.AND P3, PT, R182, RZ, PT ;  /* 0x000000ffb600720c */ /* 0x000fc40003f66270 */
[--C-:B------:R-:W-:Y:S01]  /*2b20*/  @!P0 IMAD.IADD R124, R124, 0x1, -R3.reuse ;  /* 0x000000017c7c8824 */ /* 0x100fe200078e0a03 */
[----:B------:R-:W-:Y:S01]  /*2b30*/  ISETP.GE.AND P0, PT, R180, RZ, PT ;  /* 0x000000ffb400720c */ /* 0x000fe20003f06270 */
[----:B------:R-:W-:Y:S01]  /*2b40*/  @!P5 IMAD.IADD R11, R11, 0x1, -R3 ;  /* 0x000000010b0bd824 */ /* 0x000fe200078e0a03 */
[----:B------:R-:W-:Y:S01]  /*2b50*/  ISETP.GE.AND P5, PT, R181, RZ, PT ;  /* 0x000000ffb500720c */ /* 0x000fe20003fa6270 */
[----:B------:R-:W-:Y:S01]  /*2b60*/  IMAD.MOV R235, RZ, RZ, -R235 ;  /* 0x000000ffffeb7224 */ /* 0x000fe200078e0aeb */
[----:B------:R-:W-:Y:S01]  /*2b70*/  IABS R180, R12 ;  /* 0x0000000c00b47213 */ /* 0x000fe20000000000 */
[----:B------:R-:W-:Y:S01]  /*2b80*/  @!P6 IMAD.IADD R10, R10, 0x1, -R3 ;  /* 0x000000010a0ae824 */ /* 0x000fe200078e0a03 */
[----:B------:R-:W-:Y:S01]  /*2b90*/  ISETP.GT.U32.AND P6, PT, R3, R9, PT ;  /* 0x000000090300720c */ /* 0x000fe20003fc4070 */
[----:B0-----:R-:W-:Y:S01]  /*2ba0*/  IMAD.MOV.U32 R125, RZ, RZ, R124 ;  /* 0x000000ffff7d7224 */ /* 0x001fe200078e007c */
[----:B------:R0:W-:Y:S01]  /*2bb0*/  STL [R1+0x8], R4 ;  /* 0x0000080401007387 */ /* 0x0001e20000100800 */
[----:B------:R-:W-:-:S04]  /*2bc0*/  IMAD.HI.U32 R181, R5, R17, RZ ;  /* 0x0000001105b57227 */ /* 0x000fc800078e00ff */
[----:B------:R-:W-:Y:S01]  /*2bd0*/  @!P4 IMAD.MOV R125, RZ, RZ, -R125 ;  /* 0x000000ffff7dc224 */ /* 0x000fe200078e0a7d */
[C---:B------:R-:W-:Y:S01]  /*2be0*/  ISETP.GT.U32.AND P4, PT, R3.reuse, R10, PT ;  /* 0x0000000a0300720c */ /* 0x040fe20003f84070 */
[----:B------:R-:W-:Y:S02]  /*2bf0*/  IMAD.MOV R181, RZ, RZ, -R181 ;  /* 0x000000ffffb57224 */ /* 0x000fe400078e0ab5 */
[----:B0-----:R-:W-:Y:S01]  /*2c00*/  IMAD.MOV.U32 R4, RZ, RZ, R11 ;  /* 0x000000ffff047224 */ /* 0x001fe200078e000b */
[----:B------:R-:W-:Y:S01]  /*2c10*/  IABS R182, R13 ;  /* 0x0000000d00b67213 */ /* 0x000fe20000000000 */
[----:B------:R-:W-:Y:S01]  /*2c20*/  IMAD R11, R3, R235, R186 ;  /* 0x000000eb030b7224 */ /* 0x000fe200078e02ba */
[----:B------:R0:W-:Y:S01]  /*2c30*/  STL [R1+0x4], R125 ;  /* 0x0000047d01007387 */ /* 0x0001e20000100800 */
[----:B------:R-:W-:Y:S02]  /*2c40*/  IMAD.MOV.U32 R124, RZ, RZ, R180 ;  /* 0x000000ffff7c7224 */ /* 0x000fe400078e00b4 */
[----:B------:R-:W-:Y:S01]  /*2c50*/  @!P1 IMAD.MOV R4, RZ, RZ, -R4 ;  /* 0x000000ffff049224 */ /* 0x000fe200078e0a04 */
[----:B------:R-:W-:Y:S01]  /*2c60*/  ISETP.GE.AND P1, PT, R12, RZ, PT ;  /* 0x000000ff0c00720c */ /* 0x000fe20003f26270 */
[----:B------:R-:W-:Y:S01]  /*2c70*/  @!P6 IMAD.IADD R9, R9, 0x1, -R3 ;  /* 0x000000010909e824 */ /* 0x000fe200078e0a03 */
[C---:B------:R-:W-:Y:S01]  /*2c80*/  ISETP.GT.U32.AND P6, PT, R3.reuse, R11, PT ;  /* 0x0000000b0300720c */ /* 0x040fe20003fc4070 */
[----:B------:R-:W-:-:S02]  /*2c90*/  IMAD R12, R3, R181, R17 ;  /* 0x000000b5030c7224 */ /* 0x000fc400078e0211 */
[----:B------:R-:W-:-:S04]  /*2ca0*/  IMAD.HI.U32 R181, R5, R124, RZ ;  /* 0x0000007c05b57227 */ /* 0x000fc800078e00ff */
[----:B------:R-:W-:Y:S01]  /*2cb0*/  @!P4 IMAD.IADD R10, R10, 0x1, -R3 ;  /* 0x000000010a0ac824 */ /* 0x000fe200078e0a03 */
[----:B------:R-:W-:Y:S01]  /*2cc0*/  IABS R186, R16 ;  /* 0x0000001000ba7213 */ /* 0x000fe20000000000 */
[----:B------:R-:W-:Y:S01]  /*2cd0*/  IMAD.MOV R181, RZ, RZ, -R181 ;  /* 0x000000ffffb57224 */ /* 0x000fe200078e0ab5 */
[----:B------:R-:W-:Y:S01]  /*2ce0*/  ISETP.GT.U32.AND P4, PT, R3, R12, PT ;  /* 0x0000000c0300720c */ /* 0x000fe20003f84070 */
[----:B------:R-:W-:Y:S01]  /*2cf0*/  IMAD.HI.U32 R236, R5, R182, RZ ;  /* 0x000000b605ec7227 */ /* 0x000fe200078e00ff */
[----:B0-----:R-:W2:Y:S03]  /*2d00*/  LDL.LU R125, [R1+0x4c] ;  /* 0x00004c00017d7983 */ /* 0x001ea60000300800 */
[----:B------:R-:W-:Y:S02]  /*2d10*/  IMAD R124, R3, R181, R124 ;  /* 0x000000b5037c7224 */ /* 0x000fe400078e027c */
[----:B------:R-:W-:Y:S01]  /*2d20*/  @!P6 IMAD.IADD R11, R11, 0x1, -R3 ;  /* 0x000000010b0be824 */ /* 0x000fe200078e0a03 */
[----:B------:R-:W-:-:S05]  /*2d30*/  IABS R180, R28 ;  /* 0x0000001c00b47213 */ /* 0x000fca0000000000 */
[----:B------:R-:W-:Y:S01]  /*2d40*/  @!P4 IMAD.IADD R12, R12, 0x1, -R3 ;  /* 0x000000010c0cc824 */ /* 0x000fe200078e0a03 */
[C---:B------:R-:W-:Y:S02]  /*2d50*/  ISETP.GT.U32.AND P6, PT, R3.reuse, R124, PT ;  /* 0x0000007c0300720c */ /* 0x040fe40003fc4070 */
[----:B------:R-:W-:Y:S01]  /*2d60*/  IABS R17, R22 ;  /* 0x0000001600117213 */ /* 0x000fe20000000000 */
[----:B------:R-:W-:Y:S01]  /*2d70*/  @!P2 IMAD.MOV R9, RZ, RZ, -R9 ;  /* 0x000000ffff09a224 */ /* 0x000fe200078e0a09 */
[----:B------:R-:W-:Y:S01]  /*2d80*/  ISETP.GT.U32.AND P4, PT, R3, R11, PT ;  /* 0x0000000b0300720c */ /* 0x000fe20003f84070 */
[----:B------:R-:W-:Y:S01]  /*2d90*/  IMAD.HI.U32 R239, R5, R180, RZ ;  /* 0x000000b405ef7227 */ /* 0x000fe200078e00ff */
[----:B------:R-:W-:Y:S01]  /*2da0*/  ISETP.GT.U32.AND P2, PT, R3, R12, PT ;  /* 0x0000000c0300720c */ /* 0x000fe20003f44070 */
[----:B------:R0:W-:Y:S02]  /*2db0*/  STL [R1+0xe50], R4 ;  /* 0x000e500401007387 */ /* 0x0001e40000100800 */
[----:B------:R-:W-:-:S04]  /*2dc0*/  IMAD.HI.U32 R235, R5, R186, RZ ;  /* 0x000000ba05eb7227 */ /* 0x000fc800078e00ff */
[----:B------:R-:W-:Y:S02]  /*2dd0*/  @!P6 IMAD.IADD R124, R124, 0x1, -R3 ;  /* 0x000000017c7ce824 */ /* 0x000fe400078e0a03 */
[----:B------:R-:W-:Y:S01]  /*2de0*/  @!P0 IMAD.MOV R10, RZ, RZ, -R10 ;  /* 0x000000ffff0a8224 */ /* 0x000fe200078e0a0a */
[----:B------:R-:W-:Y:S01]  /*2df0*/  ISETP.GE.AND P0, PT, R16, RZ, PT ;  /* 0x000000ff1000720c */ /* 0x000fe20003f06270 */
[----:B------:R-:W-:Y:S01]  /*2e00*/  IMAD.HI.U32 R181, R5, R17, RZ ;  /* 0x0000001105b57227 */ /* 0x000fe200078e00ff */
[----:B------:R-:W-:Y:S01]  /*2e10*/  ISETP.GT.U32.AND P6, PT, R3, R124, PT ;  /* 0x0000007c0300720c */ /* 0x000fe20003fc4070 */
[----:B0-----:R-:W3:Y:S02]  /*2e20*/  LDL.LU R4, [R1+0x5c] ;  /* 0x00005c0001047983 */ /* 0x001ee40000300800 */
[----:B------:R-:W-:Y:S02]  /*2e30*/  IMAD.MOV R16, RZ, RZ, -R239 ;  /* 0x000000ffff107224 */ /* 0x000fe400078e0aef */
[----:B------:R-:W-:Y:S01]  /*2e40*/  IMAD.MOV R235, RZ, RZ, -R235 ;  /* 0x000000ffffeb7224 */ /* 0x000fe200078e0aeb */
[----:B------:R0:W-:Y:S01]  /*2e50*/  STL [R1+0xe54], R9 ;  /* 0x000e540901007387 */ /* 0x0001e20000100800 */
[----:B------:R-:W-:-:S02]  /*2e60*/  IMAD.MOV R236, RZ, RZ, -R236 ;  /* 0x000000ffffec7224 */ /* 0x000fc400078e0aec */
[----:B------:R-:W-:Y:S02]  /*2e70*/  IMAD.MOV R181, RZ, RZ, -R181 ;  /* 0x000000ffffb57224 */ /* 0x000fe400078e0ab5 */
[----:B------:R-:W-:Y:S02]  /*2e80*/  IMAD R16, R3, R16, R180 ;  /* 0x0000001003107224 */ /* 0x000fe400078e02b4 */
[----:B------:R-:W-:Y:S02]  /*2e90*/  @!P4 IMAD.IADD R11, R11, 0x1, -R3 ;  /* 0x000000010b0bc824 */ /* 0x000fe400078e0a03 */
[C---:B------:R-:W-:Y:S01]  /*2ea0*/  IMAD R186, R3.reuse, R235, R186 ;  /* 0x000000eb03ba7224 */ /* 0x040fe200078e02ba */
[----:B0-----:R-:W4:Y:S01]  /*2eb0*/  LDL.LU R9, [R1+0x54] ;  /* 0x0000540001097983 */ /* 0x001f220000300800 */
[C---:B------:R-:W-:Y:S02]  /*2ec0*/  IMAD R182, R3.reuse, R236, R182 ;  /* 0x000000ec03b67224 */ /* 0x040fe400078e02b6 */
[----:B------:R-:W-:-:S02]  /*2ed0*/  IMAD R17, R3, R181, R17 ;  /* 0x000000b503117224 */ /* 0x000fc400078e0211 */
[----:B------:R-:W-:Y:S01]  /*2ee0*/  @!P5 IMAD.MOV R11, RZ, RZ, -R11 ;  /* 0x000000ffff0bd224 */ /* 0x000fe200078e0a0b */
[C---:B------:R-:W-:Y:S01]  /*2ef0*/  ISETP.GT.U32.AND P5, PT, R3.reuse, R16, PT ;  /* 0x000000100300720c */ /* 0x040fe20003fa4070 */
[--C-:B------:R-:W-:Y:S01]  /*2f00*/  @!P2 IMAD.IADD R12, R12, 0x1, -R3.reuse ;  /* 0x000000010c0ca824 */ /* 0x100fe200078e0a03 */
[C---:B------:R-:W-:Y:S01]  /*2f10*/  ISETP.GT.U32.AND P4, PT, R3.reuse, R186, PT ;  /* 0x000000ba0300720c */ /* 0x040fe20003f84070 */
[----:B------:R-:W-:Y:S01]  /*2f20*/  @!P6 IMAD.IADD R124, R124, 0x1, -R3 ;  /* 0x000000017c7ce824 */ /* 0x000fe200078e0a03 */
[C---:B------:R-:W-:Y:S01]  /*2f30*/  ISETP.GT.U32.AND P2, PT, R3.reuse, R182, PT ;  /* 0x000000b60300720c */ /* 0x040fe20003f44070 */
[----:B------:R0:W-:Y:S01]  /*2f40*/  STL [R1+0xe58], R10 ;  /* 0x000e580a01007387 */ /* 0x0001e20000100800 */
[----:B------:R-:W-:Y:S02]  /*2f50*/  ISETP.GT.U32.AND P6, PT, R3, R17, PT ;  /* 0x000000110300720c */ /* 0x000fe40003fc4070 */
[----:B------:R-:W-:Y:S01]  /*2f60*/  IABS R180, R15 ;  /* 0x0000000f00b47213 */ /* 0x000fe20000000000 */
[----:B------:R-:W-:Y:S01]  /*2f70*/  @!P3 IMAD.MOV R12, RZ, RZ, -R12 ;  /* 0x000000ffff0cb224 */ /* 0x000fe200078e0a0c */
[----:B------:R-:W-:-:S02]  /*2f80*/  ISETP.GE.AND P3, PT, R13, RZ, PT ;  /* 0x000000ff0d00720c */ /* 0x000fc40003f66270 */
[----:B------:R-:W-:Y:S01]  /*2f90*/  IABS R181, R14 ;  /* 0x0000000e00b57213 */ /* 0x000fe20000000000 */
[----:B------:R-:W-:Y:S01]  /*2fa0*/  IMAD.HI.U32 R13, R5, R180, RZ ;  /* 0x000000b4050d7227 */ /* 0x000fe200078e00ff */
[----:B------:R-:W-:Y:S01]  /*2fb0*/  IABS R236, R20 ;  /* 0x0000001400ec7213 */ /* 0x000fe20000000000 */
[----:B0-----:R-:W3:Y:S02]  /*2fc0*/  LDL.LU R10, [R1+0x64] ;  /* 0x00006400010a7983 */ /* 0x001ee40000300800 */
[--C-:B------:R-:W-:Y:S02]  /*2fd0*/  @!P5 IMAD.IADD R16, R16, 0x1, -R3.reuse ;  /* 0x000000011010d824 */ /* 0x100fe400078e0a03 */
[--C-:B------:R-:W-:Y:S01]  /*2fe0*/  @!P4 IMAD.IADD R186, R186, 0x1, -R3.reuse ;  /* 0x00000001babac824 */ /* 0x100fe200078e0a03 */
[----:B------:R-:W-:Y:S01]  /*2ff0*/  ISETP.GE.AND P4, PT, R28, RZ, PT ;  /* 0x000000ff1c00720c */ /* 0x000fe20003f86270 */
[----:B------:R-:W-:Y:S01]  /*3000*/  @!P2 IMAD.IADD R182, R182, 0x1, -R3 ;  /* 0x00000001b6b6a824 */ /* 0x000fe200078e0a03 */
[----:B------:R0:W-:Y:S01]  /*3010*/  STL [R1+0xe5c], R11 ;  /* 0x000e5c0b01007387 */ /* 0x0001e20000100800 */
[----:B------:R-:W-:-:S02]  /*3020*/  IMAD.MOV R28, RZ, RZ, -R13 ;  /* 0x000000ffff1c7224 */ /* 0x000fc400078e0a0d */
[----:B------:R-:W-:Y:S01]  /*3030*/  @!P6 IMAD.IADD R17, R17, 0x1, -R3 ;  /* 0x000000011111e824 */ /* 0x000fe200078e0a03 */
[----:B------:R-:W-:Y:S01]  /*3040*/  ISETP.GT.U32.AND P6, PT, R3, R16, PT ;  /* 0x000000100300720c */ /* 0x000fe20003fc4070 */
[----:B------:R-:W-:Y:S02]  /*3050*/  IMAD.MOV.U32 R13, RZ, RZ, R124 ;  /* 0x000000ffff0d7224 */ /* 0x000fe400078e007c */
[----:B------:R-:W-:Y:S01]  /*3060*/  IMAD.HI.U32 R124, R5, R181, RZ ;  /* 0x000000b5057c7227 */ /* 0x000fe200078e00ff */
[C---:B------:R-:W-:Y:S02]  /*3070*/  ISETP.GT.U32.AND P5, PT, R3.reuse, R182, PT ;  /* 0x000000b60300720c */ /* 0x040fe40003fa4070 */
[C---:B------:R-:W-:Y:S01]  /*3080*/  ISETP.GT.U32.AND P2, PT, R3.reuse, R186, PT ;  /* 0x000000ba0300720c */ /* 0x040fe20003f44070 */
[----:B------:R-:W-:Y:S01]  /*3090*/  IMAD.MOV R124, RZ, RZ, -R124 ;  /* 0x000000ffff7c7224 */ /* 0x000fe200078e0a7c */
[----:B0-----:R-:W4:Y:S03]  /*30a0*/  LDL.LU R11, [R1+0x60] ;  /* 0x00006000010b7983 */ /* 0x001f260000300800 */
[----:B------:R-:W-:-:S02]  /*30b0*/  IMAD R124, R3, R124, R181 ;  /* 0x0000007c037c7224 */ /* 0x000fc400078e02b5 */
[C---:B------:R-:W-:Y:S02]  /*30c0*/  IMAD R180, R3.reuse, R28, R180 ;  /* 0x0000001c03b47224 */ /* 0x040fe400078e02b4 */
[----:B------:R-:W-:Y:S01]  /*30d0*/  @!P6 IMAD.IADD R16, R16, 0x1, -R3 ;  /* 0x000000011010e824 */ /* 0x000fe200078e0a03 */
[C---:B------:R-:W-:Y:S01]  /*30e0*/  ISETP.GT.U32.AND P6, PT, R3.reuse, R124, PT ;  /* 0x0000007c0300720c */ /* 0x040fe20003fc4070 */
[----:B------:R-:W-:Y:S01]  /*30f0*/  @!P1 IMAD.MOV R13, RZ, RZ, -R13 ;  /* 0x000000ffff0d9224 */ /* 0x000fe200078e0a0d */
[C---:B------:R-:W-:Y:S01]  /*3100*/  ISETP.GT.U32.AND P1, PT, R3.reuse, R17, PT ;  /* 0x000000110300720c */ /* 0x040fe20003f24070 */
[--C-:B------:R-:W-:Y:S01]  /*3110*/  @!P5 IMAD.IADD R182, R182, 0x1, -R3.reuse ;  /* 0x00000001b6b6d824 */ /* 0x100fe200078e0a03 */
[----:B------:R-:W-:Y:S01]  /*3120*/  ISETP.GT.U32.AND P5, PT, R3, R180, PT ;  /* 0x000000b40300720c */ /* 0x000fe20003fa4070 */
[----:B------:R-:W-:Y:S01]  /*3130*/  @!P2 IMAD.IADD R186, R186, 0x1, -R3 ;  /* 0x00000001babaa824 */ /* 0x000fe200078e0a03 */
[----:B------:R-:W-:Y:S01]  /*3140*/  IABS R28, R21 ;  /* 0x00000015001c7213 */ /* 0x000fe20000000000 */
[----:B------:R0:W-:Y:S01]  /*3150*/  STL [R1+0xe60], R12 ;  /* 0x000e600c01007387 */ /* 0x0001e20000100800 */
[----:B------:R-:W-:-:S03]  /*3160*/  IABS R181, R19 ;  /* 0x0000001300b57213 */ /* 0x000fc60000000000 */
[----:B------:R-:W-:-:S04]  /*3170*/  IMAD.HI.U32 R235, R5, R28, RZ ;  /* 0x0000001c05eb7227 */ /* 0x000fc800078e00ff */
[--C-:B------:R-:W-:Y:S02]  /*3180*/  @!P6 IMAD.IADD R124, R124, 0x1, -R3.reuse ;  /* 0x000000017c7ce824 */ /* 0x100fe400078e0a03 */
[--C-:B------:R-:W-:Y:S01]  /*3190*/  @!P1 IMAD.IADD R17, R17, 0x1, -R3.reuse ;  /* 0x0000000111119824 */ /* 0x100fe200078e0a03 */
[----:B------:R-:W-:Y:S01]  /*31a0*/  ISETP.GE.AND P1, PT, R15, RZ, PT ;  /* 0x000000ff0f00720c */ /* 0x000fe20003f26270 */
[----:B------:R-:W-:Y:S01]  /*31b0*/  @!P5 IMAD.IADD R180, R180, 0x1, -R3 ;  /* 0x00000001b4b4d824 */ /* 0x000fe200078e0a03 */
[----:B------:R-:W-:Y:S01]  /*31c0*/  ISETP.GE.AND P5, PT, R14, RZ, PT ;  /* 0x000000ff0e00720c */ /* 0x000fe20003fa6270 */
[----:B------:R-:W-:Y:S01]  /*31d0*/  IMAD.MOV R15, RZ, RZ, -R235 ;  /* 0x000000ffff0f7224 */ /* 0x000fe200078e0aeb */
[----:B------:R-:W-:Y:S01]  /*31e0*/  ISETP.GT.U32.AND P6, PT, R3, R124, PT ;  /* 0x0000007c0300720c */ /* 0x000fe20003fc4070 */
[----:B------:R-:W-:Y:S02]  /*31f0*/  IMAD.MOV.U32 R14, RZ, RZ, R186 ;  /* 0x000000ffff0e7224 */ /* 0x000fe400078e00ba */
[----:B------:R-:W-:Y:S01]  /*3200*/  @!P4 IMAD.MOV R16, RZ, RZ, -R16 ;  /* 0x000000ffff10c224 */ /* 0x000fe200078e0a10 */
[----:B------:R-:W-:Y:S01]  /*3210*/  ISETP.GE.AND P2, PT, R22, RZ, PT ;  /* 0x000000ff1600720c */ /* 0x000fe20003f46270 */
[----:B------:R-:W-:Y:S01]  /*3220*/  IMAD.HI.U32 R235, R5, R181, RZ ;  /* 0x000000b505eb7227 */ /* 0x000fe200078e00ff */
[----:B0-----:R-:W3:Y:S03]  /*3230*/  LDL.LU R12, [R1+0x58] ;  /* 0x00005800010c7983 */ /* 0x001ee60000300800 */
[----:B------:R-:W-:-:S02]  /*3240*/  IMAD R28, R3, R15, R28 ;  /* 0x0000000f031c7224 */ /* 0x000fc400078e021c */
[----:B------:R-:W-:Y:S01]  /*3250*/  @!P0 IMAD.MOV R14, RZ, RZ, -R14 ;  /* 0x000000ffff0e8224 */ /* 0x000fe200078e0a0e */
[----:B------:R-:W-:Y:S01]  /*3260*/  ISETP.GT.U32.AND P0, PT, R3, R180, PT ;  /* 0x000000b40300720c */ /* 0x000fe20003f04070 */
[----:B------:R-:W-:Y:S01]  /*3270*/  IMAD.MOV R235, RZ, RZ, -R235 ;  /* 0x000000ffffeb7224 */ /* 0x000fe200078e0aeb */
[----:B------:R-:W-:Y:S01]  /*3280*/  ISETP.GE.AND P4, PT, R21, RZ, PT ;  /* 0x000000ff1500720c */ /* 0x000fe20003f86270 */
[----:B------:R-:W-:Y:S02]  /*3290*/  IMAD.MOV.U32 R15, RZ, RZ, R182 ;  /* 0x000000ffff0f7224 */ /* 0x000fe400078e00b6 */
[----:B------:R-:W-:Y:S01]  /*32a0*/  @!P6 IMAD.IADD R124, R124, 0x1, -R3 ;  /* 0x000000017c7ce824 */ /* 0x000fe200078e0a03 */
[----:B------:R-:W-:Y:S01]  /*32b0*/  IABS R22, R18 ;  /* 0x0000001200167213 */ /* 0x000fe20000000000 */
[----:B------:R-:W-:Y:S01]  /*32c0*/  @!P3 IMAD.MOV R15, RZ, RZ, -R15 ;  /* 0x000000ffff0fb224 */ /* 0x000fe200078e0a0f */
[C---:B------:R-:W-:Y:S01]  /*32d0*/  ISETP.GT.U32.AND P3, PT, R3.reuse, R28, PT ;  /* 0x0000001c0300720c */ /* 0x040fe20003f64070 */
[C---:B------:R-:W-:Y:S01]  /*32e0*/  IMAD R21, R3.reuse, R235, R181 ;  /* 0x000000eb03157224 */ /* 0x040fe200078e02b5 */
[----:B------:R0:W-:Y:S04]  /*32f0*/  STL [R1+0xe64], R13 ;  /* 0x000e640d01007387 */ /* 0x0001e80000100800 */
[----:B------:R-:W-:Y:S01]  /*3300*/  ISETP.GT.U32.AND P6, PT, R3, R21, PT ;  /* 0x000000150300720c */ /* 0x000fe20003fc4070 */
[----:B------:R-:W-:Y:S01]  /*3310*/  @!P0 IMAD.IADD R180, R180, 0x1, -R3 ;  /* 0x00000001b4b48824 */ /* 0x000fe200078e0a03 */
[----:B------:R-:W-:-:S03]  /*3320*/  ISETP.GE.AND P0, PT, R18, RZ, PT ;  /* 0x000000ff1200720c */ /* 0x000fc60003f06270 */
[----:B------:R-:W-:Y:S02]  /*3330*/  IMAD.MOV.U32 R18, RZ, RZ, R180 ;  /* 0x000000ffff127224 */ /* 0x000fe400078e00b4 */
[----:B------:R-:W-:Y:S02]  /*3340*/  @!P3 IMAD.IADD R28, R28, 0x1, -R3 ;  /* 0x000000011c1cb824 */ /* 0x000fe400078e0a03 */
[----:B------:R-:W-:-:S04]  /*3350*/  IMAD.HI.U32 R186, R5, R22, RZ ;  /* 0x0000001605ba7227 */ /* 0x000fc800078e00ff */
[----:B------:R-:W-:Y:S01]  /*3360*/  @!P2 IMAD.MOV R17, RZ, RZ, -R17 ;  /* 0x000000ffff11a224 */ /* 0x000fe200078e0a11 */
[----:B------:R-:W-:Y:S01]  /*3370*/  IABS R235, R27 ;  /* 0x0000001b00eb7213 */ /* 0x000fe20000000000 */
[----:B------:R-:W-:Y:S01]  /*3380*/  @!P1 IMAD.MOV R18, RZ, RZ, -R18 ;  /* 0x000000ffff129224 */ /* 0x000fe200078e0a12 */
[----:B------:R-:W-:Y:S01]  /*3390*/  ISETP.GE.AND P1, PT, R23, RZ, PT ;  /* 0x000000ff1700720c */ /* 0x000fe20003f26270 */
[----:B------:R-:W-:Y:S01]  /*33a0*/  @!P6 IMAD.IADD R21, R21, 0x1, -R3 ;  /* 0x000000011515e824 */ /* 0x000fe200078e0a03 */
[----:B------:R-:W-:Y:S01]  /*33b0*/  IABS R23, R23 ;  /* 0x0000001700177213 */ /* 0x000fe20000000000 */
[----:B------:R-:W-:Y:S01]  /*33c0*/  IMAD.HI.U32 R181, R5, R236, RZ ;  /* 0x000000ec05b57227 */ /* 0x000fe200078e00ff */
[----:B------:R-:W-:Y:S01]  /*33d0*/  ISETP.GT.U32.AND P3, PT, R3, R28, PT ;  /* 0x0000001c0300720c */ /* 0x000fe20003f64070 */
[----:B0-----:R-:W4:Y:S01]  /*33e0*/  LDL.LU R13, [R1+0x50] ;  /* 0x00005000010d7983 */ /* 0x001f220000300800 */
[----:B------:R-:W-:Y:S01]  /*33f0*/  ISETP.GE.AND P2, PT, R19, RZ, PT ;  /* 0x000000ff1300720c */ /* 0x000fe20003f46270 */
[----:B------:R-:W-:Y:S01]  /*3400*/  IMAD.MOV.U32 R19, RZ, RZ, R124 ;  /* 0x000000ffff137224 */ /* 0x000fe200078e007c */
[----:B------:R-:W-:Y:S01]  /*3410*/  ISETP.GT.U32.AND P6, PT, R3, R21, PT ;  /* 0x000000150300720c */ /* 0x000fe20003fc4070 */
[----:B------:R-:W-:Y:S01]  /*3420*/  IMAD.MOV R186, RZ, RZ, -R186 ;  /* 0x000000ffffba7224 */ /* 0x000fe200078e0aba */
[----:B------:R0:W-:Y:S01]  /*3430*/  STL [R1+0xe6c], R14 ;  /* 0x000e6c0e01007387 */ /* 0x0001e20000100800 */
[----:B------:R-:W-:-:S04]  /*3440*/  IMAD.HI.U32 R124, R5, R23, RZ ;  /* 0x00000017057c7227 */ /* 0x000fc800078e00ff */
[C---:B------:R-:W-:Y:S02]  /*3450*/  IMAD R22, R3.reuse, R186, R22 ;  /* 0x000000ba03167224 */ /* 0x040fe400078e0216 */
[----:B------:R-:W-:Y:S02]  /*3460*/  IMAD.MOV R124, RZ, RZ, -R124 ;  /* 0x000000ffff7c7224 */ /* 0x000fe400078e0a7c */
[----:B------:R-:W-:Y:S01]  /*3470*/  @!P3 IMAD.IADD R28, R28, 0x1, -R3 ;  /* 0x000000011c1cb824 */ /* 0x000fe200078e0a03 */
[C---:B------:R-:W-:Y:S01]  /*3480*/  ISETP.GT.U32.AND P3, PT, R3.reuse, R22, PT ;  /* 0x000000160300720c */ /* 0x040fe20003f64070 */
[----:B------:R-:W-:Y:S02]  /*3490*/  IMAD R23, R3, R124, R23 ;  /* 0x0000007c03177224 */ /* 0x000fe400078e0217 */
[----:B------:R-:W-:Y:S01]  /*34a0*/  @!P6 IMAD.IADD R21, R21, 0x1, -R3 ;  /* 0x000000011515e824 */ /* 0x000fe200078e0a03 */
[----:B0-----:R-:W3:Y:S02]  /*34b0*/  LDL.LU R14, [R1+0x48] ;  /* 0x00004800010e7983 */ /* 0x001ee40000300800 */
[----:B------:R-:W-:Y:S01]  /*34c0*/  ISETP.GT.U32.AND P6, PT, R3, R23, PT ;  /* 0x000000170300720c */ /* 0x000fe20003fc4070 */
[----:B------:R-:W-:-:S04]  /*34d0*/  IMAD.HI.U32 R182, R5, R235, RZ ;  /* 0x000000eb05b67227 */ /* 0x000fc800078e00ff */
[----:B------:R-:W-:Y:S02]  /*34e0*/  @!P5 IMAD.MOV R19, RZ, RZ, -R19 ;  /* 0x000000ffff13d224 */ /* 0x000fe400078e0a13 */
[----:B------:R-:W-:Y:S01]  /*34f0*/  @!P3 IMAD.IADD R22, R22, 0x1, -R3 ;  /* 0x000000011616b824 */ /* 0x000fe200078e0a03 */
[----:B------:R-:W-:Y:S01]  /*3500*/  ISETP.GE.AND P5, PT, R27, RZ, PT ;  /* 0x000000ff1b00720c */ /* 0x000fe20003fa6270 */
[----:B------:R-:W-:Y:S01]  /*3510*/  IMAD.MOV R182, RZ, RZ, -R182 ;  /* 0x000000ffffb67224 */ /* 0x000fe200078e0ab6 */
[----:B------:R-:W-:Y:S01]  /*3520*/  IABS R27, R25 ;  /* 0x00000019001b7213 */ /* 0x000fe20000000000 */
[----:B------:R-:W-:Y:S01]  /*3530*/  IMAD.MOV R181, RZ, RZ, -R181 ;  /* 0x000000ffffb57224 */ /* 0x000fe200078e0ab5 */
[----:B------:R-:W-:Y:S01]  /*3540*/  IABS R186, R24 ;  /* 0x0000001800ba7213 */ /* 0x000fe20000000000 */
[----:B------:R-:W-:Y:S01]  /*3550*/  @!P6 IMAD.IADD R23, R23, 0x1, -R3 ;  /* 0x000000011717e824 */ /* 0x000fe200078e0a03 */
[C---:B------:R-:W-:Y:S01]  /*3560*/  ISETP.GT.U32.AND P6, PT, R3.reuse, R22, PT ;  /* 0x000000160300720c */ /* 0x040fe20003fc4070 */
[----:B------:R-:W-:Y:S01]  /*3570*/  IMAD R235, R3, R182, R235 ;  /* 0x000000b603eb7224 */ /* 0x000fe200078e02eb */
[----:B------:R-:W-:Y:S01]  /*3580*/  ISETP.GE.AND P3, PT, R20, RZ, PT ;  /* 0x000000ff1400720c */ /* 0x000fe20003f66270 */
[----:B------:R-:W-:Y:S01]  /*3590*/  IMAD.MOV.U32 R20, RZ, RZ, R28 ;  /* 0x000000ffff147224 */ /* 0x000fe200078e001c */
[----:B------:R0:W-:Y:S01]  /*35a0*/  STL [R1+0xe70], R15 ;  /* 0x000e700f01007387 */ /* 0x0001e20000100800 */
[----:B------:R-:W-:Y:S01]  /*35b0*/  IMAD.HI.U32 R124, R5, R27, RZ ;  /* 0x0000001b057c7227 */ /* 0x000fe200078e00ff */
[----:B------:R-:W-:-:S03]  /*35c0*/  IABS R28, R26 ;  /* 0x0000001a001c7213 */ /* 0x000fc60000000000 */
[C---:B------:R-:W-:Y:S02]  /*35d0*/  IMAD R236, R3.reuse, R181, R236 ;  /* 0x000000b503ec7224 */ /* 0x040fe400078e02ec */
[----:B------:R-:W-:Y:S01]  /*35e0*/  @!P4 IMAD.MOV R20, RZ, RZ, -R20 ;  /* 0x000000ffff14c224 */ /* 0x000fe200078e0a14 */
[C---:B------:R-:W-:Y:S01]  /*35f0*/  ISETP.GT.U32.AND P4, PT, R3.reuse, R23, PT ;  /* 0x000000170300720c */ /* 0x040fe20003f84070 */
[----:B------:R-:W-:Y:S01]  /*3600*/  @!P2 IMAD.MOV R21, RZ, RZ, -R21 ;  /* 0x000000ffff15a224 */ /* 0x000fe200078e0a15 */
[----:B------:R-:W-:Y:S01]  /*3610*/  ISETP.GT.U32.AND P2, PT, R3, R235, PT ;  /* 0x000000eb0300720c */ /* 0x000fe20003f44070 */
[----:B------:R-:W-:Y:S02]  /*3620*/  IMAD.MOV R124, RZ, RZ, -R124 ;  /* 0x000000ffff7c7224 */ /* 0x000fe400078e0a7c */
[----:B------:R-:W-:-:S04]  /*3630*/  IMAD.HI.U32 R180, R5, R186, RZ ;  /* 0x000000ba05b47227 */ /* 0x000fc800078e00ff */
[----:B------:R-:W-:Y:S01]  /*3640*/  @!P6 IMAD.IADD R22, R22, 0x1, -R3 ;  /* 0x000000011616e824 */ /* 0x000fe200078e0a03 */
[C---:B------:R-:W-:Y:S01]  /*3650*/  ISETP.GT.U32.AND P6, PT, R3.reuse, R236, PT ;  /* 0x000000ec0300720c */ /* 0x040fe20003fc4070 */
[----:B------:R-:W-:Y:S01]  /*3660*/  IMAD R27, R3, R124, R27 ;  /* 0x0000007c031b7224 */ /* 0x000fe200078e021b */
[----:B------:R-:W-:Y:S01]  /*3670*/  IABS R182, R46 ;  /* 0x0000002e00b67213 */ /* 0x000fe20000000000 */
[----:B------:R-:W-:Y:S01]  /*3680*/  IMAD.MOV R180, RZ, RZ, -R180 ;  /* 0x000000ffffb47224 */ /* 0x000fe200078e0ab4 */
[----:B0-----:R-:W3:Y:S01]  /*3690*/  LDL.LU R15, [R1+0x44] ;  /* 0x00004400010f7983 */ /* 0x001ee20000300800 */
[----:B------:R-:W-:Y:S01]  /*36a0*/  IMAD.HI.U32 R124, R5, R28, RZ ;  /* 0x0000001c057c7227 */ /* 0x000fe200078e00ff */
[----:B------:R-:W-:Y:S02]  /*36b0*/  IABS R181, R29 ;  /* 0x0000001d00b57213 */ /* 0x000fe40000000000 */
[----:B------:R0:W-:Y:S01]  /*36c0*/  STL [R1+0xe74], R16 ;  /* 0x000e741001007387 */ /* 0x0001e20000100800 */
[----:B------:R-:W-:-:S02]  /*36d0*/  IMAD R186, R3, R180, R186 ;  /* 0x000000b403ba7224 */ /* 0x000fc400078e02ba */
[----:B------:R-:W-:Y:S02]  /*36e0*/  IMAD.MOV R124, RZ, RZ, -R124 ;  /* 0x000000ffff7c7224 */ /* 0x000fe400078e0a7c */
[--C-:B------:R-:W-:Y:S01]  /*36f0*/  @!P4 IMAD.IADD R23, R23, 0x1, -R3.reuse ;  /* 0x000000011717c824 */ /* 0x100fe200078e0a03 */
[----:B------:R-:W-:Y:S01]  /*3700*/  ISETP.GT.U32.AND P4, PT, R3, R186, PT ;  /* 0x000000ba0300720c */ /* 0x000fe20003f84070 */
[--C-:B------:R-:W-:Y:S01]  /*3710*/  @!P2 IMAD.IADD R235, R235, 0x1, -R3.reuse ;  /* 0x00000001ebeba824 */ /* 0x100fe200078e0a03 */
[C---:B------:R-:W-:Y:S01]  /*3720*/  ISETP.GT.U32.AND P2, PT, R3.reuse, R27, PT ;  /* 0x0000001b0300720c */ /* 0x040fe20003f44070 */
[C---:B------:R-:W-:Y:S02]  /*3730*/  IMAD R28, R3.reuse, R124, R28 ;  /* 0x0000007c031c7224 */ /* 0x040fe400078e021c */
[--C-:B------:R-:W-:Y:S01]  /*3740*/  @!P6 IMAD.IADD R236, R236, 0x1, -R3.reuse ;  /* 0x00000001ecece824 */ /* 0x100fe200078e0a03 */
[----:B0-----:R-:W3:Y:S02]  /*3750*/  LDL.LU R16, [R1+0x40] ;  /* 0x0000400001107983 */ /* 0x001ee40000300800 */
[C---:B------:R-:W-:Y:S01]  /*3760*/  ISETP.GT.U32.AND P6, PT, R3.reuse, R28, PT ;  /* 0x0000001c0300720c */ /* 0x040fe20003fc4070 */
[----:B------:R-:W-:Y:S01]  /*3770*/  @!P0 IMAD.MOV R22, RZ, RZ, -R22 ;  /* 0x000000ffff168224 */ /* 0x000fe200078e0a16 */
[----:B------:R-:W-:Y:S01]  /*3780*/  ISETP.GT.U32.AND P0, PT, R3, R236, PT ;  /* 0x000000ec0300720c */ /* 0x000fe20003f04070 */
[----:B------:R-:W-:Y:S01]  /*3790*/  IMAD.HI.U32 R239, R5, R181, RZ ;  /* 0x000000b505ef7227 */ /* 0x000fe200078e00ff */
[----:B------:R-:W-:Y:S01]  /*37a0*/  IABS R180, R30 ;  /* 0x0000001e00b47213 */ /* 0x000fe20000000000 */
[----:B------:R0:W-:Y:S02]  /*37b0*/  STL [R1+0xe78], R17 ;  /* 0x000e781101007387 */ /* 0x0001e40000100800 */
[--C-:B------:R-:W-:Y:S01]  /*37c0*/  @!P4 IMAD.IADD R186, R186, 0x1, -R3.reuse ;  /* 0x00000001babac824 */ /* 0x100fe200078e0a03 */
[----:B------:R-:W-:Y:S01]  /*37d0*/  ISETP.GT.U32.AND P4, PT, R3, R235, PT ;  /* 0x000000eb0300720c */ /* 0x000fe20003f84070 */
[----:B------:R-:W-:-:S02]  /*37e0*/  @!P2 IMAD.IADD R27, R27, 0x1, -R3 ;  /* 0x000000011b1ba824 */ /* 0x000fc400078e0a03 */
[----:B------:R-:W-:Y:S01]  /*37f0*/  IMAD.HI.U32 R240, R5, R182, RZ ;  /* 0x000000b605f07227 */ /* 0x000fe200078e00ff */
[----:B------:R-:W-:-:S03]  /*3800*/  ISETP.GT.U32.AND P2, PT, R3, R186, PT ;  /* 0x000000ba0300720c */ /* 0x000fc60003f44070 */
[----:B------:R-:W-:Y:S01]  /*3810*/  IMAD.MOV R239, RZ, RZ, -R239 ;  /* 0x000000ffffef7224 */ /* 0x000fe200078e0aef */
[----:B0-----:R-:W3:Y:S01]  /*3820*/  LDL.LU R17, [R1+0x3c] ;  /* 0x00003c0001117983 */ /* 0x001ee20000300800 */
[----:B------:R-:W-:Y:S01]  /*3830*/  @!P6 IMAD.IADD R28, R28, 0x1, -R3 ;  /* 0x000000011c1ce824 */ /* 0x000fe200078e0a03 */
[----:B------:R-:W-:Y:S01]  /*3840*/  ISETP.GT.U32.AND P6, PT, R3, R27, PT ;  /* 0x0000001b0300720c */ /* 0x000fe20003fc4070 */
[----:B------:R-:W-:Y:S01]  /*3850*/  IMAD.MOV R240, RZ, RZ, -R240 ;  /* 0x000000fffff07224 */ /* 0x000fe200078e0af0 */
[----:B------:R0:W-:Y:S01]  /*3860*/  STL [R1+0xe7c], R18 ;  /* 0x000e7c1201007387 */ /* 0x0001e20000100800 */
[----:B------:R-:W-:-:S04]  /*3870*/  IMAD.HI.U32 R124, R5, R180, RZ ;  /* 0x000000b4057c7227 */ /* 0x000fc800078e00ff */
[C---:B------:R-:W-:Y:S02]  /*3880*/  IMAD R181, R3.reuse, R239, R181 ;  /* 0x000000ef03b57224 */ /* 0x040fe400078e02b5 */
[C---:B------:R-:W-:Y:S02]  /*3890*/  IMAD R182, R3.reuse, R240, R182 ;  /* 0x000000f003b67224 */ /* 0x040fe400078e02b6 */
[----:B------:R-:W-:Y:S02]  /*38a0*/  IMAD.MOV R124, RZ, RZ, -R124 ;  /* 0x000000ffff7c7224 */ /* 0x000fe400078e0a7c */
[----:B------:R-:W-:Y:S01]  /*38b0*/  @!P1 IMAD.MOV R23, RZ, RZ, -R23 ;  /* 0x000000ffff179224 */ /* 0x000fe200078e0a17 */
[C---:B------:R-:W-:Y:S01]  /*38c0*/  ISETP.GT.U32.AND P1, PT, R3.reuse, R28, PT ;  /* 0x0000001c0300720c */ /* 0x040fe20003f24070 */
[--C-:B------:R-:W-:Y:S01]  /*38d0*/  @!P0 IMAD.IADD R236, R236, 0x1, -R3.reuse ;  /* 0x00000001ecec8824 */ /* 0x100fe200078e0a03 */
[C---:B------:R-:W-:Y:S01]  /*38e0*/  ISETP.GT.U32.AND P0, PT, R3.reuse, R181, PT ;  /* 0x000000b50300720c */ /* 0x040fe20003f04070 */
[----:B------:R-:W-:Y:S01]  /*38f0*/  IMAD R180, R3, R124, R180 ;  /* 0x0000007c03b47224 */ /* 0x000fe200078e02b4 */
[----:B------:R-:W-:Y:S01]  /*3900*/  IABS R239, R38 ;  /* 0x0000002600ef7213 */ /* 0x000fe20000000000 */
[--C-:B------:R-:W-:Y:S01]  /*3910*/  @!P4 IMAD.IADD R235, R235, 0x1, -R3.reuse ;  /* 0x00000001ebebc824 */ /* 0x100fe200078e0a03 */
[----:B------:R-:W-:Y:S01]  /*3920*/  ISETP.GT.U32.AND P4, PT, R3, R182, PT ;  /* 0x000000b60300720c */ /* 0x000fe20003f84070 */
[--C-:B------:R-:W-:Y:S01]  /*3930*/  @!P2 IMAD.IADD R186, R186, 0x1, -R3.reuse ;  /* 0x00000001babaa824 */ /* 0x100fe200078e0a03 */
[----:B------:R-:W-:Y:S01]  /*3940*/  IABS R124, R34 ;  /* 0x00000022007c7213 */ /* 0x000fe20000000000 */
[----:B------:R-:W-:Y:S01]  /*3950*/  @!P6 IMAD.IADD R27, R27, 0x1, -R3 ;  /* 0x000000011b1be824 */ /* 0x000fe200078e0a03 */
[----:B------:R-:W-:Y:S01]  /*3960*/  ISETP.GE.AND P2, PT, R24, RZ, PT ;  /* 0x000000ff1800720c */ /* 0x000fe20003f46270 */
[----:B------:R-:W-:Y:S01]  /*3970*/  IMAD.HI.U32 R24, R5, R239, RZ ;  /* 0x000000ef05187227 */ /* 0x000fe200078e00ff */
[----:B------:R-:W-:Y:S01]  /*3980*/  ISETP.GT.U32.AND P6, PT, R3, R180, PT ;  /* 0x000000b40300720c */ /* 0x000fe20003fc4070 */
[----:B0-----:R-:W3:Y:S02]  /*3990*/  LDL.LU R18, [R1+0x38] ;  /* 0x0000380001127983 */ /* 0x001ee40000300800 */
[----:B------:R-:W-:-:S02]  /*39a0*/  IMAD.HI.U32 R240, R5, R124, RZ ;  /* 0x0000007c05f07227 */ /* 0x000fc400078e00ff */
[----:B------:R0:W-:Y:S02]  /*39b0*/  STL [R1+0xe80], R19 ;  /* 0x000e801301007387 */ /* 0x0001e40000100800 */
[--C-:B------:R-:W-:Y:S01]  /*39c0*/  @!P1 IMAD.IADD R28, R28, 0x1, -R3.reuse ;  /* 0x000000011c1c9824 */ /* 0x100fe200078e0a03 */
[----:B------:R-:W-:Y:S01]  /*39d0*/  ISETP.GE.AND P1, PT, R25, RZ, PT ;  /* 0x000000ff1900720c */ /* 0x000fe20003f26270 */
[----:B------:R-:W-:Y:S01]  /*39e0*/  IMAD.MOV R24, RZ, RZ, -R24 ;  /* 0x000000ffff187224 */ /* 0x000fe200078e0a18 */
[----:B------:R-:W-:Y:S01]  /*39f0*/  IABS R25, R45 ;  /* 0x0000002d00197213 */ /* 0x000fe20000000000 */
[--C-:B------:R-:W-:Y:S01]  /*3a00*/  @!P0 IMAD.IADD R181, R181, 0x1, -R3.reuse ;  /* 0x00000001b5b58824 */ /* 0x100fe200078e0a03 */
[----:B------:R-:W-:Y:S01]  /*3a10*/  ISETP.GE.AND P0, PT, R46, RZ, PT ;  /* 0x000000ff2e00720c */ /* 0x000fe20003f06270 */
[----:B------:R-:W-:Y:S02]  /*3a20*/  @!P4 IMAD.IADD R182, R182, 0x1, -R3 ;  /* 0x00000001b6b6c824 */ /* 0x000fe400078e0a03 */
[----:B------:R-:W-:Y:S01]  /*3a30*/  IMAD.MOV R240, RZ, RZ, -R240 ;  /* 0x000000fffff07224 */ /* 0x000fe200078e0af0 */
[----:B0-----:R-:W3:Y:S01]  /*3a40*/  LDL.LU R19, [R1+0x24] ;  /* 0x0000240001137983 */ /* 0x001ee20000300800 */
[----:B------:R-:W-:-:S02]  /*3a50*/  IMAD R46, R3, R24, R239 ;  /* 0x00000018032e7224 */ /* 0x000fc400078e02ef */
[----:B------:R-:W-:Y:S01]  /*3a60*/  IMAD.MOV.U32 R24, RZ, RZ, R235 ;  /* 0x000000ffff187224 */ /* 0x000fe200078e00eb */
[----:B------:R-:W-:Y:S01]  /*3a70*/  ISETP.GE.AND P4, PT, R26, RZ, PT ;  /* 0x000000ff1a00720c */ /* 0x000fe20003f86270 */
[----:B------:R-:W-:Y:S01]  /*3a80*/  IMAD.MOV.U32 R235, RZ, RZ, R25 ;  /* 0x000000ffffeb7224 */ /* 0x000fe200078e0019 */
[----:B------:R0:W-:Y:S01]  /*3a90*/  STL [R1+0xe84], R20 ;  /* 0x000e841401007387 */ /* 0x0001e20000100800 */
[C---:B------:R-:W-:Y:S02]  /*3aa0*/  IMAD R124, R3.reuse, R240, R124 ;  /* 0x000000f0037c7224 */ /* 0x040fe400078e027c */
[----:B------:R-:W-:Y:S01]  /*3ab0*/  @!P6 IMAD.IADD R180, R180, 0x1, -R3 ;  /* 0x00000001b4b4e824 */ /* 0x000fe200078e0a03 */
[C---:B------:R-:W-:Y:S01]  /*3ac0*/  ISETP.GT.U32.AND P6, PT, R3.reuse, R182, PT ;  /* 0x000000b60300720c */ /* 0x040fe20003fc4070 */
[----:B------:R-:W-:Y:S02]  /*3ad0*/  IMAD.MOV.U32 R25, RZ, RZ, R236 ;  /* 0x000000ffff197224 */ /* 0x000fe400078e00ec */
[----:B------:R-:W-:Y:S01]  /*3ae0*/  @!P5 IMAD.MOV R24, RZ, RZ, -R24 ;  /* 0x000000ffff18d224 */ /* 0x000fe200078e0a18 */
[C---:B------:R-:W-:Y:S01]  /*3af0*/  ISETP.GT.U32.AND P5, PT, R3.reuse, R181, PT ;  /* 0x000000b50300720c */ /* 0x040fe20003fa4070 */
[----:B------:R-:W-:Y:S01]  /*3b00*/  @!P3 IMAD.MOV R25, RZ, RZ, -R25 ;  /* 0x000000ffff19b224 */ /* 0x000fe200078e0a19 */
[----:B------:R-:W-:Y:S01]  /*3b10*/  ISETP.GT.U32.AND P3, PT, R3, R124, PT ;  /* 0x0000007c0300720c */ /* 0x000fe20003f64070 */
[----:B------:R-:W-:Y:S01]  /*3b20*/  @!P1 IMAD.MOV R27, RZ, RZ, -R27 ;  /* 0x000000ffff1b9224 */ /* 0x000fe200078e0a1b */
[----:B------:R-:W-:Y:S01]  /*3b30*/  ISETP.GE.AND P1, PT, R29, RZ, PT ;  /* 0x000000ff1d00720c */ /* 0x000fe20003f26270 */
[----:B------:R-:W-:Y:S01]  /*3b40*/  IMAD.MOV.U32 R26, RZ, RZ, R186 ;  /* 0x000000ffff1a7224 */ /* 0x000fe200078e00ba */
[----:B0-----:R-:W3:Y:S01]  /*3b50*/  LDL.LU R20, [R1+0x20] ;  /* 0x0000200001147983 */ /* 0x001ee20000300800 */
[----:B------:R-:W-:Y:S01]  /*3b60*/  IMAD.HI.U32 R29, R5, R235, RZ ;  /* 0x000000eb051d7227 */ /* 0x000fe200078e00ff */
[----:B------:R-:W-:-:S02]  /*3b70*/  IABS R236, R31 ;  /* 0x0000001f00ec7213 */ /* 0x000fc40000000000 */
[----:B--2---:R-:W-:Y:S01]  /*3b80*/  IABS R250, R125 ;  /* 0x0000007d00fa7213 */ /* 0x004fe20000000000 */
[----:B------:R-:W-:Y:S01]  /*3b90*/  @!P4 IMAD.MOV R28, RZ, RZ, -R28 ;  /* 0x000000ffff1cc224 */ /* 0x000fe200078e0a1c */
[----:B------:R-:W-:Y:S01]  /*3ba0*/  ISETP.GT.U32.AND P4, PT, R3, R46, PT ;  /* 0x0000002e0300720c */ /* 0x000fe20003f84070 */
[--C-:B------:R-:W-:Y:S01]  /*3bb0*/  @!P6 IMAD.IADD R182, R182, 0x1, -R3.reuse ;  /* 0x00000001b6b6e824 */ /* 0x100fe200078e0a03 */
[----:B------:R-:W-:Y:S01]  /*3bc0*/  ISETP.GE.AND P6, PT, R30, RZ, PT ;  /* 0x000000ff1e00720c */ /* 0x000fe20003fc6270 */
[----:B------:R-:W-:Y:S01]  /*3bd0*/  @!P5 IMAD.IADD R181, R181, 0x1, -R3 ;  /* 0x00000001b5b5d824 */ /* 0x000fe200078e0a03 */
[----:B------:R-:W-:Y:S01]  /*3be0*/  ISETP.GE.AND P5, PT, R34, RZ, PT ;  /* 0x000000ff2200720c */ /* 0x000fe20003fa6270 */
[----:B------:R-:W-:Y:S01]  /*3bf0*/  @!P2 IMAD.MOV R26, RZ, RZ, -R26 ;  /* 0x000000ffff1aa224 */ /* 0x000fe200078e0a1a */
[----:B------:R-:W-:Y:S01]  /*3c00*/  ISETP.GT.U32.AND P2, PT, R3, R180, PT ;  /* 0x000000b40300720c */ /* 0x000fe20003f44070 */
[----:B------:R-:W-:Y:S01]  /*3c10*/  IMAD.MOV R34, RZ, RZ, -R29 ;  /* 0x000000ffff227224 */ /* 0x000fe200078e0a1d */
[----:B------:R-:W-:Y:S01]  /*3c20*/  STL [R1+0xe88], R21 ;  /* 0x000e881501007387 */ /* 0x000fe20000100800 */
[--C-:B------:R-:W-:Y:S01]  /*3c30*/  @!P3 IMAD.IADD R124, R124, 0x1, -R3.reuse ;  /* 0x000000017c7cb824 */ /* 0x100fe200078e0a03 */
[----:B------:R-:W-:Y:S01]  /*3c40*/  ISETP.GE.AND P3, PT, R45, RZ, PT ;  /* 0x000000ff2d00720c */ /* 0x000fe20003f66270 */
[----:B------:R-:W-:Y:S01]  /*3c50*/  IMAD.MOV.U32 R29, RZ, RZ, R182 ;  /* 0x000000ffff1d7224 */ /* 0x000fe200078e00b6 */
[----:B------:R-:W-:Y:S01]  /*3c60*/  IABS R45, R33 ;  /* 0x00000021002d7213 */ /* 0x000fe20000000000 */
[----:B------:R-:W-:Y:S01]  /*3c70*/  @!P4 IMAD.IADD R46, R46, 0x1, -R3 ;  /* 0x000000012e2ec824 */ /* 0x000fe200078e0a03 */
[----:B------:R-:W-:Y:S01]  /*3c80*/  STL [R1+0xe8c], R22 ;  /* 0x000e8c1601007387 */ /* 0x000fe20000100800 */
[----:B------:R-:W-:Y:S01]  /*3c90*/  @!P0 IMAD.MOV R29, RZ, RZ, -R29 ;  /* 0x000000ffff1d8224 */ /* 0x000fe200078e0a1d */
[C---:B------:R-:W-:Y:S01]  /*3ca0*/  ISETP.GT.U32.AND P0, PT, R3.reuse, R124, PT ;  /* 0x0000007c0300720c */ /* 0x040fe20003f04070 */
[----:B------:R-:W-:Y:S01]  /*3cb0*/  IMAD.MOV.U32 R30, RZ, RZ, R181 ;  /* 0x000000ffff1e7224 */ /* 0x000fe200078e00b5 */
[C---:B------:R-:W-:Y:S01]  /*3cc0*/  ISETP.GT.U32.AND P4, PT, R3.reuse, R46, PT ;  /* 0x0000002e0300720c */ /* 0x040fe20003f84070 */
[----:B------:R-:W-:Y:S01]  /*3cd0*/  @!P2 IMAD.IADD R180, R180, 0x1, -R3 ;  /* 0x00000001b4b4a824 */ /* 0x000fe200078e0a03 */
[----:B------:R-:W-:Y:S01]  /*3ce0*/  ISETP.GE.AND P2, PT, R38, RZ, PT ;  /* 0x000000ff2600720c */ /* 0x000fe20003f46270 */
[----:B------:R-:W-:Y:S01]  /*3cf0*/  @!P1 IMAD.MOV R30, RZ, RZ, -R30 ;  /* 0x000000ffff1e9224 */ /* 0x000fe200078e0a1e */
[----:B------:R-:W-:Y:S01]  /*3d00*/  IABS R38, R32 ;  /* 0x0000002000267213 */ /* 0x000fe20000000000 */
[----:B------:R-:W-:Y:S01]  /*3d10*/  IMAD R34, R3, R34, R235 ;  /* 0x0000002203227224 */ /* 0x000fe200078e02eb */
[----:B------:R-:W-:Y:S01]  /*3d20*/  ISETP.GE.AND P1, PT, R31, RZ, PT ;  /* 0x000000ff1f00720c */ /* 0x000fe20003f26270 */
[----:B------:R-:W-:Y:S01]  /*3d30*/  IMAD.MOV.U32 R31, RZ, RZ, R180 ;  /* 0x000000ffff1f7224 */ /* 0x000fe200078e00b4 */
[----:B------:R-:W-:Y:S01]  /*3d40*/  IABS R181, R35 ;  /* 0x0000002300b57213 */ /* 0x000fe20000000000 */
[C---:B------:R-:W-:Y:S01]  /*3d50*/  IMAD.HI.U32 R180, R5.reuse, R236, RZ ;  /* 0x000000ec05b47227 */ /* 0x040fe200078e00ff */
[----:B------:R-:W-:Y:S01]  /*3d60*/  IABS R235, R39 ;  /* 0x0000002700eb7213 */ /* 0x000fe20000000000 */
[----:B------:R0:W-:Y:S02]  /*3d70*/  STL [R1+0xe90], R23 ;  /* 0x000e901701007387 */ /* 0x0001e40000100800 */
[----:B------:R-:W-:Y:S01]  /*3d80*/  @!P0 IMAD.IADD R124, R124, 0x1, -R3 ;  /* 0x000000017c7c8824 */ /* 0x000fe200078e0a03 */
[----:B------:R-:W-:Y:S01]  /*3d90*/  ISETP.GE.AND P0, PT, R32, RZ, PT ;  /* 0x000000ff2000720c */ /* 0x000fe20003f06270 */
[----:B------:R-:W-:-:S04]  /*3da0*/  IMAD.HI.U32 R32, R5, R38, RZ ;  /* 0x0000002605207227 */ /* 0x000fc800078e00ff */
[----:B------:R-:W-:Y:S01]  /*3db0*/  @!P6 IMAD.MOV R31, RZ, RZ, -R31 ;  /* 0x000000ffff1fe224 */ /* 0x000fe200078e0a1f */
[----:B------:R-:W-:Y:S01]  /*3dc0*/  ISETP.GT.U32.AND P6, PT, R3, R34, PT ;  /* 0x000000220300720c */ /* 0x000fe20003fc4070 */
[----:B------:R-:W-:Y:S02]  /*3dd0*/  IMAD.MOV R32, RZ, RZ, -R32 ;  /* 0x000000ffff207224 */ /* 0x000fe400078e0a20 */
[----:B------:R-:W-:Y:S02]  /*3de0*/  IMAD.MOV R180, RZ, RZ, -R180 ;  /* 0x000000ffffb47224 */ /* 0x000fe400078e0ab4 */
[----:B------:R-:W-:Y:S01]  /*3df0*/  @!P4 IMAD.IADD R46, R46, 0x1, -R3 ;  /* 0x000000012e2ec824 */ /* 0x000fe200078e0a03 */
[----:B------:R-:W-:Y:S01]  /*3e00*/  ISETP.GE.AND P4, PT, R33, RZ, PT ;  /* 0x000000ff2100720c */ /* 0x000fe20003f86270 */
[C---:B------:R-:W-:Y:S02]  /*3e10*/  IMAD R38, R3.reuse, R32, R38 ;  /* 0x0000002003267224 */ /* 0x040fe400078e0226 */
[----:B------:R-:W-:-:S02]  /*3e20*/  IMAD R236, R3, R180, R236 ;  /* 0x000000b403ec7224 */ /* 0x000fc400078e02ec */
[----:B------:R-:W-:Y:S02]  /*3e30*/  IMAD.MOV.U32 R32, RZ, RZ, R124 ;  /* 0x000000ffff207224 */ /* 0x000fe400078e007c */
[----:B------:R-:W-:-:S04]  /*3e40*/  IMAD.HI.U32 R33, R5, R45, RZ ;  /* 0x0000002d05217227 */ /* 0x000fc800078e00ff */
[----:B------:R-:W-:Y:S01]  /*3e50*/  @!P5 IMAD.MOV R32, RZ, RZ, -R32 ;  /* 0x000000ffff20d224 */ /* 0x000fe200078e0a20 */
[----:B------:R-:W-:Y:S01]  /*3e60*/  ISETP.GT.U32.AND P5, PT, R3, R236, PT ;  /* 0x000000ec0300720c */ /* 0x000fe20003fa4070 */
[----:B------:R-:W-:Y:S02]  /*3e70*/  IMAD.MOV R33, RZ, RZ, -R33 ;  /* 0x000000ffff217224 */ /* 0x000fe400078e0a21 */
[----:B------:R-:W-:Y:S02]  /*3e80*/  @!P6 IMAD.IADD R34, R34, 0x1, -R3 ;  /* 0x000000012222e824 */ /* 0x000fe400078e0a03 */
[----:B------:R-:W-:-:S03]  /*3e90*/  IMAD.HI.U32 R180, R5, R181, RZ ;  /* 0x000000b505b47227 */ /* 0x000fc600078e00ff */
[C---:B------:R-:W-:Y:S01]  /*3ea0*/  ISETP.GT.U32.AND P6, PT, R3.reuse, R34, PT ;  /* 0x000000220300720c */ /* 0x040fe20003fc4070 */
[C---:B------:R-:W-:Y:S01]  /*3eb0*/  IMAD R124, R3.reuse, R33, R45 ;  /* 0x00000021037c7224 */ /* 0x040fe200078e022d */
[----:B------:R-:W-:Y:S01]  /*3ec0*/  IABS R45, R37 ;  /* 0x00000025002d7213 */ /* 0x000fe20000000000 */
[----:B------:R-:W-:Y:S01]  /*3ed0*/  IMAD.MOV.U32 R33, RZ, RZ, R46 ;  /* 0x000000ffff217224 */ /* 0x000fe200078e002e */
[----:B------:R-:W-:Y:S01]  /*3ee0*/  IABS R46, R36 ;  /* 0x00000024002e7213 */ /* 0x000fe20000000000 */
[----:B------:R-:W-:Y:S02]  /*3ef0*/  IMAD.MOV R180, RZ, RZ, -R180 ;  /* 0x000000ffffb47224 */ /* 0x000fe400078e0ab4 */
[----:B------:R-:W-:Y:S01]  /*3f00*/  @!P2 IMAD.MOV R33, RZ, RZ, -R33 ;  /* 0x000000ffff21a224 */ /* 0x000fe200078e0a21 */
[C---:B------:R-:W-:Y:S01]  /*3f10*/  ISETP.GT.U32.AND P2, PT, R3.reuse, R38, PT ;  /* 0x000000260300720c */ /* 0x040fe20003f44070 */
[----:B------:R-:W-:Y:S01]  /*3f20*/  IMAD R181, R3, R180, R181 ;  /* 0x000000b403b57224 */ /* 0x000fe200078e02b5 */
[----:B------:R-:W-:Y:S01]  /*3f30*/  IABS R180, R41 ;  /* 0x0000002900b47213 */ /* 0x000fe20000000000 */
[----:B------:R-:W-:-:S02]  /*3f40*/  @!P5 IMAD.IADD R236, R236, 0x1, -R3 ;  /* 0x00000001ececd824 */ /* 0x000fc400078e0a03 */
[----:B------:R-:W-:Y:S01]  /*3f50*/  @!P6 IMAD.IADD R34, R34, 0x1, -R3 ;  /* 0x000000012222e824 */ /* 0x000fe200078e0a03 */
[----:B------:R-:W-:Y:S01]  /*3f60*/  ISETP.GT.U32.AND P5, PT, R3, R181, PT ;  /* 0x000000b50300720c */ /* 0x000fe20003fa4070 */
[----:B------:R-:W-:Y:S01]  /*3f70*/  IMAD.HI.U32 R186, R5, R45, RZ ;  /* 0x0000002d05ba7227 */ /* 0x000fe200078e00ff */
[----:B------:R-:W-:-:S03]  /*3f80*/  ISETP.GT.U32.AND P6, PT, R3, R124, PT ;  /* 0x0000007c0300720c */ /* 0x000fc60003fc4070 */
[----:B------:R-:W-:Y:S02]  /*3f90*/  @!P3 IMAD.MOV R34, RZ, RZ, -R34 ;  /* 0x000000ffff22b224 */ /* 0x000fe400078e0a22 */
[----:B------:R-:W-:Y:S01]  /*3fa0*/  @!P2 IMAD.IADD R38, R38, 0x1, -R3 ;  /* 0x000000012626a824 */ /* 0x000fe200078e0a03 */
[----:B------:R-:W-:Y:S01]  /*3fb0*/  ISETP.GT.U32.AND P2, PT, R3, R236, PT ;  /* 0x000000ec0300720c */ /* 0x000fe20003f44070 */
[----:B------:R-:W-:Y:S02]  /*3fc0*/  IMAD.MOV R186, RZ, RZ, -R186 ;  /* 0x000000ffffba7224 */ /* 0x000fe400078e0aba */
[----:B------:R-:W-:Y:S01]  /*3fd0*/  IMAD.HI.U32 R182, R5, R46, RZ ;  /* 0x0000002e05b67227 */ /* 0x000fe200078e00ff */
[----:B------:R-:W-:-:S03]  /*3fe0*/  ISETP.GT.U32.AND P3, PT, R3, R38, PT ;  /* 0x000000260300720c */ /* 0x000fc60003f64070 */
[----:B------:R-:W-:Y:S02]  /*3ff0*/  @!P5 IMAD.IADD R181, R181, 0x1, -R3 ;  /* 0x00000001b5b5d824 */ /* 0x000fe400078e0a03 */
[C---:B------:R-:W-:Y:S02]  /*4000*/  IMAD R45, R3.reuse, R186, R45 ;  /* 0x000000ba032d7224 */ /* 0x040fe400078e022d */
[----:B------:R-:W-:Y:S01]  /*4010*/  @!P6 IMAD.IADD R124, R124, 0x1, -R3 ;  /* 0x000000017c7ce824 */ /* 0x000fe200078e0a03 */
[----:B------:R-:W-:Y:S01]  /*4020*/  ISETP.GT.U32.AND P5, PT, R3, R181, PT ;  /* 0x000000b50300720c */ /* 0x000fe20003fa4070 */
[----:B------:R-:W-:-:S03]  /*4030*/  IMAD.HI.U32 R186, R5, R180, RZ ;  /* 0x000000b405ba7227 */ /* 0x000fc600078e00ff */
[C---:B------:R-:W-:Y:S01]  /*4040*/  ISETP.GT.U32.AND P6, PT, R3.reuse, R124, PT ;  /* 0x0000007c0300720c */ /* 0x040fe20003fc4070 */
[----:B------:R-:W-:Y:S02]  /*4050*/  IMAD.MOV R182, RZ, RZ, -R182 ;  /* 0x000000ffffb67224 */ /* 0x000fe400078e0ab6 */
[----:B------:R-:W-:Y:S02]  /*4060*/  IMAD.MOV R186, RZ, RZ, -R186 ;  /* 0x000000ffffba7224 */ /* 0x000fe400078e0aba */
[C---:B------:R-:W-:Y:S01]  /*4070*/  IMAD R46, R3.reuse, R182, R46 ;  /* 0x000000b6032e7224 */ /* 0x040fe200078e022e */
[----:B------:R-:W-:Y:S01]  /*4080*/  IABS R182, R42 ;  /* 0x0000002a00b67213 */ /* 0x000fe20000000000 */
[--C-:B------:R-:W-:Y:S01]  /*4090*/  @!P3 IMAD.IADD R38, R38, 0x1, -R3.reuse ;  /* 0x000000012626b824 */ /* 0x100fe200078e0a03 */
[C---:B------:R-:W-:Y:S01]  /*40a0*/  ISETP.GT.U32.AND P3, PT, R3.reuse, R45, PT ;  /* 0x0000002d0300720c */ /* 0x040fe20003f64070 */
[C---:B------:R-:W-:Y:S01]  /*40b0*/  IMAD R180, R3.reuse, R186, R180 ;  /* 0x000000ba03b47224 */ /* 0x040fe200078e02b4 */
[----:B------:R-:W-:Y:S01]  /*40c0*/  IABS R186, R40 ;  /* 0x0000002800ba7213 */ /* 0x000fe20000000000 */
[--C-:B------:R-:W-:Y:S01]  /*40d0*/  @!P2 IMAD.IADD R236, R236, 0x1, -R3.reuse ;  /* 0x00000001ececa824 */ /* 0x100fe200078e0a03 */
[----:B------:R-:W-:Y:S01]  /*40e0*/  ISETP.GT.U32.AND P2, PT, R3, R46, PT ;  /* 0x0000002e0300720c */ /* 0x000fe20003f44070 */
[--C-:B------:R-:W-:Y:S01]  /*40f0*/  @!P5 IMAD.IADD R181, R181, 0x1, -R3.reuse ;  /* 0x00000001b5b5d824 */ /* 0x100fe200078e0a03 */
[----:B------:R-:W-:Y:S01]  /*4100*/  ISETP.GT.U32.AND P5, PT, R3, R180, PT ;  /* 0x000000b40300720c */ /* 0x000fe20003fa4070 */
[----:B------:R-:W-:Y:S01]  /*4110*/  @!P6 IMAD.IADD R124, R124, 0x1, -R3 ;  /* 0x000000017c7ce824 */ /* 0x000fe200078e0a03 */
[----:B------:R-:W-:Y:S01]  /*4120*/  ISETP.GE.AND P6, PT, R35, RZ, PT ;  /* 0x000000ff2300720c */ /* 0x000fe20003fc6270 */
[----:B------:R-:W-:-:S04]  /*4130*/  IMAD.HI.U32 R35, R5, R182, RZ ;  /* 0x000000b605237227 */ /* 0x000fc800078e00ff */
[----:B------:R-:W-:Y:S01]  /*4140*/  @!P3 IMAD.IADD R45, R45, 0x1, -R3 ;  /* 0x000000012d2db824 */ /* 0x000fe200078e0a03 */
[----:B------:R-:W-:Y:S01]  /*4150*/  ISETP.GE.AND P3, PT, R37, RZ, PT ;  /* 0x000000ff2500720c */ /* 0x000fe20003f66270 */
[----:B------:R-:W-:Y:S02]  /*4160*/  IMAD.MOV R35, RZ, RZ, -R35 ;  /* 0x000000ffff237224 */ /* 0x000fe400078e0a23 */
[--C-:B------:R-:W-:Y:S01]  /*4170*/  @!P2 IMAD.IADD R46, R46, 0x1, -R3.reuse ;  /* 0x000000012e2ea824 */ /* 0x100fe200078e0a03 */
[----:B------:R-:W-:Y:S01]  /*4180*/  ISETP.GE.AND P2, PT, R36, RZ, PT ;  /* 0x000000ff2400720c */ /* 0x000fe20003f46270 */
[----:B------:R-:W-:Y:S01]  /*4190*/  @!P5 IMAD.IADD R180, R180, 0x1, -R3 ;  /* 0x00000001b4b4d824 */ /* 0x000fe200078e0a03 */
[C---:B------:R-:W-:Y:S01]  /*41a0*/  ISETP.GT.U32.AND P5, PT, R3.reuse, R45, PT ;  /* 0x0000002d0300720c */ /* 0x040fe20003fa4070 */
[----:B------:R-:W-:Y:S02]  /*41b0*/  IMAD.MOV.U32 R36, RZ, RZ, R38 ;  /* 0x000000ffff247224 */ /* 0x000fe400078e0026 */
[----:B------:R-:W-:-:S02]  /*41c0*/  IMAD R182, R3, R35, R182 ;  /* 0x0000002303b67224 */ /* 0x000fc400078e02b6 */
[----:B------:R-:W-:Y:S01]  /*41d0*/  IMAD.HI.U32 R239, R5, R235, RZ ;  /* 0x000000eb05ef7227 */ /* 0x000fe200078e00ff */
[----:B----4-:R-:W-:-:S03]  /*41e0*/  IABS R251, R13 ;  /* 0x0000000d00fb7213 */ /* 0x010fc60000000000 */
[----:B------:R-:W-:Y:S02]  /*41f0*/  IMAD.MOV.U32 R38, RZ, RZ, R181 ;  /* 0x000000ffff267224 */ /* 0x000fe400078e00b5 */
[----:B------:R-:W-:Y:S02]  /*4200*/  IMAD.MOV.U32 R35, RZ, RZ, R236 ;  /* 0x000000ffff237224 */ /* 0x000fe400078e00ec */
[----:B------:R-:W-:Y:S02]  /*4210*/  IMAD.MOV R239, RZ, RZ, -R239 ;  /* 0x000000ffffef7224 */ /* 0x000fe400078e0aef */
[----:B------:R-:W-:Y:S01]  /*4220*/  @!P6 IMAD.MOV R38, RZ, RZ, -R38 ;  /* 0x000000ffff26e224 */ /* 0x000fe200078e0a26 */
[----:B------:R-:W-:Y:S01]  /*4230*/  ISETP.GT.U32.AND P6, PT, R3, R182, PT ;  /* 0x000000b60300720c */ /* 0x000fe20003fc4070 */
[----:B------:R-:W-:-:S04]  /*4240*/  IMAD.HI.U32 R236, R5, R186, RZ ;  /* 0x000000ba05ec7227 */ /* 0x000fc800078e00ff */
[----:B------:R-:W-:Y:S01]  /*4250*/  @!P1 IMAD.MOV R35, RZ, RZ, -R35 ;  /* 0x000000ffff239224 */ /* 0x000fe200078e0a23 */
[C---:B------:R-:W-:Y:S01]  /*4260*/  ISETP.GT.U32.AND P1, PT, R3.reuse, R46, PT ;  /* 0x0000002e0300720c */ /* 0x040fe20003f24070 */
[C---:B------:R-:W-:Y:S01]  /*4270*/  IMAD R181, R3.reuse, R239, R235 ;  /* 0x000000ef03b57224 */ /* 0x040fe200078e02eb */
[----:B------:R-:W-:Y:S01]  /*4280*/  IABS R239, R52 ;  /* 0x0000003400ef7213 */ /* 0x000fe20000000000 */
[----:B------:R-:W-:Y:S01]  /*4290*/  @!P0 IMAD.MOV R36, RZ, RZ, -R36 ;  /* 0x000000ffff248224 */ /* 0x000fe200078e0a24 */
[----:B------:R-:W-:Y:S01]  /*42a0*/  ISETP.GT.U32.AND P0, PT, R3, R180, PT ;  /* 0x000000b40300720c */ /* 0x000fe20003f04070 */
[----:B------:R-:W-:Y:S02]  /*42b0*/  IMAD.MOV R236, RZ, RZ, -R236 ;  /* 0x000000ffffec7224 */ /* 0x000fe400078e0aec */
[----:B------:R-:W-:Y:S01]  /*42c0*/  @!P5 IMAD.IADD R45, R45, 0x1, -R3 ;  /* 0x000000012d2dd824 */ /* 0x000fe200078e0a03 */
[----:B------:R-:W-:Y:S01]  /*42d0*/  ISETP.GT.U32.AND P5, PT, R3, R181, PT ;  /* 0x000000b50300720c */ /* 0x000fe20003fa4070 */
[----:B------:R-:W-:-:S02]  /*42e0*/  IMAD.MOV.U32 R37, RZ, RZ, R124 ;  /* 0x000000ffff257224 */ /* 0x000fc400078e007c */
[C---:B------:R-:W-:Y:S01]  /*42f0*/  IMAD R124, R3.reuse, R236, R186 ;  /* 0x000000ec037c7224 */ /* 0x040fe200078e02ba */
[----:B------:R-:W-:Y:S01]  /*4300*/  IABS R186, R51 ;  /* 0x0000003300ba7213 */ /* 0x000fe20000000000 */
[--C-:B------:R-:W-:Y:S01]  /*4310*/  @!P6 IMAD.IADD R182, R182, 0x1, -R3.reuse ;  /* 0x00000001b6b6e824 */ /* 0x100fe200078e0a03 */
[----:B------:R-:W-:Y:S01]  /*4320*/  IABS R236, R44 ;  /* 0x0000002c00ec7213 */ /* 0x000fe20000000000 */
[----:B------:R-:W-:Y:S01]  /*4330*/  @!P1 IMAD.IADD R46, R46, 0x1, -R3 ;  /* 0x000000012e2e9824 */ /* 0x000fe200078e0a03 */
[----:B------:R-:W-:Y:S01]  /*4340*/  ISETP.GT.U32.AND P6, PT, R3, R124, PT ;  /* 0x0000007c0300720c */ /* 0x000fe20003fc4070 */
[----:B------:R-:W-:Y:S01]  /*4350*/  @!P4 IMAD.MOV R37, RZ, RZ, -R37 ;  /* 0x000000ffff25c224 */ /* 0x000fe200078e0a25 */
[----:B------:R-:W-:Y:S01]  /*4360*/  ISETP.GE.AND P1, PT, R42, RZ, PT ;  /* 0x000000ff2a00720c */ /* 0x000fe20003f26270 */
[--C-:B------:R-:W-:Y:S01]  /*4370*/  @!P0 IMAD.IADD R180, R180, 0x1, -R3.reuse ;  /* 0x00000001b4b48824 */ /* 0x100fe200078e0a03 */
[----:B------:R-:W-:Y:S01]  /*4380*/  IABS R42, R47 ;  /* 0x0000002f002a7213 */ /* 0x000fe20000000000 */
[----:B------:R-:W-:Y:S01]  /*4390*/  @!P5 IMAD.IADD R181, R181, 0x1, -R3 ;  /* 0x00000001b5b5d824 */ /* 0x000fe200078e0a03 */
[----:B------:R-:W-:-:S02]  /*43a0*/  ISETP.GE.AND P4, PT, R41, RZ, PT ;  /* 0x000000ff2900720c */ /* 0x000fc40003f86270 */
[----:B------:R-:W-:Y:S01]  /*43b0*/  ISETP.GE.AND P0, PT, R39, RZ, PT ;  /* 0x000000ff2700720c */ /* 0x000fe20003f06270 */
[----:B------:R-:W-:Y:S01]  /*43c0*/  IMAD.MOV.U32 R39, RZ, RZ, R46 ;  /* 0x000000ffff277224 */ /* 0x000fe200078e002e */
[----:B------:R-:W-:Y:S01]  /*43d0*/  IABS R41, R43 ;  /* 0x0000002b00297213 */ /* 0x000fe20000000000 */
[----:B------:R-:W-:Y:S01]  /*43e0*/  IMAD.HI.U32 R46, R5, R42, RZ ;  /* 0x0000002a052e7227 */ /* 0x000fe200078e00ff */
[----:B------:R-:W-:-:S03]  /*43f0*/  ISETP.GT.U32.AND P5, PT, R3, R182, PT ;  /* 0x000000b60300720c */ /* 0x000fc60003fa4070 */
[----:B------:R-:W-:Y:S01]  /*4400*/  @!P2 IMAD.MOV R39, RZ, RZ, -R39 ;  /* 0x000000ffff27a224 */ /* 0x000fe200078e0a27 */
[----:B------:R-:W-:Y:S01]  /*4410*/  ISETP.GE.AND P2, PT, R40, RZ, PT ;  /* 0x000000ff2800720c */ /* 0x000fe20003f46270 */
[----:B------:R-:W-:-:S04]  /*4420*/  IMAD.HI.U32 R235, R5, R41, RZ ;  /* 0x0000002905eb7227 */ /* 0x000fc800078e00ff */
[----:B------:R-:W-:Y:S02]  /*4430*/  IMAD.MOV.U32 R40, RZ, RZ, R45 ;  /* 0x000000ffff287224 */ /* 0x000fe400078e002d */
[----:B------:R-:W-:Y:S02]  /*4440*/  IMAD.MOV R46, RZ, RZ, -R46 ;  /* 0x000000ffff2e7224 */ /* 0x000fe400078e0a2e */
[----:B------:R-:W-:Y:S01]  /*4450*/  @!P6 IMAD.IADD R124, R124, 0x1, -R3 ;  /* 0x000000017c7ce824 */ /* 0x000fe200078e0a03 */
[C---:B------:R-:W-:Y:S01]  /*4460*/  ISETP.GT.U32.AND P6, PT, R3.reuse, R181, PT ;  /* 0x000000b50300720c */ /* 0x040fe20003fc4070 */
[----:B------:R-:W-:Y:S02]  /*4470*/  IMAD.MOV R235, RZ, RZ, -R235 ;  /* 0x000000ffffeb7224 */ /* 0x000fe400078e0aeb */
[----:B------:R-:W-:Y:S01]  /*4480*/  @!P3 IMAD.MOV R40, RZ, RZ, -R40 ;  /* 0x000000ffff28b224 */ /* 0x000fe200078e0a28 */
[C---:B------:R-:W-:Y:S01]  /*4490*/  ISETP.GT.U32.AND P3, PT, R3.reuse, R124, PT ;  /* 0x0000007c0300720c */ /* 0x040fe20003f64070 */
[----:B------:R-:W-:-:S02]  /*44a0*/  IMAD R45, R3, R46, R42 ;  /* 0x0000002e032d7224 */ /* 0x000fc400078e022a */
[----:B------:R-:W-:-:S04]  /*44b0*/  IMAD.HI.U32 R42, R5, R186, RZ ;  /* 0x000000ba052a7227 */ /* 0x000fc800078e00ff */
[C---:B------:R-:W-:Y:S01]  /*44c0*/  IMAD R46, R3.reuse, R235, R41 ;  /* 0x000000eb032e7224 */ /* 0x040fe200078e0229 */
[----:B------:R-:W-:Y:S01]  /*44d0*/  IABS R235, R48 ;  /* 0x0000003000eb7213 */ /* 0x000fe20000000000 */
[----:B------:R-:W-:Y:S01]  /*44e0*/  @!P5 IMAD.IADD R182, R182, 0x1, -R3 ;  /* 0x00000001b6b6d824 */ /* 0x000fe200078e0a03 */
[----:B------:R-:W-:Y:S01]  /*44f0*/  ISETP.GT.U32.AND P5, PT, R3, R45, PT ;  /* 0x0000002d0300720c */ /* 0x000fe20003fa4070 */
[----:B------:R-:W-:Y:S02]  /*4500*/  IMAD.MOV.U32 R41, RZ, RZ, R180 ;  /* 0x000000ffff297224 */ /* 0x000fe400078e00b4 */
[----:B------:R-:W-:Y:S02]  /*4510*/  IMAD.MOV R180, RZ, RZ, -R42 ;  /* 0x000000ffffb47224 */ /* 0x000fe400078e0a2a */
[----:B------:R-:W-:Y:S01]  /*4520*/  @!P4 IMAD.MOV R41, RZ, RZ, -R41 ;  /* 0x000000ffff29c224 */ /* 0x000fe200078e0a29 */
[----:B------:R-:W-:Y:S01]  /*4530*/  ISETP.GE.AND P4, PT, R47, RZ, PT ;  /* 0x000000ff2f00720c */ /* 0x000fe20003f86270 */
[----:B------:R-:W-:Y:S01]  /*4540*/  IMAD R47, R3, R180, R186 ;  /* 0x000000b4032f7224 */ /* 0x000fe200078e02ba */
[----:B------:R-:W-:Y:S01]  /*4550*/  IABS R186, R49 ;  /* 0x0000003100ba7213 */ /* 0x000fe20000000000 */
[----:B------:R-:W-:-:S02]  /*4560*/  @!P3 IMAD.IADD R124, R124, 0x1, -R3 ;  /* 0x000000017c7cb824 */ /* 0x000fc400078e0a03 */
[--C-:B------:R-:W-:Y:S01]  /*4570*/  @!P6 IMAD.IADD R181, R181, 0x1, -R3.reuse ;  /* 0x00000001b5b5e824 */ /* 0x100fe200078e0a03 */
[----:B------:R-:W-:Y:S01]  /*4580*/  ISETP.GT.U32.AND P3, PT, R3, R47, PT ;  /* 0x0000002f0300720c */ /* 0x000fe20003f64070 */
[----:B------:R-:W-:Y:S01]  /*4590*/  @!P5 IMAD.IADD R45, R45, 0x1, -R3 ;  /* 0x000000012d2dd824 */ /* 0x000fe200078e0a03 */
[----:B------:R-:W-:Y:S01]  /*45a0*/  ISETP.GT.U32.AND P6, PT, R3, R46, PT ;  /* 0x0000002e0300720c */ /* 0x000fe20003fc4070 */
[----:B------:R-:W-:Y:S01]  /*45b0*/  IMAD.MOV.U32 R42, RZ, RZ, R182 ;  /* 0x000000ffff2a7224 */ /* 0x000fe200078e00b6 */
[----:B------:R-:W-:Y:S01]  /*45c0*/  IABS R182, R53 ;  /* 0x0000003500b67213 */ /* 0x000fe20000000000 */
[----:B------:R-:W-:Y:S01]  /*45d0*/  IMAD.HI.U32 R180, R5, R236, RZ ;  /* 0x000000ec05b47227 */ /* 0x000fe200078e00ff */
[----:B------:R-:W-:-:S03]  /*45e0*/  ISETP.GT.U32.AND P5, PT, R3, R45, PT ;  /* 0x0000002d0300720c */ /* 0x000fc60003fa4070 */
[----:B------:R-:W-:Y:S01]  /*45f0*/  @!P1 IMAD.MOV R42, RZ, RZ, -R42 ;  /* 0x000000ffff2a9224 */ /* 0x000fe200078e0a2a */
[----:B------:R-:W-:Y:S01]  /*4600*/  ISETP.GE.AND P1, PT, R43, RZ, PT ;  /* 0x000000ff2b00720c */ /* 0x000fe20003f26270 */
[----:B------:R-:W-:Y:S02]  /*4610*/  IMAD.MOV.U32 R43, RZ, RZ, R181 ;  /* 0x000000ffff2b7224 */ /* 0x000fe400078e00b5 */
[--C-:B------:R-:W-:Y:S02]  /*4620*/  @!P3 IMAD.IADD R47, R47, 0x1, -R3.reuse ;  /* 0x000000012f2fb824 */ /* 0x100fe400078e0a03 */
[--C-:B------:R-:W-:Y:S02]  /*4630*/  @!P6 IMAD.IADD R46, R46, 0x1, -R3.reuse ;  /* 0x000000012e2ee824 */ /* 0x100fe400078e0a03 */
[----:B------:R-:W-:Y:S01]  /*4640*/  IMAD.HI.U32 R181, R5, R239, RZ ;  /* 0x000000ef05b57227 */ /* 0x000fe200078e00ff */
[C---:B------:R-:W-:Y:S02]  /*4650*/  ISETP.GT.U32.AND P3, PT, R3.reuse, R47, PT ;  /* 0x0000002f0300720c */ /* 0x040fe40003f64070 */
[----:B------:R-:W-:Y:S01]  /*4660*/  ISETP.GT.U32.AND P6, PT, R3, R46, PT ;  /* 0x0000002e0300720c */ /* 0x000fe20003fc4070 */
[----:B------:R-:W-:Y:S01]  /*4670*/  @!P5 IMAD.IADD R45, R45, 0x1, -R3 ;  /* 0x000000012d2dd824 */ /* 0x000fe200078e0a03 */
[----:B------:R-:W-:Y:S01]  /*4680*/  ISETP.GE.AND P5, PT, R52, RZ, PT ;  /* 0x000000ff3400720c */ /* 0x000fe20003fa6270 */
[----:B------:R-:W-:-:S02]  /*4690*/  IMAD.MOV R52, RZ, RZ, -R180 ;  /* 0x000000ffff347224 */ /* 0x000fc400078e0ab4 */
[----:B------:R-:W-:Y:S02]  /*46a0*/  IMAD.MOV R181, RZ, RZ, -R181 ;  /* 0x000000ffffb57224 */ /* 0x000fe400078e0ab5 */
[----:B------:R-:W-:Y:S01]  /*46b0*/  @!P0 IMAD.MOV R43, RZ, RZ, -R43 ;  /* 0x000000ffff2b8224 */ /* 0x000fe200078e0a2b */
[----:B------:R-:W-:Y:S01]  /*46c0*/  ISETP.GE.AND P0, PT, R51, RZ, PT ;  /* 0x000000ff3300720c */ /* 0x000fe20003f06270 */
[C---:B------:R-:W-:Y:S01]  /*46d0*/  IMAD R236, R3.reuse, R52, R236 ;  /* 0x0000003403ec7224 */ /* 0x040fe200078e02ec */
[----:B------:R-:W-:Y:S01]  /*46e0*/  IABS R51, R176 ;  /* 0x000000b000337213 */ /* 0x000fe20000000000 */
[----:B------:R-:W-:Y:S01]  /*46f0*/  IMAD R239, R3, R181, R239 ;  /* 0x000000b503ef7224 */ /* 0x000fe200078e02ef */
[----:B------:R-:W-:Y:S01]  /*4700*/  IABS R52, R50 ;  /* 0x0000003200347213 */ /* 0x000fe20000000000 */
[--C-:B------:R-:W-:Y:S01]  /*4710*/  @!P3 IMAD.IADD R47, R47, 0x1, -R3.reuse ;  /* 0x000000012f2fb824 */ /* 0x100fe200078e0a03 */
[C---:B------:R-:W-:Y:S01]  /*4720*/  ISETP.GT.U32.AND P3, PT, R3.reuse, R236, PT ;  /* 0x000000ec0300720c */ /* 0x040fe20003f64070 */
[----:B------:R-:W-:Y:S01]  /*4730*/  @!P6 IMAD.IADD R46, R46, 0x1, -R3 ;  /* 0x000000012e2ee824 */ /* 0x000fe200078e0a03 */
[----:B------:R-:W-:Y:S01]  /*4740*/  ISETP.GT.U32.AND P6, PT, R3, R239, PT ;  /* 0x000000ef0300720c */ /* 0x000fe20003fc4070 */
[----:B------:R-:W-:-:S04]  /*4750*/  IMAD.HI.U32 R180, R5, R51, RZ ;  /* 0x0000003305b47227 */ /* 0x000fc800078e00ff */
[----:B------:R-:W-:-:S04]  /*4760*/  IMAD.HI.U32 R181, R5, R235, RZ ;  /* 0x000000eb05b57227 */ /* 0x000fc800078e00ff */
[----:B------:R-:W-:Y:S02]  /*4770*/  IMAD.MOV R180, RZ, RZ, -R180 ;  /* 0x000000ffffb47224 */ /* 0x000fe400078e0ab4 */
[----:B------:R-:W-:Y:S02]  /*4780*/  IMAD.MOV R181, RZ, RZ, -R181 ;  /* 0x000000ffffb57224 */ /* 0x000fe400078e0ab5 */
[C---:B------:R-:W-:Y:S02]  /*4790*/  IMAD R51, R3.reuse, R180, R51 ;  /* 0x000000b403337224 */ /* 0x040fe400078e0233 */
[C---:B------:R-:W-:Y:S01]  /*47a0*/  IMAD R235, R3.reuse, R181, R235 ;  /* 0x000000b503eb7224 */ /* 0x040fe200078e02eb */
[----:B------:R-:W-:Y:S01]  /*47b0*/  IABS R181, R54 ;  /* 0x0000003600b57213 */ /* 0x000fe20000000000 */
[--C-:B------:R-:W-:Y:S01]  /*47c0*/  @!P3 IMAD.IADD R236, R236, 0x1, -R3.reuse ;  /* 0x00000001ececb824 */ /* 0x100fe200078e0a03 */
[----:B------:R-:W-:Y:S01]  /*47d0*/  ISETP.GT.U32.AND P3, PT, R3, R51, PT ;  /* 0x000000330300720c */ /* 0x000fe20003f64070 */
[----:B------:R-:W-:Y:S01]  /*47e0*/  @!P6 IMAD.IADD R239, R239, 0x1, -R3 ;  /* 0x00000001efefe824 */ /* 0x000fe200078e0a03 */
[----:B------:R-:W-:Y:S01]  /*47f0*/  ISETP.GT.U32.AND P6, PT, R3, R235, PT ;  /* 0x000000eb0300720c */ /* 0x000fe20003fc4070 */
[----:B------:R-:W-:-:S04]  /*4800*/  IMAD.HI.U32 R180, R5, R52, RZ ;  /* 0x0000003405b47227 */ /* 0x000fc800078e00ff */
[----:B------:R-:W-:Y:S02]  /*4810*/  IMAD.MOV R180, RZ, RZ, -R180 ;  /* 0x000000ffffb47224 */ /* 0x000fe400078e0ab4 */
[----:B------:R-:W-:-:S04]  /*4820*/  IMAD.HI.U32 R243, R5, R186, RZ ;  /* 0x000000ba05f37227 */ /* 0x000fc800078e00ff */
[----:B------:R-:W-:Y:S01]  /*4830*/  IMAD R52, R3, R180, R52 ;  /* 0x000000b403347224 */ /* 0x000fe200078e0234 */
[----:B------:R-:W-:Y:S01]  /*4840*/  IABS R180, R55 ;  /* 0x0000003700b47213 */ /* 0x000fe20000000000 */
[--C-:B------:R-:W-:Y:S01]  /*4850*/  @!P3 IMAD.IADD R51, R51, 0x1, -R3.reuse ;  /* 0x000000013333b824 */ /* 0x100fe200078e0a03 */
[----:B------:R-:W-:Y:S01]  /*4860*/  ISETP.GE.AND P3, PT, R44, RZ, PT ;  /* 0x000000ff2c00720c */ /* 0x000fe20003f66270 */
[----:B------:R-:W-:Y:S01]  /*4870*/  @!P6 IMAD.IADD R235, R235, 0x1, -R3 ;  /* 0x00000001ebebe824 */ /* 0x000fe200078e0a03 */
[C---:B------:R-:W-:Y:S01]  /*4880*/  ISETP.GT.U32.AND P6, PT, R3.reuse, R52, PT ;  /* 0x000000340300720c */ /* 0x040fe20003fc4070 */
[----:B------:R-:W-:Y:S01]  /*4890*/  IMAD.MOV.U32 R44, RZ, RZ, R124 ;  /* 0x000000ffff2c7224 */ /* 0x000fe200078e007c */
[----:B------:R-:W-:Y:S01]  /*48a0*/  IABS R124, R175 ;  /* 0x000000af007c7213 */ /* 0x000fe20000000000 */
[----:B------:R-:W-:Y:S02]  /*48b0*/  IMAD.MOV R243, RZ, RZ, -R243 ;  /* 0x000000fffff37224 */ /* 0x000fe400078e0af3 */
[----:B------:R-:W-:Y:S01]  /*48c0*/  @!P2 IMAD.MOV R44, RZ, RZ, -R44 ;  /* 0x000000ffff2ca224 */ /* 0x000fe200078e0a2c */
[C---:B------:R-:W-:Y:S01]  /*48d0*/  ISETP.GT.U32.AND P2, PT, R3.reuse, R239, PT ;  /* 0x000000ef0300720c */ /* 0x040fe20003f44070 */
[----:B------:R-:W-:Y:S01]  /*48e0*/  @!P4 IMAD.MOV R45, RZ, RZ, -R45 ;  /* 0x000000ffff2dc224 */ /* 0x000fe200078e0a2d */
[----:B------:R-:W-:Y:S01]  /*48f0*/  ISETP.GT.U32.AND P4, PT, R3, R236, PT ;  /* 0x000000ec0300720c */ /* 0x000fe20003f84070 */
[----:B------:R-:W-:-:S04]  /*4900*/  IMAD.HI.U32 R242, R5, R182, RZ ;  /* 0x000000b605f27227 */ /* 0x000fc800078e00ff */
[--C-:B------:R-:W-:Y:S02]  /*4910*/  @!P6 IMAD.IADD R52, R52, 0x1, -R3.reuse ;  /* 0x000000013434e824 */ /* 0x100fe400078e0a03 */
[C---:B------:R-:W-:Y:S02]  /*4920*/  IMAD R186, R3.reuse, R243, R186 ;  /* 0x000000f303ba7224 */ /* 0x040fe400078e02ba */
[----:B------:R-:W-:Y:S01]  /*4930*/  IMAD.MOV R242, RZ, RZ, -R242 ;  /* 0x000000fffff27224 */ /* 0x000fe200078e0af2 */
[C---:B------:R-:W-:Y:S01]  /*4940*/  ISETP.GT.U32.AND P6, PT, R3.reuse, R52, PT ;  /* 0x000000340300720c */ /* 0x040fe20003fc4070 */
[----:B------:R-:W-:Y:S01]  /*4950*/  @!P1 IMAD.MOV R46, RZ, RZ, -R46 ;  /* 0x000000ffff2e9224 */ /* 0x000fe200078e0a2e */
[----:B------:R-:W-:Y:S01]  /*4960*/  ISETP.GT.U32.AND P1, PT, R3, R235, PT ;  /* 0x000000eb0300720c */ /* 0x000fe20003f24070 */
[----:B------:R-:W-:Y:S01]  /*4970*/  @!P2 IMAD.IADD R239, R239, 0x1, -R3 ;  /* 0x00000001efefa824 */ /* 0x000fe200078e0a03 */
[----:B------:R-:W-:Y:S01]  /*4980*/  ISETP.GT.U32.AND P2, PT, R3, R186, PT ;  /* 0x000000ba0300720c */ /* 0x000fe20003f44070 */
[----:B------:R-:W-:-:S04]  /*4990*/  IMAD.HI.U32 R240, R5, R180, RZ ;  /* 0x000000b405f07227 */ /* 0x000fc800078e00ff */
[----:B------:R-:W-:-:S04]  /*49a0*/  IMAD.HI.U32 R241, R5, R181, RZ ;  /* 0x000000b505f17227 */ /* 0x000fc800078e00ff */
[C---:B------:R-:W-:Y:S02]  /*49b0*/  IMAD R182, R3.reuse, R242, R182 ;  /* 0x000000f203b67224 */ /* 0x040fe400078e02b6 */
[----:B------:R-:W-:Y:S02]  /*49c0*/  IMAD.MOV R240, RZ, RZ, -R240 ;  /* 0x000000fffff07224 */ /* 0x000fe400078e0af0 */
[----:B------:R-:W-:Y:S02]  /*49d0*/  IMAD.MOV R241, RZ, RZ, -R241 ;  /* 0x000000fffff17224 */ /* 0x000fe400078e0af1 */
[----:B------:R-:W-:Y:S01]  /*49e0*/  @!P4 IMAD.IADD R236, R236, 0x1, -R3 ;  /* 0x00000001ececc824 */ /* 0x000fe200078e0a03 */
[C---:B------:R-:W-:Y:S01]  /*49f0*/  ISETP.GT.U32.AND P4, PT, R3.reuse, R182, PT ;  /* 0x000000b60300720c */ /* 0x040fe20003f84070 */
[----:B------:R-:W-:Y:S01]  /*4a00*/  @!P0 IMAD.MOV R47, RZ, RZ, -R47 ;  /* 0x000000ffff2f8224 */ /* 0x000fe200078e0a2f */
[C---:B------:R-:W-:Y:S01]  /*4a10*/  ISETP.GT.U32.AND P0, PT, R3.reuse, R51, PT ;  /* 0x000000330300720c */ /* 0x040fe20003f04070 */
[C---:B------:R-:W-:Y:S01]  /*4a20*/  IMAD R180, R3.reuse, R240, R180 ;  /* 0x000000f003b47224 */ /* 0x040fe200078e02b4 */
[----:B------:R-:W-:Y:S01]  /*4a30*/  IABS R240, R56 ;  /* 0x0000003800f07213 */ /* 0x000fe20000000000 */
[----:B------:R-:W-:-:S02]  /*4a40*/  IMAD R181, R3, R241, R181 ;  /* 0x000000f103b57224 */ /* 0x000fc400078e02b5 */
[--C-:B------:R-:W-:Y:S01]  /*4a50*/  @!P6 IMAD.IADD R52, R52, 0x1, -R3.reuse ;  /* 0x000000013434e824 */ /* 0x100fe200078e0a03 */
[----:B------:R-:W-:Y:S01]  /*4a60*/  ISETP.GT.U32.AND P6, PT, R3, R180, PT ;  /* 0x000000b40300720c */ /* 0x000fe20003fc4070 */
[--C-:B------:R-:W-:Y:S01]  /*4a70*/  @!P1 IMAD.IADD R235, R235, 0x1, -R3.reuse ;  /* 0x00000001ebeb9824 */ /* 0x100fe200078e0a03 */
[----:B------:R-:W-:Y:S01]  /*4a80*/  ISETP.GT.U32.AND P1, PT, R3, R181, PT ;  /* 0x000000b50300720c */ /* 0x000fe20003f24070 */
[----:B------:R-:W-:Y:S01]  /*4a90*/  @!P2 IMAD.IADD R186, R186, 0x1, -R3 ;  /* 0x00000001babaa824 */ /* 0x000fe200078e0a03 */
[----:B------:R-:W-:Y:S01]  /*4aa0*/  ISETP.GE.AND P2, PT, R176, RZ, PT ;  /* 0x000000ffb000720c */ /* 0x000fe20003f46270 */
[----:B------:R-:W-:-:S04]  /*4ab0*/  IMAD.HI.U32 R241, R5, R240, RZ ;  /* 0x000000f005f17227 */ /* 0x000fc800078e00ff */
[----:B------:R-:W-:Y:S02]  /*4ac0*/  IMAD.MOV R241, RZ, RZ, -R241 ;  /* 0x000000fffff17224 */ /* 0x000fe400078e0af1 */
[--C-:B------:R-:W-:Y:S01]  /*4ad0*/  @!P4 IMAD.IADD R182, R182, 0x1, -R3.reuse ;  /* 0x00000001b6b6c824 */ /* 0x100fe200078e0a03 */
[----:B------:R-:W-:Y:S01]  /*4ae0*/  ISETP.GE.AND P4, PT, R50, RZ, PT ;  /* 0x000000ff3200720c */ /* 0x000fe20003f86270 */
[--C-:B------:R-:W-:Y:S01]  /*4af0*/  @!P0 IMAD.IADD R51, R51, 0x1, -R3.reuse ;  /* 0x0000000133338824 */ /* 0x100fe200078e0a03 */
[----:B------:R-:W-:Y:S01]  /*4b00*/  ISETP.GE.AND P0, PT, R48, RZ, PT ;  /* 0x000000ff3000720c */ /* 0x000fe20003f06270 */
[C---:B------:R-:W-:Y:S01]  /*4b10*/  IMAD R176, R3.reuse, R241, R240 ;  /* 0x000000f103b07224 */ /* 0x040fe200078e02f0 */
[----:B------:R-:W-:Y:S01]  /*4b20*/  IABS R240, R57 ;  /* 0x0000003900f07213 */ /* 0x000fe20000000000 */
[--C-:B------:R-:W-:Y:S01]  /*4b30*/  @!P6 IMAD.IADD R180, R180, 0x1, -R3.reuse ;  /* 0x00000001b4b4e824 */ /* 0x100fe200078e0a03 */
[----:B------:R-:W-:Y:S01]  /*4b40*/  ISETP.GT.U32.AND P6, PT, R3, R186, PT ;  /* 0x000000ba0300720c */ /* 0x000fe20003fc4070 */
[----:B------:R-:W-:Y:S01]  /*4b50*/  @!P1 IMAD.IADD R181, R181, 0x1, -R3 ;  /* 0x00000001b5b59824 */ /* 0x000fe200078e0a03 */
[----:B------:R-:W-:Y:S01]  /*4b60*/  ISETP.GE.AND P1, PT, R49, RZ, PT ;  /* 0x000000ff3100720c */ /* 0x000fe20003f26270 */
[----:B------:R-:W-:Y:S01]  /*4b70*/  @!P2 IMAD.MOV R51, RZ, RZ, -R51 ;  /* 0x000000ffff33a224 */ /* 0x000fe200078e0a33 */
[----:B------:R-:W-:Y:S01]  /*4b80*/  ISETP.GT.U32.AND P2, PT, R3, R176, PT ;  /* 0x000000b00300720c */ /* 0x000fe20003f44070 */
[----:B------:R-:W-:-:S04]  /*4b90*/  IMAD.HI.U32 R48, R5, R124, RZ ;  /* 0x0000007c05307227 */ /* 0x000fc800078e00ff */
[----:B------:R-:W-:Y:S01]  /*4ba0*/  IMAD.MOV.U32 R49, RZ, RZ, R236 ;  /* 0x000000ffff317224 */ /* 0x000fe200078e00ec */
[----:B------:R-:W-:Y:S01]  /*4bb0*/  IABS R236, R66 ;  /* 0x0000004200ec7213 */ /* 0x000fe20000000000 */
[----:B------:R-:W-:Y:S01]  /*4bc0*/  IMAD.MOV.U32 R50, RZ, RZ, R235 ;  /* 0x000000ffff327224 */ /* 0x000fe200078e00eb */
[----:B------:R-:W-:Y:S01]  /*4bd0*/  IABS R235, R65 ;  /* 0x0000004100eb7213 */ /* 0x000fe20000000000 */
[----:B------:R-:W-:Y:S02]  /*4be0*/  IMAD.MOV R48, RZ, RZ, -R48 ;  /* 0x000000ffff307224 */ /* 0x000fe400078e0a30 */
[----:B------:R-:W-:Y:S01]  /*4bf0*/  @!P3 IMAD.MOV R49, RZ, RZ, -R49 ;  /* 0x000000ffff31b224 */ /* 0x000fe200078e0a31 */
[----:B------:R-:W-:Y:S01]  /*4c00*/  ISETP.GT.U32.AND P3, PT, R3, R182, PT ;  /* 0x000000b60300720c */ /* 0x000fe20003f64070 */
[----:B------:R-:W-:Y:S01]  /*4c10*/  @!P4 IMAD.MOV R52, RZ, RZ, -R52 ;  /* 0x000000ffff34c224 */ /* 0x000fe200078e0a34 */
[----:B------:R-:W-:Y:S01]  /*4c20*/  ISETP.GE.AND P4, PT, R53, RZ, PT ;  /* 0x000000ff3500720c */ /* 0x000fe20003f86270 */
[----:B------:R-:W-:-:S04]  /*4c30*/  IMAD.HI.U32 R53, R5, R240, RZ ;  /* 0x000000f005357227 */ /* 0x000fc800078e00ff */
[----:B------:R-:W-:Y:S01]  /*4c40*/  @!P0 IMAD.MOV R50, RZ, RZ, -R50 ;  /* 0x000000ffff328224 */ /* 0x000fe200078e0a32 */
[C---:B------:R-:W-:Y:S01]  /*4c50*/  ISETP.GT.U32.AND P0, PT, R3.reuse, R181, PT ;  /* 0x000000b50300720c */ /* 0x040fe20003f04070 */
[C---:B------:R-:W-:Y:S02]  /*4c60*/  IMAD R124, R3.reuse, R48, R124 ;  /* 0x00000030037c7224 */ /* 0x040fe400078e027c */
[----:B------:R-:W-:Y:S02]  /*4c70*/  IMAD.MOV.U32 R48, RZ, RZ, R239 ;  /* 0x000000ffff307224 */ /* 0x000fe400078e00ef */
[----:B------:R-:W-:Y:S02]  /*4c80*/  IMAD.MOV R53, RZ, RZ, -R53 ;  /* 0x000000ffff357224 */ /* 0x000fe400078e0a35 */
[--C-:B------:R-:W-:Y:S01]  /*4c90*/  @!P6 IMAD.IADD R186, R186, 0x1, -R3.reuse ;  /* 0x00000001babae824 */ /* 0x100fe200078e0a03 */
[----:B------:R-:W-:Y:S01]  /*4ca0*/  ISETP.GT.U32.AND P6, PT, R3, R124, PT ;  /* 0x0000007c0300720c */ /* 0x000fe20003fc4070 */
[----:B------:R-:W-:Y:S01]  /*4cb0*/  @!P2 IMAD.IADD R176, R176, 0x1, -R3 ;  /* 0x00000001b0b0a824 */ /* 0x000fe200078e0a03 */
[----:B------:R-:W-:Y:S01]  /*4cc0*/  ISETP.GE.AND P2, PT, R175, RZ, PT ;  /* 0x000000ffaf00720c */ /* 0x000fe20003f46270 */
[----:B------:R-:W-:Y:S01]  /*4cd0*/  @!P5 IMAD.MOV R48, RZ, RZ, -R48 ;  /* 0x000000ffff30d224 */ /* 0x000fe200078e0a30 */
[C---:B------:R-:W-:Y:S01]  /*4ce0*/  ISETP.GT.U32.AND P5, PT, R3.reuse, R180, PT ;  /* 0x000000b40300720c */ /* 0x040fe20003fa4070 */
[----:B------:R-:W-:-:S02]  /*4cf0*/  IMAD R175, R3, R53, R240 ;  /* 0x0000003503af7224 */ /* 0x000fc400078e02f0 */
[----:B------:R-:W-:Y:S02]  /*4d00*/  IMAD.MOV.U32 R53, RZ, RZ, R186 ;  /* 0x000000ffff357224 */ /* 0x000fe400078e00ba */
[----:B------:R-:W-:Y:S01]  /*4d10*/  @!P3 IMAD.IADD R182, R182, 0x1, -R3 ;  /* 0x00000001b6b6b824 */ /* 0x000fe200078e0a03 */
[----:B------:R-:W-:Y:S01]  /*4d20*/  ISETP.GE.AND P3, PT, R54, RZ, PT ;  /* 0x000000ff3600720c */ /* 0x000fe20003f66270 */
[----:B------:R-:W-:Y:S01]  /*4d30*/  @!P1 IMAD.MOV R53, RZ, RZ, -R53 ;  /* 0x000000ffff359224 */ /* 0x000fe200078e0a35 */
[----:B------:R-:W-:Y:S01]  /*4d40*/  IABS R54, R60 ;  /* 0x0000003c00367213 */ /* 0x000fe20000000000 */
[--C-:B------:R-:W-:Y:S01]  /*4d50*/  @!P0 IMAD.IADD R181, R181, 0x1, -R3.reuse ;  /* 0x00000001b5b58824 */ /* 0x100fe200078e0a03 */
[----:B------:R-:W-:Y:S01]  /*4d60*/  ISETP.GT.U32.AND P1, PT, R3, R176, PT ;  /* 0x000000b00300720c */ /* 0x000fe20003f24070 */
[--C-:B------:R-:W-:Y:S01]  /*4d70*/  @!P6 IMAD.IADD R124, R124, 0x1, -R3.reuse ;  /* 0x000000017c7ce824 */ /* 0x100fe200078e0a03 */
[----:B------:R-:W-:Y:S01]  /*4d80*/  ISETP.GE.AND P0, PT, R55, RZ, PT ;  /* 0x000000ff3700720c */ /* 0x000fe20003f06270 */
[----:B------:R-:W-:Y:S01]  /*4d90*/  IMAD.MOV.U32 R186, RZ, RZ, R54 ;  /* 0x000000ffffba7224 */ /* 0x000fe200078e0036 */
[----:B------:R-:W-:Y:S01]  /*4da0*/  ISETP.GT.U32.AND P6, PT, R3, R175, PT ;  /* 0x000000af0300720c */ /* 0x000fe20003fc4070 */
[----:B------:R-:W-:Y:S01]  /*4db0*/  @!P5 IMAD.IADD R180, R180, 0x1, -R3 ;  /* 0x00000001b4b4d824 */ /* 0x000fe200078e0a03 */
[----:B------:R-:W-:Y:S01]  /*4dc0*/  ISETP.GE.AND P5, PT, R56, RZ, PT ;  /* 0x000000ff3800720c */ /* 0x000fe20003fa6270 */
[----:B------:R-:W-:-:S02]  /*4dd0*/  IMAD.MOV.U32 R54, RZ, RZ, R182 ;  /* 0x000000ffff367224 */ /* 0x000fc400078e00b6 */
[----:B------:R-:W-:-:S04]  /*4de0*/  IMAD.HI.U32 R182, R5, R186, RZ ;  /* 0x000000ba05b67227 */ /* 0x000fc800078e00ff */
[----:B------:R-:W-:Y:S02]  /*4df0*/  IMAD.MOV.U32 R55, RZ, RZ, R181 ;  /* 0x000000ffff377224 */ /* 0x000fe400078e00b5 */
[----:B------:R-:W-:Y:S02]  /*4e00*/  IMAD.MOV.U32 R56, RZ, RZ, R180 ;  /* 0x000000ffff387224 */ /* 0x000fe400078e00b4 */
[----:B------:R-:W-:Y:S02]  /*4e10*/  IMAD.MOV R182, RZ, RZ, -R182 ;  /* 0x000000ffffb67224 */ /* 0x000fe400078e0ab6 */
[----:B------:R-:W-:Y:S01]  /*4e20*/  @!P1 IMAD.IADD R176, R176, 0x1, -R3 ;  /* 0x00000001b0b09824 */ /* 0x000fe200078e0a03 */
[----:B------:R-:W-:Y:S01]  /*4e30*/  ISETP.GE.AND P1, PT, R65, RZ, PT ;  /* 0x000000ff4100720c */ /* 0x000fe20003f26270 */
[----:B------:R-:W-:Y:S01]  /*4e40*/  @!P4 IMAD.MOV R54, RZ, RZ, -R54 ;  /* 0x000000ffff36c224 */ /* 0x000fe200078e0a36 */
[----:B------:R-:W-:Y:S01]  /*4e50*/  ISETP.GT.U32.AND P4, PT, R3, R124, PT ;  /* 0x0000007c0300720c */ /* 0x000fe20003f84070 */
[----:B------:R-:W-:Y:S01]  /*4e60*/  @!P3 IMAD.MOV R55, RZ, RZ, -R55 ;  /* 0x000000ffff37b224 */ /* 0x000fe200078e0a37 */
[----:B------:R-:W-:Y:S01]  /*4e70*/  ISETP.GE.AND P3, PT, R57, RZ, PT ;  /* 0x000000ff3900720c */ /* 0x000fe20003f66270 */
[----:B------:R-:W-:Y:S01]  /*4e80*/  @!P0 IMAD.MOV R56, RZ, RZ, -R56 ;  /* 0x000000ffff388224 */ /* 0x000fe200078e0a38 */
[----:B------:R-:W-:Y:S01]  /*4e90*/  ISETP.GE.AND P0, PT, R60, RZ, PT ;  /* 0x000000ff3c00720c */ /* 0x000fe20003f06270 */
[----:B------:R-:W-:Y:S01]  /*4ea0*/  IMAD R60, R3, R182, R186 ;  /* 0x000000b6033c7224 */ /* 0x000fe200078e02ba */
[----:B------:R-:W-:Y:S01]  /*4eb0*/  IABS R186, R58 ;  /* 0x0000003a00ba7213 */ /* 0x000fe20000000000 */
[----:B------:R-:W-:Y:S01]  /*4ec0*/  IMAD.MOV.U32 R57, RZ, RZ, R176 ;  /* 0x000000ffff397224 */ /* 0x000fe200078e00b0 */
[----:B------:R-:W-:Y:S01]  /*4ed0*/  IABS R182, R59 ;  /* 0x0000003b00b67213 */ /* 0x000fe20000000000 */
[----:B------:R-:W-:Y:S01]  /*4ee0*/  @!P6 IMAD.IADD R175, R175, 0x1, -R3 ;  /* 0x00000001afafe824 */ /* 0x000fe200078e0a03 */
[----:B------:R-:W-:Y:S01]  /*4ef0*/  IABS R176, R62 ;  /* 0x0000003e00b07213 */ /* 0x000fe20000000000 */
[----:B------:R-:W-:Y:S01]  /*4f00*/  @!P5 IMAD.MOV R57, RZ, RZ, -R57 ;  /* 0x000000ffff39d224 */ /* 0x000fe200078e0a39 */
[----:B------:R-:W-:Y:S01]  /*4f10*/  ISETP.GT.U32.AND P5, PT, R3, R60, PT ;  /* 0x0000003c0300720c */ /* 0x000fe20003fa4070 */
[----:B------:R-:W-:Y:S01]  /*4f20*/  @!P4 IMAD.IADD R124, R124, 0x1, -R3 ;  /* 0x000000017c7cc824 */ /* 0x000fe200078e0a03 */
[----:B------:R-:W-:Y:S01]  /*4f30*/  ISETP.GE.AND P4, PT, R58, RZ, PT ;  /* 0x000000ff3a00720c */ /* 0x000fe20003f86270 */
[----:B------:R-:W-:Y:S01]  /*4f40*/  IMAD.HI.U32 R65, R5, R235, RZ ;  /* 0x000000eb05417227 */ /* 0x000fe200078e00ff */
[----:B------:R-:W-:-:S03]  /*4f50*/  ISETP.GT.U32.AND P6, PT, R3, R175, PT ;  /* 0x000000af0300720c */ /* 0x000fc60003fc4070 */
[----:B------:R-:W-:Y:S02]  /*4f60*/  IMAD.MOV.U32 R58, RZ, RZ, R124 ;  /* 0x000000ffff3a7224 */ /* 0x000fe400078e007c */
[----:B------:R-:W-:Y:S01]  /*4f70*/  IMAD.MOV R124, RZ, RZ, -R65 ;  /* 0x000000ffff7c7224 */ /* 0x000fe200078e0a41 */
[----:B------:R-:W-:Y:S01]  /*4f80*/  IABS R65, R61 ;  /* 0x0000003d00417213 */ /* 0x000fe20000000000 */
[----:B------:R-:W-:Y:S01]  /*4f90*/  @!P2 IMAD.MOV R58, RZ, RZ, -R58 ;  /* 0x000000ffff3aa224 */ /* 0x000fe200078e0a3a */
[----:B------:R-:W-:Y:S01]  /*4fa0*/  ISETP.GE.AND P2, PT, R59, RZ, PT ;  /* 0x000000ff3b00720c */ /* 0x000fe20003f46270 */
[----:B------:R-:W-:Y:S02]  /*4fb0*/  @!P5 IMAD.IADD R60, R60, 0x1, -R3 ;  /* 0x000000013c3cd824 */ /* 0x000fe400078e0a03 */
[----:B------:R-:W-:-:S03]  /*4fc0*/  IMAD.HI.U32 R59, R5, R186, RZ ;  /* 0x000000ba053b7227 */ /* 0x000fc600078e00ff */
[C---:B------:R-:W-:Y:S01]  /*4fd0*/  ISETP.GT.U32.AND P5, PT, R3.reuse, R60, PT ;  /* 0x0000003c0300720c */ /* 0x040fe20003fa4070 */
[----:B------:R-:W-:Y:S01]  /*4fe0*/  IMAD R235, R3, R124, R235 ;  /* 0x0000007c03eb7224 */ /* 0x000fe200078e02eb */
[----:B------:R-:W-:Y:S01]  /*4ff0*/  IABS R124, R63 ;  /* 0x0000003f007c7213 */ /* 0x000fe20000000000 */
[----:B------:R-:W-:Y:S02]  /*5000*/  IMAD.MOV R59, RZ, RZ, -R59 ;  /* 0x000000ffff3b7224 */ /* 0x000fe400078e0a3b */
[----:B------:R-:W-:-:S04]  /*5010*/  IMAD.HI.U32 R180, R5, R65, RZ ;  /* 0x0000004105b47227 */ /* 0x000fc800078e00ff */
[----:B------:R-:W-:-:S04]  /*5020*/  IMAD.HI.U32 R181, R5, R182, RZ ;  /* 0x000000b605b57227 */ /* 0x000fc800078e00ff */
[----:B------:R-:W-:Y:S01]  /*5030*/  @!P6 IMAD.IADD R175, R175, 0x1, -R3 ;  /* 0x00000001afafe824 */ /* 0x000fe200078e0a03 */
[C---:B------:R-:W-:Y:S01]  /*5040*/  ISETP.GT.U32.AND P6, PT, R3.reuse, R235, PT ;  /* 0x000000eb0300720c */ /* 0x040fe20003fc4070 */
[----:B------:R-:W-:Y:S02]  /*5050*/  IMAD R186, R3, R59, R186 ;  /* 0x0000003b03ba7224 */ /* 0x000fe400078e02ba */
[----:B------:R-:W-:Y:S02]  /*5060*/  IMAD.MOV R180, RZ, RZ, -R180 ;  /* 0x000000ffffb47224 */ /* 0x000fe400078e0ab4 */
[----:B------:R-:W-:-:S04]  /*5070*/  IMAD.HI.U32 R59, R5, R176, RZ ;  /* 0x000000b0053b7227 */ /* 0x000fc800078e00ff */
[----:B------:R-:W-:Y:S02]  /*5080*/  IMAD.MOV R181, RZ, RZ, -R181 ;  /* 0x000000ffffb57224 */ /* 0x000fe400078e0ab5 */
[C---:B------:R-:W-:Y:S02]  /*5090*/  IMAD R65, R3.reuse, R180, R65 ;  /* 0x000000b403417224 */ /* 0x040fe400078e0241 */
[----:B------:R-:W-:Y:S02]  /*50a0*/  IMAD.MOV R180, RZ, RZ, -R59 ;  /* 0x000000ffffb47224 */ /* 0x000fe400078e0a3b */
[C---:B------:R-:W-:Y:S01]  /*50b0*/  IMAD R182, R3.reuse, R181, R182 ;  /* 0x000000b503b67224 */ /* 0x040fe200078e02b6 */
[----:B------:R-:W-:Y:S01]  /*50c0*/  IABS R181, R64 ;  /* 0x0000004000b57213 */ /* 0x000fe20000000000 */
[----:B------:R-:W-:Y:S02]  /*50d0*/  IMAD.MOV.U32 R59, RZ, RZ, R175 ;  /* 0x000000ffff3b7224 */ /* 0x000fe400078e00af */
[----:B------:R-:W-:Y:S01]  /*50e0*/  @!P5 IMAD.IADD R60, R60, 0x1, -R3 ;  /* 0x000000013c3cd824 */ /* 0x000fe200078e0a03 */
[C---:B------:R-:W-:Y:S01]  /*50f0*/  ISETP.GT.U32.AND P5, PT, R3.reuse, R186, PT ;  /* 0x000000ba0300720c */ /* 0x040fe20003fa4070 */
[----:B------:R-:W-:Y:S01]  /*5100*/  @!P3 IMAD.MOV R59, RZ, RZ, -R59 ;  /* 0x000000ffff3bb224 */ /* 0x000fe200078e0a3b */
[----:B------:R-:W-:Y:S01]  /*5110*/  ISETP.GT.U32.AND P3, PT, R3, R182, PT ;  /* 0x000000b60300720c */ /* 0x000fe20003f64070 */
[----:B------:R-:W-:-:S02]  /*5120*/  @!P6 IMAD.IADD R235, R235, 0x1, -R3 ;  /* 0x00000001ebebe824 */ /* 0x000fc400078e0a03 */
[----:B------:R-:W-:Y:S01]  /*5130*/  @!P0 IMAD.MOV R60, RZ, RZ, -R60 ;  /* 0x000000ffff3c8224 */ /* 0x000fe200078e0a3c */
[C---:B------:R-:W-:Y:S01]  /*5140*/  ISETP.GT.U32.AND P0, PT, R3.reuse, R65, PT ;  /* 0x000000410300720c */ /* 0x040fe20003f04070 */
[C---:B------:R-:W-:Y:S01]  /*5150*/  IMAD R176, R3.reuse, R180, R176 ;  /* 0x000000b403b07224 */ /* 0x040fe200078e02b0 */
[----:B------:R-:W-:Y:S01]  /*5160*/  ISETP.GT.U32.AND P6, PT, R3, R235, PT ;  /* 0x000000eb0300720c */ /* 0x000fe20003fc4070 */
[----:B------:R-:W-:Y:S01]  /*5170*/  IMAD.HI.U32 R175, R5, R124, RZ ;  /* 0x0000007c05af7227 */ /* 0x000fe200078e00ff */
[----:B------:R-:W-:-:S03]  /*5180*/  IABS R180, R69 ;  /* 0x0000004500b47213 */ /* 0x000fc60000000000 */
[--C-:B------:R-:W-:Y:S01]  /*5190*/  @!P5 IMAD.IADD R186, R186, 0x1, -R3.reuse ;  /* 0x00000001babad824 */ /* 0x100fe200078e0a03 */
[C---:B------:R-:W-:Y:S01]  /*51a0*/  ISETP.GT.U32.AND P5, PT, R3.reuse, R176, PT ;  /* 0x000000b00300720c */ /* 0x040fe20003fa4070 */
[----:B------:R-:W-:Y:S02]  /*51b0*/  @!P3 IMAD.IADD R182, R182, 0x1, -R3 ;  /* 0x00000001b6b6b824 */ /* 0x000fe400078e0a03 */
[----:B------:R-:W-:Y:S01]  /*51c0*/  IMAD.MOV R175, RZ, RZ, -R175 ;  /* 0x000000ffffaf7224 */ /* 0x000fe200078e0aaf */
[----:B------:R-:W-:Y:S01]  /*51d0*/  ISETP.GT.U32.AND P3, PT, R3, R186, PT ;  /* 0x000000ba0300720c */ /* 0x000fe20003f64070 */
[--C-:B------:R-:W-:Y:S01]  /*51e0*/  @!P0 IMAD.IADD R65, R65, 0x1, -R3.reuse ;  /* 0x0000000141418824 */ /* 0x100fe200078e0a03 */
[----:B------:R-:W-:Y:S01]  /*51f0*/  ISETP.GT.U32.AND P0, PT, R3, R182, PT ;  /* 0x000000b60300720c */ /* 0x000fe20003f04070 */
[----:B------:R-:W-:Y:S01]  /*5200*/  @!P6 IMAD.IADD R235, R235, 0x1, -R3 ;  /* 0x00000001ebebe824 */ /* 0x000fe200078e0a03 */
[----:B------:R-:W-:Y:S01]  /*5210*/  ISETP.GE.AND P6, PT, R61, RZ, PT ;  /* 0x000000ff3d00720c */ /* 0x000fe20003fc6270 */
[----:B------:R-:W-:Y:S01]  /*5220*/  IMAD R124, R3, R175, R124 ;  /* 0x000000af037c7224 */ /* 0x000fe200078e027c */
[----:B------:R-:W-:Y:S01]  /*5230*/  IABS R175, R70 ;  /* 0x0000004600af7213 */ /* 0x000fe20000000000 */
[----:B------:R-:W-:-:S02]  /*5240*/  IMAD.MOV.U32 R61, RZ, RZ, R235 ;  /* 0x000000ffff3d7224 */ /* 0x000fc400078e00eb */
[----:B------:R-:W-:Y:S01]  /*5250*/  @!P5 IMAD.IADD R176, R176, 0x1, -R3 ;  /* 0x00000001b0b0d824 */ /* 0x000fe200078e0a03 */
[----:B------:R-:W-:Y:S01]  /*5260*/  ISETP.GT.U32.AND P5, PT, R3, R65, PT ;  /* 0x000000410300720c */ /* 0x000fe20003fa4070 */
[----:B------:R-:W-:-:S04]  /*5270*/  IMAD.HI.U32 R235, R5, R181, RZ ;  /* 0x000000b505eb7227 */ /* 0x000fc800078e00ff */
[----:B------:R-:W-:Y:S01]  /*5280*/  @!P3 IMAD.IADD R186, R186, 0x1, -R3 ;  /* 0x00000001babab824 */ /* 0x000fe200078e0a03 */
[C---:B------:R-:W-:Y:S01]  /*5290*/  ISETP.GT.U32.AND P3, PT, R3.reuse, R124, PT ;  /* 0x0000007c0300720c */ /* 0x040fe20003f64070 */
[----:B------:R-:W-:Y:S01]  /*52a0*/  @!P1 IMAD.MOV R61, RZ, RZ, -R61 ;  /* 0x000000ffff3d9224 */ /* 0x000fe200078e0a3d */
[----:B------:R-:W-:Y:S01]  /*52b0*/  ISETP.GT.U32.AND P1, PT, R3, R176, PT ;  /* 0x000000b00300720c */ /* 0x000fe20003f24070 */
[----:B------:R-:W-:Y:S01]  /*52c0*/  @!P0 IMAD.IADD R182, R182, 0x1, -R3 ;  /* 0x00000001b6b68824 */ /* 0x000fe200078e0a03 */
[----:B------:R-:W-:Y:S01]  /*52d0*/  ISETP.GE.AND P0, PT, R62, RZ, PT ;  /* 0x000000ff3e00720c */ /* 0x000fe20003f06270 */
[----:B------:R-:W-:Y:S02]  /*52e0*/  IMAD.MOV R235, RZ, RZ, -R235 ;  /* 0x000000ffffeb7224 */ /* 0x000fe400078e0aeb */
[----:B------:R-:W-:-:S04]  /*52f0*/  IMAD.HI.U32 R62, R5, R175, RZ ;  /* 0x000000af053e7227 */ /* 0x000fc800078e00ff */
[----:B------:R-:W-:Y:S02]  /*5300*/  IMAD R181, R3, R235, R181 ;  /* 0x000000eb03b57224 */ /* 0x000fe400078e02b5 */
[----:B------:R-:W-:Y:S02]  /*5310*/  IMAD.MOV R62, RZ, RZ, -R62 ;  /* 0x000000ffff3e7224 */ /* 0x000fe400078e0a3e */
[----:B------:R-:W-:Y:S01]  /*5320*/  @!P5 IMAD.IADD R65, R65, 0x1, -R3 ;  /* 0x000000014141d824 */ /* 0x000fe200078e0a03 */
[----:B------:R-:W-:Y:S01]  /*5330*/  ISETP.GT.U32.AND P5, PT, R3, R181, PT ;  /* 0x000000b50300720c */ /* 0x000fe20003fa4070 */
[----:B------:R-:W-:-:S04]  /*5340*/  IMAD.HI.U32 R239, R5, R180, RZ ;  /* 0x000000b405ef7227 */ /* 0x000fc800078e00ff */
[----:B------:R-:W-:Y:S02]  /*5350*/  IMAD R175, R3, R62, R175 ;  /* 0x0000003e03af7224 */ /* 0x000fe400078e02af */
[--C-:B------:R-:W-:Y:S01]  /*5360*/  @!P3 IMAD.IADD R124, R124, 0x1, -R3.reuse ;  /* 0x000000017c7cb824 */ /* 0x100fe200078e0a03 */
[----:B------:R-:W-:Y:S01]  /*5370*/  ISETP.GE.AND P3, PT, R64, RZ, PT ;  /* 0x000000ff4000720c */ /* 0x000fe20003f66270 */
[----:B------:R-:W-:Y:S01]  /*5380*/  IMAD.MOV.U32 R62, RZ, RZ, R186 ;  /* 0x000000ffff3e7224 */ /* 0x000fe200078e00ba */
[----:B------:R-:W-:Y:S01]  /*5390*/  IABS R64, R68 ;  /* 0x0000004400407213 */ /* 0x000fe20000000000 */
[----:B------:R-:W-:Y:S01]  /*53a0*/  @!P1 IMAD.IADD R176, R176, 0x1, -R3 ;  /* 0x00000001b0b09824 */ /* 0x000fe200078e0a03 */
[----:B------:R-:W-:Y:S01]  /*53b0*/  ISETP.GE.AND P1, PT, R63, RZ, PT ;  /* 0x000000ff3f00720c */ /* 0x000fe20003f26270 */
[----:B------:R-:W-:Y:S01]  /*53c0*/  IMAD.MOV R63, RZ, RZ, -R239 ;  /* 0x000000ffff3f7224 */ /* 0x000fe200078e0aef */
[----:B------:R-:W-:Y:S01]  /*53d0*/  IABS R239, R67 ;  /* 0x0000004300ef7213 */ /* 0x000fe20000000000 */
[----:B------:R-:W-:Y:S01]  /*53e0*/  IMAD.HI.U32 R235, R5, R236, RZ ;  /* 0x000000ec05eb7227 */ /* 0x000fe200078e00ff */
[----:B------:R-:W-:-:S03]  /*53f0*/  IABS R186, R71 ;  /* 0x0000004700ba7213 */ /* 0x000fc60000000000 */
[----:B------:R-:W-:Y:S01]  /*5400*/  @!P4 IMAD.MOV R62, RZ, RZ, -R62 ;  /* 0x000000ffff3ec224 */ /* 0x000fe200078e0a3e */
[C---:B------:R-:W-:Y:S01]  /*5410*/  ISETP.GT.U32.AND P4, PT, R3.reuse, R124, PT ;  /* 0x0000007c0300720c */ /* 0x040fe20003f84070 */
[----:B------:R-:W-:Y:S02]  /*5420*/  IMAD R180, R3, R63, R180 ;  /* 0x0000003f03b47224 */ /* 0x000fe400078e02b4 */
[----:B------:R-:W-:Y:S02]  /*5430*/  IMAD.MOV R235, RZ, RZ, -R235 ;  /* 0x000000ffffeb7224 */ /* 0x000fe400078e0aeb */
[----:B------:R-:W-:Y:S02]  /*5440*/  IMAD.MOV.U32 R63, RZ, RZ, R182 ;  /* 0x000000ffff3f7224 */ /* 0x000fe400078e00b6 */
[----:B------:R-:W-:Y:S02]  /*5450*/  IMAD.MOV.U32 R182, RZ, RZ, R64 ;  /* 0x000000ffffb67224 */ /* 0x000fe400078e0040 */
[----:B------:R-:W-:-:S02]  /*5460*/  IMAD.MOV.U32 R64, RZ, RZ, R65 ;  /* 0x000000ffff407224 */ /* 0x000fc400078e0041 */
[----:B------:R-:W-:Y:S01]  /*5470*/  IMAD R236, R3, R235, R236 ;  /* 0x000000eb03ec7224 */ /* 0x000fe200078e02ec */
[----:B------:R-:W-:Y:S01]  /*5480*/  IABS R235, R72 ;  /* 0x0000004800eb7213 */ /* 0x000fe20000000000 */
[----:B------:R-:W-:Y:S02]  /*5490*/  @!P5 IMAD.IADD R181, R181, 0x1, -R3 ;  /* 0x00000001b5b5d824 */ /* 0x000fe400078e0a03 */
[----:B------:R-:W-:Y:S01]  /*54a0*/  @!P6 IMAD.MOV R64, RZ, RZ, -R64 ;  /* 0x000000ffff40e224 */ /* 0x000fe200078e0a40 */
[C---:B------:R-:W-:Y:S01]  /*54b0*/  ISETP.GT.U32.AND P6, PT, R3.reuse, R180, PT ;  /* 0x000000b40300720c */ /* 0x040fe20003fc4070 */
[----:B------:R-:W-:Y:S01]  /*54c0*/  @!P2 IMAD.MOV R63, RZ, RZ, -R63 ;  /* 0x000000ffff3fa224 */ /* 0x000fe200078e0a3f */
[C---:B------:R-:W-:Y:S01]  /*54d0*/  ISETP.GT.U32.AND P2, PT, R3.reuse, R181, PT ;  /* 0x000000b50300720c */ /* 0x040fe20003f44070 */
[----:B------:R-:W-:Y:S01]  /*54e0*/  @!P4 IMAD.IADD R124, R124, 0x1, -R3 ;  /* 0x000000017c7cc824 */ /* 0x000fe200078e0a03 */
[C---:B------:R-:W-:Y:S01]  /*54f0*/  ISETP.GT.U32.AND P5, PT, R3.reuse, R236, PT ;  /* 0x000000ec0300720c */ /* 0x040fe20003fa4070 */
[----:B------:R-:W-:Y:S01]  /*5500*/  IMAD.MOV.U32 R65, RZ, RZ, R176 ;  /* 0x000000ffff417224 */ /* 0x000fe200078e00b0 */
[----:B------:R-:W-:Y:S01]  /*5510*/  ISETP.GT.U32.AND P4, PT, R3, R175, PT ;  /* 0x000000af0300720c */ /* 0x000fe20003f84070 */
[----:B------:R-:W-:-:S04]  /*5520*/  IMAD.HI.U32 R176, R5, R239, RZ ;  /* 0x000000ef05b07227 */ /* 0x000fc800078e00ff */
[----:B------:R-:W-:Y:S01]  /*5530*/  @!P0 IMAD.MOV R65, RZ, RZ, -R65 ;  /* 0x000000ffff418224 */ /* 0x000fe200078e0a41 */
[----:B------:R-:W-:Y:S01]  /*5540*/  ISETP.GE.AND P0, PT, R66, RZ, PT ;  /* 0x000000ff4200720c */ /* 0x000fe20003f06270 */
[----:B------:R-:W-:-:S04]  /*5550*/  IMAD.HI.U32 R66, R5, R182, RZ ;  /* 0x000000b605427227 */ /* 0x000fc800078e00ff */
[--C-:B------:R-:W-:Y:S02]  /*5560*/  @!P6 IMAD.IADD R180, R180, 0x1, -R3.reuse ;  /* 0x00000001b4b4e824 */ /* 0x100fe400078e0a03 */
[--C-:B------:R-:W-:Y:S01]  /*5570*/  @!P2 IMAD.IADD R181, R181, 0x1, -R3.reuse ;  /* 0x00000001b5b5a824 */ /* 0x100fe200078e0a03 */
[----:B------:R-:W-:Y:S01]  /*5580*/  ISETP.GE.AND P2, PT, R69, RZ, PT ;  /* 0x000000ff4500720c */ /* 0x000fe20003f46270 */
[--C-:B------:R-:W-:Y:S01]  /*5590*/  @!P5 IMAD.IADD R236, R236, 0x1, -R3.reuse ;  /* 0x00000001ececd824 */ /* 0x100fe200078e0a03 */
[----:B------:R-:W-:Y:S01]  /*55a0*/  ISETP.GE.AND P5, PT, R70, RZ, PT ;  /* 0x000000ff4600720c */ /* 0x000fe20003fa6270 */
[----:B------:R-:W-:Y:S02]  /*55b0*/  IMAD.MOV R69, RZ, RZ, -R66 ;  /* 0x000000ffff457224 */ /* 0x000fe400078e0a42 */
[----:B------:R-:W-:Y:S01]  /*55c0*/  @!P4 IMAD.IADD R175, R175, 0x1, -R3 ;  /* 0x00000001afafc824 */ /* 0x000fe200078e0a03 */
[C---:B------:R-:W-:Y:S01]  /*55d0*/  ISETP.GT.U32.AND P4, PT, R3.reuse, R180, PT ;  /* 0x000000b40300720c */ /* 0x040fe20003f84070 */
[----:B------:R-:W-:Y:S01]  /*55e0*/  IMAD.MOV.U32 R66, RZ, RZ, R124 ;  /* 0x000000ffff427224 */ /* 0x000fe200078e007c */
[C---:B------:R-:W-:Y:S01]  /*55f0*/  ISETP.GT.U32.AND P6, PT, R3.reuse, R236, PT ;  /* 0x000000ec0300720c */ /* 0x040fe20003fc4070 */
[----:B------:R-:W-:Y:S01]  /*5600*/  IMAD.MOV R176, RZ, RZ, -R176 ;  /* 0x000000ffffb07224 */ /* 0x000fe200078e0ab0 */
[----:B------:R-:W-:Y:S01]  /*5610*/  IABS R124, R74 ;  /* 0x0000004a007c7213 */ /* 0x000fe20000000000 */
[----:B------:R-:W-:Y:S01]  /*5620*/  @!P1 IMAD.MOV R66, RZ, RZ, -R66 ;  /* 0x000000ffff429224 */ /* 0x000fe200078e0a42 */
[C---:B------:R-:W-:Y:S01]  /*5630*/  ISETP.GT.U32.AND P1, PT, R3.reuse, R175, PT ;  /* 0x000000af0300720c */ /* 0x040fe20003f24070 */
[----:B------:R-:W-:-:S02]  /*5640*/  IMAD R182, R3, R69, R182 ;  /* 0x0000004503b67224 */ /* 0x000fc400078e02b6 */
[----:B------:R-:W-:Y:S01]  /*5650*/  IMAD R239, R3, R176, R239 ;  /* 0x000000b003ef7224 */ /* 0x000fe200078e02ef */
[----:B------:R-:W-:Y:S01]  /*5660*/  IABS R176, R73 ;  /* 0x0000004900b07213 */ /* 0x000fe20000000000 */
[----:B------:R-:W-:-:S04]  /*5670*/  IMAD.HI.U32 R69, R5, R186, RZ ;  /* 0x000000ba05457227 */ /* 0x000fc800078e00ff */
[--C-:B------:R-:W-:Y:S01]  /*5680*/  @!P4 IMAD.IADD R180, R180, 0x1, -R3.reuse ;  /* 0x00000001b4b4c824 */ /* 0x100fe200078e0a03 */
[C---:B------:R-:W-:Y:S01]  /*5690*/  ISETP.GT.U32.AND P4, PT, R3.reuse, R182, PT ;  /* 0x000000b60300720c */ /* 0x040fe20003f84070 */
[--C-:B------:R-:W-:Y:S01]  /*56a0*/  @!P6 IMAD.IADD R236, R236, 0x1, -R3.reuse ;  /* 0x00000001ecece824 */ /* 0x100fe200078e0a03 */
[----:B------:R-:W-:Y:S01]  /*56b0*/  ISETP.GT.U32.AND P6, PT, R3, R239, PT ;  /* 0x000000ef0300720c */ /* 0x000fe20003fc4070 */
[----:B------:R-:W-:Y:S01]  /*56c0*/  @!P1 IMAD.IADD R175, R175, 0x1, -R3 ;  /* 0x00000001afaf9824 */ /* 0x000fe200078e0a03 */
[----:B------:R-:W-:Y:S01]  /*56d0*/  ISETP.GE.AND P1, PT, R67, RZ, PT ;  /* 0x000000ff4300720c */ /* 0x000fe20003f26270 */
[----:B------:R-:W-:Y:S02]  /*56e0*/  IMAD.MOV R69, RZ, RZ, -R69 ;  /* 0x000000ffff457224 */ /* 0x000fe400078e0a45 */
[----:B------:R-:W-:-:S04]  /*56f0*/  IMAD.HI.U32 R67, R5, R124, RZ ;  /* 0x0000007c05437227 */ /* 0x000fc800078e00ff */
[----:B------:R-:W-:-:S04]  /*5700*/  IMAD.HI.U32 R70, R5, R235, RZ ;  /* 0x000000eb05467227 */ /* 0x000fc800078e00ff */
[----:B------:R-:W-:Y:S02]  /*5710*/  IMAD R186, R3, R69, R186 ;  /* 0x0000004503ba7224 */ /* 0x000fe400078e02ba */
[----:B------:R-:W-:-:S04]  /*5720*/  IMAD.HI.U32 R69, R5, R176, RZ ;  /* 0x000000b005457227 */ /* 0x000fc800078e00ff */
[----:B------:R-:W-:Y:S02]  /*5730*/  IMAD.MOV R67, RZ, RZ, -R67 ;  /* 0x000000ffff437224 */ /* 0x000fe400078e0a43 */
[----:B------:R-:W-:Y:S02]  /*5740*/  IMAD.MOV R70, RZ, RZ, -R70 ;  /* 0x000000ffff467224 */ /* 0x000fe400078e0a46 */
[----:B------:R-:W-:Y:S01]  /*5750*/  @!P4 IMAD.IADD R182, R182, 0x1, -R3 ;  /* 0x00000001b6b6c824 */ /* 0x000fe200078e0a03 */
[----:B------:R-:W-:Y:S01]  /*5760*/  ISETP.GE.AND P4, PT, R68, RZ, PT ;  /* 0x000000ff4400720c */ /* 0x000fe20003f86270 */
[----:B------:R-:W-:Y:S01]  /*5770*/  IMAD.MOV R69, RZ, RZ, -R69 ;  /* 0x000000ffff457224 */ /* 0x000fe200078e0a45 */
[----:B------:R-:W-:Y:S01]  /*5780*/  IABS R68, R75 ;  /* 0x0000004b00447213 */ /* 0x000fe20000000000 */
[----:B------:R-:W-:Y:S02]  /*5790*/  IMAD R124, R3, R67, R124 ;  /* 0x00000043037c7224 */ /* 0x000fe400078e027c */
[----:B------:R-:W-:Y:S01]  /*57a0*/  @!P6 IMAD.IADD R239, R239, 0x1, -R3 ;  /* 0x00000001efefe824 */ /* 0x000fe200078e0a03 */
[----:B------:R-:W-:Y:S01]  /*57b0*/  ISETP.GT.U32.AND P6, PT, R3, R186, PT ;  /* 0x000000ba0300720c */ /* 0x000fe20003fc4070 */
[----:B------:R-:W-:-:S02]  /*57c0*/  IMAD.MOV.U32 R67, RZ, RZ, R181 ;  /* 0x000000ffff437224 */ /* 0x000fc400078e00b5 */
[C---:B------:R-:W-:Y:S01]  /*57d0*/  IMAD R235, R3.reuse, R70, R235 ;  /* 0x0000004603eb7224 */ /* 0x040fe200078e02eb */
[----:B------:R-:W-:Y:S01]  /*57e0*/  IABS R70, R76 ;  /* 0x0000004c00467213 */ /* 0x000fe20000000000 */
[C---:B------:R-:W-:Y:S02]  /*57f0*/  IMAD R176, R3.reuse, R69, R176 ;  /* 0x0000004503b07224 */ /* 0x040fe400078e02b0 */
[----:B------:R-:W-:Y:S01]  /*5800*/  @!P3 IMAD.MOV R67, RZ, RZ, -R67 ;  /* 0x000000ffff43b224 */ /* 0x000fe200078e0a43 */
[----:B------:R-:W-:Y:S01]  /*5810*/  ISETP.GT.U32.AND P3, PT, R3, R239, PT ;  /* 0x000000ef0300720c */ /* 0x000fe20003f64070 */
[----:B------:R-:W-:Y:S02]  /*5820*/  IMAD.MOV.U32 R69, RZ, RZ, R180 ;  /* 0x000000ffff457224 */ /* 0x000fe400078e00b4 */
[----:B------:R-:W-:Y:S02]  /*5830*/  IMAD.MOV.U32 R181, RZ, RZ, R68 ;  /* 0x000000ffffb57224 */ /* 0x000fe400078e0044 */
[----:B------:R-:W-:-:S02]  /*5840*/  IMAD.MOV.U32 R68, RZ, RZ, R236 ;  /* 0x000000ffff447224 */ /* 0x000fc400078e00ec */
[----:B------:R-:W-:Y:S02]  /*5850*/  IMAD.MOV.U32 R236, RZ, RZ, R70 ;  /* 0x000000ffffec7224 */ /* 0x000fe400078e0046 */
[----:B------:R-:W-:Y:S02]  /*5860*/  IMAD.MOV.U32 R70, RZ, RZ, R175 ;  /* 0x000000ffff467224 */ /* 0x000fe400078e00af */
[----:B------:R-:W-:Y:S01]  /*5870*/  @!P2 IMAD.MOV R69, RZ, RZ, -R69 ;  /* 0x000000ffff45a224 */ /* 0x000fe200078e0a45 */
[C---:B------:R-:W-:Y:S01]  /*5880*/  ISETP.GT.U32.AND P2, PT, R3.reuse, R235, PT ;  /* 0x000000eb0300720c */ /* 0x040fe20003f44070 */
[----:B------:R-:W-:Y:S01]  /*5890*/  @!P5 IMAD.MOV R70, RZ, RZ, -R70 ;  /* 0x000000ffff46d224 */ /* 0x000fe200078e0a46 */
[C---:B------:R-:W-:Y:S01]  /*58a0*/  ISETP.GT.U32.AND P5, PT, R3.reuse, R176, PT ;  /* 0x000000b00300720c */ /* 0x040fe20003fa4070 */
[--C-:B------:R-:W-:Y:S01]  /*58b0*/  @!P6 IMAD.IADD R186, R186, 0x1, -R3.reuse ;  /* 0x00000001babae824 */ /* 0x100fe200078e0a03 */
[----:B------:R-:W-:Y:S01]  /*58c0*/  ISETP.GT.U32.AND P6, PT, R3, R182, PT ;  /* 0x000000b60300720c */ /* 0x000fe20003fc4070 */
[----:B------:R-:W-:Y:S01]  /*58d0*/  @!P3 IMAD.IADD R239, R239, 0x1, -R3 ;  /* 0x00000001efefb824 */ /* 0x000fe200078e0a03 */
[C---:B------:R-:W-:Y:S01]  /*58e0*/  ISETP.GT.U32.AND P3, PT, R3.reuse, R124, PT ;  /* 0x0000007c0300720c */ /* 0x040fe20003f64070 */
[----:B------:R-:W-:Y:S01]  /*58f0*/  @!P0 IMAD.MOV R68, RZ, RZ, -R68 ;  /* 0x000000ffff448224 */ /* 0x000fe200078e0a44 */
[----:B------:R-:W-:Y:S01]  /*5900*/  ISETP.GT.U32.AND P0, PT, R3, R186, PT ;  /* 0x000000ba0300720c */ /* 0x000fe20003f04070 */
[----:B------:R-:W-:-:S04]  /*5910*/  IMAD.HI.U32 R180, R5, R181, RZ ;  /* 0x000000b505b47227 */ /* 0x000fc800078e00ff */
[--C-:B------:R-:W-:Y:S01]  /*5920*/  @!P2 IMAD.IADD R235, R235, 0x1, -R3.reuse ;  /* 0x00000001ebeba824 */ /* 0x100fe200078e0a03 */
[----:B------:R-:W-:Y:S01]  /*5930*/  ISETP.GE.AND P2, PT, R73, RZ, PT ;  /* 0x000000ff4900720c */ /* 0x000fe20003f46270 */
[----:B------:R-:W-:Y:S02]  /*5940*/  @!P5 IMAD.IADD R176, R176, 0x1, -R3 ;  /* 0x00000001b0b0d824 */ /* 0x000fe400078e0a03 */
[----:B------:R-:W-:Y:S01]  /*5950*/  IMAD.HI.U32 R175, R5, R236, RZ ;  /* 0x000000ec05af7227 */ /* 0x000fe200078e00ff */
[----:B------:R-:W-:-:S03]  /*5960*/  ISETP.GT.U32.AND P5, PT, R3, R235, PT ;  /* 0x000000eb0300720c */ /* 0x000fc60003fa4070 */
[----:B------:R-:W-:Y:S01]  /*5970*/  @!P6 IMAD.IADD R182, R182, 0x1, -R3 ;  /* 0x00000001b6b6e824 */ /* 0x000fe200078e0a03 */
[----:B------:R-:W-:Y:S01]  /*5980*/  ISETP.GE.AND P6, PT, R71, RZ, PT ;  /* 0x000000ff4700720c */ /* 0x000fe20003fc6270 */
[----:B------:R-:W-:Y:S01]  /*5990*/  IMAD.MOV.U32 R71, RZ, RZ, R239 ;  /* 0x000000ffff477224 */ /* 0x000fe200078e00ef */
[----:B------:R-:W-:Y:S01]  /*59a0*/  IABS R239, R108 ;  /* 0x0000006c00ef7213 */ /* 0x000fe20000000000 */
[----:B------:R-:W-:Y:S02]  /*59b0*/  IMAD.MOV R180, RZ, RZ, -R180 ;  /* 0x000000ffffb47224 */ /* 0x000fe400078e0ab4 */
[----:B------:R-:W-:Y:S02]  /*59c0*/  IMAD.MOV R175, RZ, RZ, -R175 ;  /* 0x000000ffffaf7224 */ /* 0x000fe400078e0aaf */
[--C-:B------:R-:W-:Y:S02]  /*59d0*/  @!P3 IMAD.IADD R124, R124, 0x1, -R3.reuse ;  /* 0x000000017c7cb824 */ /* 0x100fe400078e0a03 */
[----:B------:R-:W-:Y:S01]  /*59e0*/  @!P0 IMAD.IADD R186, R186, 0x1, -R3 ;  /* 0x00000001baba8824 */ /* 0x000fe200078e0a03 */
[----:B------:R-:W-:Y:S01]  /*59f0*/  ISETP.GE.AND P0, PT, R72, RZ, PT ;  /* 0x000000ff4800720c */ /* 0x000fe20003f06270 */
[----:B------:R-:W-:Y:S01]  /*5a00*/  @!P1 IMAD.MOV R71, RZ, RZ, -R71 ;  /* 0x000000ffff479224 */ /* 0x000fe200078e0a47 */
[C---:B------:R-:W-:Y:S01]  /*5a10*/  ISETP.GT.U32.AND P1, PT, R3.reuse, R176, PT ;  /* 0x000000b00300720c */ /* 0x040fe20003f24070 */
[C---:B------:R-:W-:Y:S01]  /*5a20*/  IMAD R180, R3.reuse, R180, R181 ;  /* 0x000000b403b47224 */ /* 0x040fe200078e02b5 */
[C---:B------:R-:W-:Y:S01]  /*5a30*/  ISETP.GT.U32.AND P3, PT, R3.reuse, R124, PT ;  /* 0x0000007c0300720c */ /* 0x040fe20003f64070 */
[----:B------:R-:W-:Y:S01]  /*5a40*/  IMAD.MOV.U32 R72, RZ, RZ, R182 ;  /* 0x000000ffff487224 */ /* 0x000fe200078e00b6 */
[----:B------:R-:W-:Y:S01]  /*5a50*/  IABS R181, R83 ;  /* 0x0000005300b57213 */ /* 0x000fe20000000000 */
[C---:B------:R-:W-:Y:S01]  /*5a60*/  IMAD R175, R3.reuse, R175, R236 ;  /* 0x000000af03af7224 */ /* 0x040fe200078e02ec */
[----:B------:R-:W-:Y:S01]  /*5a70*/  IABS R236, R93 ;  /* 0x0000005d00ec7213 */ /* 0x000fe20000000000 */
[----:B------:R-:W-:Y:S01]  /*5a80*/  @!P4 IMAD.MOV R72, RZ, RZ, -R72 ;  /* 0x000000ffff48c224 */ /* 0x000fe200078e0a48 */
[----:B------:R-:W-:Y:S01]  /*5a90*/  ISETP.GT.U32.AND P4, PT, R3, R180, PT ;  /* 0x000000b40300720c */ /* 0x000fe20003f84070 */
[----:B------:R-:W-:Y:S01]  /*5aa0*/  @!P5 IMAD.IADD R235, R235, 0x1, -R3 ;  /* 0x00000001ebebd824 */ /* 0x000fe200078e0a03 */
[----:B------:R-:W-:Y:S01]  /*5ab0*/  ISETP.GT.U32.AND P5, PT, R3, R175, PT ;  /* 0x000000af0300720c */ /* 0x000fe20003fa4070 */
[----:B------:R-:W-:-:S02]  /*5ac0*/  IMAD.MOV.U32 R73, RZ, RZ, R186 ;  /* 0x000000ffff497224 */ /* 0x000fc400078e00ba */
[----:B------:R-:W-:Y:S01]  /*5ad0*/  @!P1 IMAD.IADD R176, R176, 0x1, -R3 ;  /* 0x00000001b0b09824 */ /* 0x000fe200078e0a03 */
[----:B------:R-:W-:Y:S01]  /*5ae0*/  ISETP.GE.AND P1, PT, R75, RZ, PT ;  /* 0x000000ff4b00720c */ /* 0x000fe20003f26270 */
[----:B------:R-:W-:Y:S01]  /*5af0*/  @!P6 IMAD.MOV R73, RZ, RZ, -R73 ;  /* 0x000000ffff49e224 */ /* 0x000fe200078e0a49 */
[----:B------:R-:W-:Y:S01]  /*5b00*/  ISETP.GE.AND P6, PT, R74, RZ, PT ;  /* 0x000000ff4a00720c */ /* 0x000fe20003fc6270 */
[----:B------:R-:W-:Y:S01]  /*5b10*/  IMAD.HI.U32 R74, R5, R181, RZ ;  /* 0x000000b5054a7227 */ /* 0x000fe200078e00ff */
[----:B------:R-:W-:-:S03]  /*5b20*/  IABS R75, R77 ;  /* 0x0000004d004b7213 */ /* 0x000fc60000000000 */
[--C-:B------:R-:W-:Y:S01]  /*5b30*/  @!P3 IMAD.IADD R124, R124, 0x1, -R3.reuse ;  /* 0x000000017c7cb824 */ /* 0x100fe200078e0a03 */
[----:B------:R-:W-:Y:S01]  /*5b40*/  ISETP.GE.AND P3, PT, R76, RZ, PT ;  /* 0x000000ff4c00720c */ /* 0x000fe20003f66270 */
[----:B------:R-:W-:Y:S02]  /*5b50*/  IMAD.MOV R76, RZ, RZ, -R74 ;  /* 0x000000ffff4c7224 */ /* 0x000fe400078e0a4a */
[----:B------:R-:W-:Y:S01]  /*5b60*/  @!P4 IMAD.IADD R180, R180, 0x1, -R3 ;  /* 0x00000001b4b4c824 */ /* 0x000fe200078e0a03 */
[----:B------:R-:W-:Y:S01]  /*5b70*/  ISETP.GE.AND P4, PT, R83, RZ, PT ;  /* 0x000000ff5300720c */ /* 0x000fe20003f86270 */
[----:B------:R-:W-:Y:S01]  /*5b80*/  IMAD.MOV.U32 R74, RZ, RZ, R235 ;  /* 0x000000ffff4a7224 */ /* 0x000fe200078e00eb */
[----:B------:R-:W-:Y:S01]  /*5b90*/  IABS R235, R91 ;  /* 0x0000005b00eb7213 */ /* 0x000fe20000000000 */
[----:B------:R-:W-:Y:S02]  /*5ba0*/  @!P5 IMAD.IADD R175, R175, 0x1, -R3 ;  /* 0x00000001afafd824 */ /* 0x000fe400078e0a03 */
[----:B------:R-:W-:-:S02]  /*5bb0*/  IMAD.MOV.U32 R83, RZ, RZ, R75 ;  /* 0x000000ffff537224 */ /* 0x000fc400078e004b */
[C---:B------:R-:W-:Y:S01]  /*5bc0*/  IMAD R181, R3.reuse, R76, R181 ;  /* 0x0000004c03b57224 */ /* 0x040fe200078e02b5 */
[C---:B------:R-:W-:Y:S01]  /*5bd0*/  ISETP.GT.U32.AND P5, PT, R3.reuse, R175, PT ;  /* 0x000000af0300720c */ /* 0x040fe20003fa4070 */
[----:B------:R-:W-:Y:S01]  /*5be0*/  IMAD.MOV.U32 R75, RZ, RZ, R176 ;  /* 0x000000ffff4b7224 */ /* 0x000fe200078e00b0 */
[----:B------:R-:W-:Y:S01]  /*5bf0*/  IABS R176, R80 ;  /* 0x0000005000b07213 */ /* 0x000fe20000000000 */
[----:B------:R-:W-:Y:S01]  /*5c00*/  @!P0 IMAD.MOV R74, RZ, RZ, -R74 ;  /* 0x000000ffff4a8224 */ /* 0x000fe200078e0a4a */
[C---:B------:R-:W-:Y:S01]  /*5c10*/  ISETP.GT.U32.AND P0, PT, R3.reuse, R180, PT ;  /* 0x000000b40300720c */ /* 0x040fe20003f04070 */
[----:B------:R-:W-:Y:S01]  /*5c20*/  @!P2 IMAD.MOV R75, RZ, RZ, -R75 ;  /* 0x000000ffff4ba224 */ /* 0x000fe200078e0a4b */
[----:B------:R-:W-:Y:S01]  /*5c30*/  ISETP.GT.U32.AND P2, PT, R3, R181, PT ;  /* 0x000000b50300720c */ /* 0x000fe20003f44070 */
[----:B------:R-:W-:-:S04]  /*5c40*/  IMAD.HI.U32 R182, R5, R83, RZ ;  /* 0x0000005305b67227 */ /* 0x000fc800078e00ff */
[----:B------:R-:W-:Y:S02]  /*5c50*/  IMAD.MOV R182, RZ, RZ, -R182 ;  /* 0x000000ffffb67224 */ /* 0x000fe400078e0ab6 */
[----:B------:R-:W-:-:S04]  /*5c60*/  IMAD.HI.U32 R186, R5, R176, RZ ;  /* 0x000000b005ba7227 */ /* 0x000fc800078e00ff */
[----:B------:R-:W-:Y:S02]  /*5c70*/  IMAD.MOV.U32 R76, RZ, RZ, R124 ;  /* 0x000000ffff4c7224 */ /* 0x000fe400078e007c */
[----:B------:R-:W-:Y:S01]  /*5c80*/  IMAD R124, R3, R182, R83 ;  /* 0x000000b6037c7224 */ /* 0x000fe200078e0253 */
[----:B------:R-:W-:Y:S01]  /*5c90*/  IABS R182, R78 ;  /* 0x0000004e00b67213 */ /* 0x000fe20000000000 */
[--C-:B------:R-:W-:Y:S01]  /*5ca0*/  @!P0 IMAD.IADD R180, R180, 0x1, -R3.reuse ;  /* 0x00000001b4b48824 */ /* 0x100fe200078e0a03 */
[----:B------:R-:W-:Y:S01]  /*5cb0*/  IABS R83, R79 ;  /* 0x0000004f00537213 */ /* 0x000fe20000000000 */
[--C-:B------:R-:W-:Y:S01]  /*5cc0*/  @!P5 IMAD.IADD R175, R175, 0x1, -R3.reuse ;  /* 0x00000001afafd824 */ /* 0x100fe200078e0a03 */
[----:B------:R-:W-:Y:S01]  /*5cd0*/  ISETP.GT.U32.AND P5, PT, R3, R124, PT ;  /* 0x0000007c0300720c */ /* 0x000fe20003fa4070 */
[----:B------:R-:W-:Y:S01]  /*5ce0*/  IMAD.MOV R186, RZ, RZ, -R186 ;  /* 0x000000ffffba7224 */ /* 0x000fe200078e0aba */
[----:B------:R-:W-:Y:S01]  /*5cf0*/  ISETP.GE.AND P0, PT, R80, RZ, PT ;  /* 0x000000ff5000720c */ /* 0x000fe20003f06270 */
[----:B------:R-:W-:Y:S01]  /*5d00*/  @!P6 IMAD.MOV R76, RZ, RZ, -R76 ;  /* 0x000000ffff4ce224 */ /* 0x000fe200078e0a4c */
[----:B------:R-:W-:Y:S01]  /*5d10*/  ISETP.GE.AND P6, PT, R77, RZ, PT ;  /* 0x000000ff4d00720c */ /* 0x000fe20003fc6270 */
[----:B------:R-:W-:Y:S01]  /*5d20*/  @!P2 IMAD.IADD R181, R181, 0x1, -R3 ;  /* 0x00000001b5b5a824 */ /* 0x000fe200078e0a03 */
[----:B------:R-:W-:Y:S01]  /*5d30*/  ISETP.GE.AND P2, PT, R78, RZ, PT ;  /* 0x000000ff4e00720c */ /* 0x000fe20003f46270 */
[----:B------:R-:W-:Y:S01]  /*5d40*/  IMAD.MOV.U32 R77, RZ, RZ, R180 ;  /* 0x000000ffff4d7224 */ /* 0x000fe200078e00b4 */
[----:B------:R-:W-:Y:S01]  /*5d50*/  IABS R180, R81 ;  /* 0x0000005100b47213 */ /* 0x000fe20000000000 */
[----:B------:R-:W-:Y:S01]  /*5d60*/  IMAD R186, R3, R186, R176 ;  /* 0x000000ba03ba7224 */ /* 0x000fe200078e02b0 */
[----:B------:R-:W-:Y:S01]  /*5d70*/  IABS R176, R82 ;  /* 0x0000005200b07213 */ /* 0x000fe20000000000 */
[----:B------:R-:W-:-:S02]  /*5d80*/  IMAD.MOV.U32 R78, RZ, RZ, R175 ;  /* 0x000000ffff4e7224 */ /* 0x000fc400078e00af */
[----:B------:R-:W-:Y:S01]  /*5d90*/  @!P1 IMAD.MOV R77, RZ, RZ, -R77 ;  /* 0x000000ffff4d9224 */ /* 0x000fe200078e0a4d */
[C---:B------:R-:W-:Y:S01]  /*5da0*/  ISETP.GT.U32.AND P1, PT, R3.reuse, R181, PT ;  /* 0x000000b50300720c */ /* 0x040fe20003f24070 */
[----:B------:R-:W-:Y:S01]  /*5db0*/  @!P3 IMAD.MOV R78, RZ, RZ, -R78 ;  /* 0x000000ffff4eb224 */ /* 0x000fe200078e0a4e */
[----:B------:R-:W-:Y:S01]  /*5dc0*/  ISETP.GT.U32.AND P3, PT, R3, R186, PT ;  /* 0x000000ba0300720c */ /* 0x000fe20003f64070 */
[----:B------:R-:W-:Y:S02]  /*5dd0*/  @!P5 IMAD.IADD R124, R124, 0x1, -R3 ;  /* 0x000000017c7cd824 */ /* 0x000fe400078e0a03 */
[----:B------:R-:W-:-:S03]  /*5de0*/  IMAD.HI.U32 R80, R5, R83, RZ ;  /* 0x0000005305507227 */ /* 0x000fc600078e00ff */
[----:B------:R-:W-:Y:S01]  /*5df0*/  ISETP.GT.U32.AND P5, PT, R3, R124, PT ;  /* 0x0000007c0300720c */ /* 0x000fe20003fa4070 */
[----:B------:R-:W-:Y:S02]  /*5e00*/  IMAD.MOV R80, RZ, RZ, -R80 ;  /* 0x000000ffff507224 */ /* 0x000fe400078e0a50 */
[----:B------:R-:W-:-:S04]  /*5e10*/  IMAD.HI.U32 R175, R5, R182, RZ ;  /* 0x000000b605af7227 */ /* 0x000fc800078e00ff */
[--C-:B------:R-:W-:Y:S01]  /*5e20*/  @!P1 IMAD.IADD R181, R181, 0x1, -R3.reuse ;  /* 0x00000001b5b59824 */ /* 0x100fe200078e0a03 */
[----:B------:R-:W-:Y:S01]  /*5e30*/  ISETP.GE.AND P1, PT, R79, RZ, PT ;  /* 0x000000ff4f00720c */ /* 0x000fe20003f26270 */
[----:B------:R-:W-:Y:S02]  /*5e40*/  @!P3 IMAD.IADD R186, R186, 0x1, -R3 ;  /* 0x00000001babab824 */ /* 0x000fe400078e0a03 */
[C---:B------:R-:W-:Y:S02]  /*5e50*/  IMAD R83, R3.reuse, R80, R83 ;  /* 0x0000005003537224 */ /* 0x040fe400078e0253 */
[----:B------:R-:W-:Y:S01]  /*5e60*/  IMAD.MOV.U32 R79, RZ, RZ, R181 ;  /* 0x000000ffff4f7224 */ /* 0x000fe200078e00b5 */
[C---:B------:R-:W-:Y:S01]  /*5e70*/  ISETP.GT.U32.AND P3, PT, R3.reuse, R186, PT ;  /* 0x000000ba0300720c */ /* 0x040fe20003f64070 */
[----:B------:R-:W-:Y:S02]  /*5e80*/  IMAD.MOV R175, RZ, RZ, -R175 ;  /* 0x000000ffffaf7224 */ /* 0x000fe400078e0aaf */
[----:B------:R-:W-:Y:S01]  /*5e90*/  @!P4 IMAD.MOV R79, RZ, RZ, -R79 ;  /* 0x000000ffff4fc224 */ /* 0x000fe200078e0a4f */
[C---:B------:R-:W-:Y:S01]  /*5ea0*/  ISETP.GT.U32.AND P4, PT, R3.reuse, R83, PT ;  /* 0x000000530300720c */ /* 0x040fe20003f84070 */
[----:B------:R-:W-:-:S02]  /*5eb0*/  IMAD R182, R3, R175, R182 ;  /* 0x000000af03b67224 */ /* 0x000fc400078e02b6 */
[----:B------:R-:W-:Y:S02]  /*5ec0*/  @!P5 IMAD.IADD R124, R124, 0x1, -R3 ;  /* 0x000000017c7cd824 */ /* 0x000fe400078e0a03 */
[----:B------:R-:W-:Y:S01]  /*5ed0*/  IMAD.HI.U32 R175, R5, R180, RZ ;  /* 0x000000b405af7227 */ /* 0x000fe200078e00ff */
[----:B------:R-:W-:-:S03]  /*5ee0*/  ISETP.GT.U32.AND P5, PT, R3, R182, PT ;  /* 0x000000b60300720c */ /* 0x000fc60003fa4070 */
[----:B------:R-:W-:-:S04]  /*5ef0*/  IMAD.HI.U32 R181, R5, R176, RZ ;  /* 0x000000b005b57227 */ /* 0x000fc800078e00ff */
[----:B------:R-:W-:Y:S01]  /*5f00*/  IMAD.MOV.U32 R80, RZ, RZ, R124 ;  /* 0x000000ffff507224 */ /* 0x000fe200078e007c */
[----:B------:R-:W-:Y:S01]  /*5f10*/  IABS R124, R95 ;  /* 0x0000005f007c7213 */ /* 0x000fe20000000000 */
[----:B------:R-:W-:Y:S02]  /*5f20*/  IMAD.MOV R175, RZ, RZ, -R175 ;  /* 0x000000ffffaf7224 */ /* 0x000fe400078e0aaf */
[----:B------:R-:W-:Y:S02]  /*5f30*/  IMAD.MOV R181, RZ, RZ, -R181 ;  /* 0x000000ffffb57224 */ /* 0x000fe400078e0ab5 */
[--C-:B------:R-:W-:Y:S02]  /*5f40*/  @!P3 IMAD.IADD R186, R186, 0x1, -R3.reuse ;  /* 0x00000001babab824 */ /* 0x100fe400078e0a03 */
[----:B------:R-:W-:Y:S01]  /*5f50*/  @!P6 IMAD.MOV R80, RZ, RZ, -R80 ;  /* 0x000000ffff50e224 */ /* 0x000fe200078e0a50 */
[----:B------:R-:W-:Y:S01]  /*5f60*/  ISETP.GE.AND P6, PT, R81, RZ, PT ;  /* 0x000000ff5100720c */ /* 0x000fe20003fc6270 */
[C---:B------:R-:W-:Y:S01]  /*5f70*/  IMAD R180, R3.reuse, R175, R180 ;  /* 0x000000af03b47224 */ /* 0x040fe200078e02b4 */
[----:B------:R-:W-:Y:S01]  /*5f80*/  IABS R175, R84 ;  /* 0x0000005400af7213 */ /* 0x000fe20000000000 */
[----:B------:R-:W-:Y:S01]  /*5f90*/  IMAD R176, R3, R181, R176 ;  /* 0x000000b503b07224 */ /* 0x000fe200078e02b0 */
[----:B------:R-:W-:Y:S01]  /*5fa0*/  IABS R181, R85 ;  /* 0x0000005500b57213 */ /* 0x000fe20000000000 */
[----:B------:R-:W-:Y:S01]  /*5fb0*/  @!P4 IMAD.IADD R83, R83, 0x1, -R3 ;  /* 0x000000015353c824 */ /* 0x000fe200078e0a03 */
[----:B------:R-:W-:Y:S01]  /*5fc0*/  ISETP.GT.U32.AND P3, PT, R3, R180, PT ;  /* 0x000000b40300720c */ /* 0x000fe20003f64070 */
[----:B------:R-:W-:-:S02]  /*5fd0*/  IMAD.MOV.U32 R81, RZ, RZ, R186 ;  /* 0x000000ffff517224 */ /* 0x000fc400078e00ba */
[----:B------:R-:W-:Y:S01]  /*5fe0*/  IMAD.HI.U32 R186, R5, R175, RZ ;  /* 0x000000af05ba7227 */ /* 0x000fe200078e00ff */
[----:B------:R-:W-:-:S03]  /*5ff0*/  ISETP.GT.U32.AND P4, PT, R3, R83, PT ;  /* 0x000000530300720c */ /* 0x000fc60003f84070 */
[----:B------:R-:W-:Y:S01]  /*6000*/  @!P0 IMAD.MOV R81, RZ, RZ, -R81 ;  /* 0x000000ffff518224 */ /* 0x000fe200078e0a51 */
[C---:B------:R-:W-:Y:S01]  /*6010*/  ISETP.GT.U32.AND P0, PT, R3.reuse, R176, PT ;  /* 0x000000b00300720c */ /* 0x040fe20003f04070 */
[--C-:B------:R-:W-:Y:S02]  /*6020*/  @!P5 IMAD.IADD R182, R182, 0x1, -R3.reuse ;  /* 0x00000001b6b6d824 */ /* 0x100fe400078e0a03 */
[----:B------:R-:W-:Y:S02]  /*6030*/  IMAD.MOV R186, RZ, RZ, -R186 ;  /* 0x000000ffffba7224 */ /* 0x000fe400078e0aba */
[----:B------:R-:W-:Y:S01]  /*6040*/  @!P3 IMAD.IADD R180, R180, 0x1, -R3 ;  /* 0x00000001b4b4b824 */ /* 0x000fe200078e0a03 */
[C---:B------:R-:W-:Y:S01]  /*6050*/  ISETP.GT.U32.AND P5, PT, R3.reuse, R182, PT ;  /* 0x000000b60300720c */ /* 0x040fe20003fa4070 */
[----:B------:R-:W-:Y:S02]  /*6060*/  IMAD R175, R3, R186, R175 ;  /* 0x000000ba03af7224 */ /* 0x000fe400078e02af */
[----:B------:R-:W-:Y:S01]  /*6070*/  @!P4 IMAD.IADD R83, R83, 0x1, -R3 ;  /* 0x000000015353c824 */ /* 0x000fe200078e0a03 */
[----:B------:R-:W-:Y:S01]  /*6080*/  ISETP.GT.U32.AND P3, PT, R3, R180, PT ;  /* 0x000000b40300720c */ /* 0x000fe20003f64070 */
[----:B------:R-:W-:Y:S01]  /*6090*/  IMAD.HI.U32 R186, R5, R181, RZ ;  /* 0x000000b505ba7227 */ /* 0x000fe200078e00ff */
[----:B------:R-:W-:-:S03]  /*60a0*/  ISETP.GT.U32.AND P4, PT, R3, R175, PT ;  /* 0x000000af0300720c */ /* 0x000fc60003f84070 */
[----:B------:R-:W-:Y:S02]  /*60b0*/  @!P0 IMAD.IADD R176, R176, 0x1, -R3 ;  /* 0x00000001b0b08824 */ /* 0x000fe400078e0a03 */
[----:B------:R-:W-:Y:S01]  /*60c0*/  @!P1 IMAD.MOV R83, RZ, RZ, -R83 ;  /* 0x000000ffff539224 */ /* 0x000fe200078e0a53 */
[----:B------:R-:W-:Y:S01]  /*60d0*/  ISETP.GE.AND P1, PT, R85, RZ, PT ;  /* 0x000000ff5500720c */ /* 0x000fe20003f26270 */
[----:B------:R-:W-:Y:S01]  /*60e0*/  @!P5 IMAD.IADD R182, R182, 0x1, -R3 ;  /* 0x00000001b6b6d824 */ /* 0x000fe200078e0a03 */
[----:B------:R-:W-:Y:S01]  /*60f0*/  ISETP.GT.U32.AND P0, PT, R3, R176, PT ;  /* 0x000000b00300720c */ /* 0x000fe20003f04070 */
[----:B------:R-:W-:Y:S01]  /*6100*/  IMAD.MOV R186, RZ, RZ, -R186 ;  /* 0x000000ffffba7224 */ /* 0x000fe200078e0aba */
[----:B------:R-:W-:Y:S01]  /*6110*/  ISETP.GE.AND P5, PT, R82, RZ, PT ;  /* 0x000000ff5200720c */ /* 0x000fe20003fa6270 */
[----:B------:R-:W-:Y:S01]  /*6120*/  IMAD.MOV.U32 R82, RZ, RZ, R182 ;  /* 0x000000ffff527224 */ /* 0x000fe200078e00b6 */
[----:B------:R-:W-:Y:S01]  /*6130*/  IABS R85, R86 ;  /* 0x0000005600557213 */ /* 0x000fe20000000000 */
[----:B------:R-:W-:-:S04]  /*6140*/  IMAD.HI.U32 R182, R5, R124, RZ ;  /* 0x0000007c05b67227 */ /* 0x000fc800078e00ff */
[--C-:B------:R-:W-:Y:S02]  /*6150*/  @!P4 IMAD.IADD R175, R175, 0x1, -R3.reuse ;  /* 0x00000001afafc824 */ /* 0x100fe400078e0a03 */
[----:B------:R-:W-:Y:S01]  /*6160*/  @!P3 IMAD.IADD R180, R180, 0x1, -R3 ;  /* 0x00000001b4b4b824 */ /* 0x000fe200078e0a03 */
[----:B------:R-:W-:Y:S01]  /*6170*/  ISETP.GE.AND P3, PT, R95, RZ, PT ;  /* 0x000000ff5f00720c */ /* 0x000fe20003f66270 */
[----:B------:R-:W-:Y:S01]  /*6180*/  @!P2 IMAD.MOV R82, RZ, RZ, -R82 ;  /* 0x000000ffff52a224 */ /* 0x000fe200078e0a52 */
[----:B------:R-:W-:Y:S01]  /*6190*/  ISETP.GE.AND P2, PT, R84, RZ, PT ;  /* 0x000000ff5400720c */ /* 0x000fe20003f46270 */
[----:B------:R-:W-:Y:S01]  /*61a0*/  IMAD.MOV R182, RZ, RZ, -R182 ;  /* 0x000000ffffb67224 */ /* 0x000fe200078e0ab6 */
[C---:B------:R-:W-:Y:S01]  /*61b0*/  ISETP.GT.U32.AND P4, PT, R3.reuse, R175, PT ;  /* 0x000000af0300720c */ /* 0x040fe20003f84070 */
[----:B------:R-:W-:Y:S01]  /*61c0*/  IMAD R95, R3, R186, R181 ;  /* 0x000000ba035f7224 */ /* 0x000fe200078e02b5 */
[----:B------:R-:W-:Y:S01]  /*61d0*/  IABS R181, R87 ;  /* 0x0000005700b57213 */ /* 0x000fe20000000000 */
[----:B------:R-:W-:-:S02]  /*61e0*/  @!P0 IMAD.IADD R176, R176, 0x1, -R3 ;  /* 0x00000001b0b08824 */ /* 0x000fc400078e0a03 */
[----:B------:R-:W-:Y:S01]  /*61f0*/  IMAD.MOV.U32 R84, RZ, RZ, R180 ;  /* 0x000000ffff547224 */ /* 0x000fe200078e00b4 */
[C---:B------:R-:W-:Y:S01]  /*6200*/  ISETP.GT.U32.AND P0, PT, R3.reuse, R95, PT ;  /* 0x0000005f0300720c */ /* 0x040fe20003f04070 */
[----:B------:R-:W-:Y:S02]  /*6210*/  IMAD.MOV.U32 R180, RZ, RZ, R85 ;  /* 0x000000ffffb47224 */ /* 0x000fe400078e0055 */
[C---:B------:R-:W-:Y:S02]  /*6220*/  IMAD R124, R3.reuse, R182, R124 ;  /* 0x000000b6037c7224 */ /* 0x040fe400078e027c */
[----:B------:R-:W-:Y:S02]  /*6230*/  IMAD.MOV.U32 R85, RZ, RZ, R176 ;  /* 0x000000ffff557224 */ /* 0x000fe400078e00b0 */
[----:B------:R-:W-:Y:S01]  /*6240*/  @!P6 IMAD.MOV R84, RZ, RZ, -R84 ;  /* 0x000000ffff54e224 */ /* 0x000fe200078e0a54 */
[----:B------:R-:W-:Y:S01]  /*6250*/  ISETP.GE.AND P6, PT, R86, RZ, PT ;  /* 0x000000ff5600720c */ /* 0x000fe20003fc6270 */
[----:B------:R-:W-:Y:S01]  /*6260*/  @!P5 IMAD.MOV R85, RZ, RZ, -R85 ;  /* 0x000000ffff55d224 */ /* 0x000fe200078e0a55 */
[----:B------:R-:W-:Y:S01]  /*6270*/  ISETP.GT.U32.AND P5, PT, R3, R124, PT ;  /* 0x0000007c0300720c */ /* 0x000fe20003fa4070 */
[----:B------:R-:W-:Y:S01]  /*6280*/  IMAD.HI.U32 R176, R5, R180, RZ ;  /* 0x000000b405b07227 */ /* 0x000fe200078e00ff */
[----:B------:R-:W-:-:S03]  /*6290*/  IABS R86, R88 ;  /* 0x0000005800567213 */ /* 0x000fc60000000000 */
[----:B------:R-:W-:Y:S02]  /*62a0*/  IMAD.MOV R176, RZ, RZ, -R176 ;  /* 0x000000ffffb07224 */ /* 0x000fe400078e0ab0 */
[--C-:B------:R-:W-:Y:S01]  /*62b0*/  @!P4 IMAD.IADD R175, R175, 0x1, -R3.reuse ;  /* 0x00000001afafc824 */ /* 0x100fe200078e0a03 */
[----:B------:R-:W-:Y:S01]  /*62c0*/  ISETP.GE.AND P4, PT, R87, RZ, PT ;  /* 0x000000ff5700720c */ /* 0x000fe20003f86270 */
[----:B------:R-:W-:Y:S02]  /*62d0*/  IMAD.MOV.U32 R87, RZ, RZ, R86 ;  /* 0x000000ffff577224 */ /* 0x000fe400078e0056 */
[----:B------:R-:W-:Y:S01]  /*62e0*/  IMAD R176, R3, R176, R180 ;  /* 0x000000b003b07224 */ /* 0x000fe200078e02b4 */
[----:B------:R-:W-:Y:S01]  /*62f0*/  IABS R180, R89 ;  /* 0x0000005900b47213 */ /* 0x000fe20000000000 */
[----:B------:R-:W-:Y:S02]  /*6300*/  @!P0 IMAD.IADD R95, R95, 0x1, -R3 ;  /* 0x000000015f5f8824 */ /* 0x000fe400078e0a03 */
[----:B------:R-:W-:-:S02]  /*6310*/  IMAD.MOV.U32 R86, RZ, RZ, R175 ;  /* 0x000000ffff567224 */ /* 0x000fc400078e00af */
[----:B------:R-:W-:Y:S01]  /*6320*/  @!P5 IMAD.IADD R124, R124, 0x1, -R3 ;  /* 0x000000017c7cd824 */ /* 0x000fe200078e0a03 */
[C---:B------:R-:W-:Y:S01]  /*6330*/  ISETP.GT.U32.AND P0, PT, R3.reuse, R95, PT ;  /* 0x0000005f0300720c */ /* 0x040fe20003f04070 */
[----:B------:R-:W-:Y:S01]  /*6340*/  @!P2 IMAD.MOV R86, RZ, RZ, -R86 ;  /* 0x000000ffff56a224 */ /* 0x000fe200078e0a56 */
[----:B------:R-:W-:Y:S01]  /*6350*/  ISETP.GT.U32.AND P2, PT, R3, R176, PT ;  /* 0x000000b00300720c */ /* 0x000fe20003f44070 */
[----:B------:R-:W-:Y:S01]  /*6360*/  IMAD.HI.U32 R186, R5, R181, RZ ;  /* 0x000000b505ba7227 */ /* 0x000fe200078e00ff */
[----:B------:R-:W-:-:S03]  /*6370*/  ISETP.GT.U32.AND P5, PT, R3, R124, PT ;  /* 0x0000007c0300720c */ /* 0x000fc60003fa4070 */
[----:B------:R-:W-:-:S04]  /*6380*/  IMAD.HI.U32 R182, R5, R87, RZ ;  /* 0x0000005705b67227 */ /* 0x000fc800078e00ff */
[----:B------:R-:W-:Y:S02]  /*6390*/  IMAD.MOV R186, RZ, RZ, -R186 ;  /* 0x000000ffffba7224 */ /* 0x000fe400078e0aba */
[----:B------:R-:W-:Y:S02]  /*63a0*/  IMAD.MOV R182, RZ, RZ, -R182 ;  /* 0x000000ffffb67224 */ /* 0x000fe400078e0ab6 */
[C---:B------:R-:W-:Y:S02]  /*63b0*/  IMAD R181, R3.reuse, R186, R181 ;  /* 0x000000ba03b57224 */ /* 0x040fe400078e02b5 */
[----:B------:R-:W-:Y:S01]  /*63c0*/  IMAD R175, R3, R182, R87 ;  /* 0x000000b603af7224 */ /* 0x000fe200078e0257 */
[----:B------:R-:W-:Y:S01]  /*63d0*/  IABS R182, R90 ;  /* 0x0000005a00b67213 */ /* 0x000fe20000000000 */
[--C-:B------:R-:W-:Y:S01]  /*63e0*/  @!P0 IMAD.IADD R95, R95, 0x1, -R3.reuse ;  /* 0x000000015f5f8824 */ /* 0x100fe200078e0a03 */
[----:B------:R-:W-:Y:S01]  /*63f0*/  ISETP.GT.U32.AND P0, PT, R3, R181, PT ;  /* 0x000000b50300720c */ /* 0x000fe20003f04070 */
[----:B------:R-:W-:-:S02]  /*6400*/  @!P2 IMAD.IADD R176, R176, 0x1, -R3 ;  /* 0x00000001b0b0a824 */ /* 0x000fc400078e0a03 */
[----:B------:R-:W-:Y:S01]  /*6410*/  @!P5 IMAD.IADD R124, R124, 0x1, -R3 ;  /* 0x000000017c7cd824 */ /* 0x000fe200078e0a03 */
[C---:B------:R-:W-:Y:S01]  /*6420*/  ISETP.GT.U32.AND P5, PT, R3.reuse, R175, PT ;  /* 0x000000af0300720c */ /* 0x040fe20003fa4070 */
[----:B------:R-:W-:Y:S01]  /*6430*/  IMAD.MOV.U32 R87, RZ, RZ, R95 ;  /* 0x000000ffff577224 */ /* 0x000fe200078e005f */
[----:B------:R-:W-:Y:S01]  /*6440*/  ISETP.GT.U32.AND P2, PT, R3, R176, PT ;  /* 0x000000b00300720c */ /* 0x000fe20003f44070 */
[----:B------:R-:W-:-:S04]  /*6450*/  IMAD.HI.U32 R186, R5, R180, RZ ;  /* 0x000000b405ba7227 */ /* 0x000fc800078e00ff */
[----:B------:R-:W-:Y:S01]  /*6460*/  @!P1 IMAD.MOV R87, RZ, RZ, -R87 ;  /* 0x000000ffff579224 */ /* 0x000fe200078e0a57 */
[----:B------:R-:W-:Y:S01]  /*6470*/  ISETP.GE.AND P1, PT, R88, RZ, PT ;  /* 0x000000ff5800720c */ /* 0x000fe20003f26270 */
[----:B------:R-:W-:Y:S02]  /*6480*/  IMAD.MOV R88, RZ, RZ, -R186 ;  /* 0x000000ffff587224 */ /* 0x000fe400078e0aba */
[----:B------:R-:W-:Y:S02]  /*6490*/  IMAD.MOV.U32 R95, RZ, RZ, R235 ;  /* 0x000000ffff5f7224 */ /* 0x000fe400078e00eb */
[----:B------:R-:W-:-:S04]  /*64a0*/  IMAD.HI.U32 R186, R5, R182, RZ ;  /* 0x000000b605ba7227 */ /* 0x000fc800078e00ff */
[----:B------:R-:W-:Y:S01]  /*64b0*/  @!P0 IMAD.IADD R181, R181, 0x1, -R3 ;  /* 0x00000001b5b58824 */ /* 0x000fe200078e0a03 */
[----:B------:R-:W-:Y:S01]  /*64c0*/  ISETP.GE.AND P0, PT, R89, RZ, PT ;  /* 0x000000ff5900720c */ /* 0x000fe20003f06270 */
[----:B------:R-:W-:Y:S02]  /*64d0*/  IMAD R180, R3, R88, R180 ;  /* 0x0000005803b47224 */ /* 0x000fe400078e02b4 */
[----:B------:R-:W-:-:S04]  /*64e0*/  IMAD.HI.U32 R89, R5, R95, RZ ;  /* 0x0000005f05597227 */ /* 0x000fc800078e00ff */
[----:B------:R-:W-:Y:S02]  /*64f0*/  IMAD.MOV.U32 R88, RZ, RZ, R124 ;  /* 0x000000ffff587224 */ /* 0x000fe400078e007c */
[----:B------:R-:W-:Y:S02]  /*6500*/  IMAD.MOV R124, RZ, RZ, -R186 ;  /* 0x000000ffff7c7224 */ /* 0x000fe400078e0aba */
[--C-:B------:R-:W-:Y:S01]  /*6510*/  @!P5 IMAD.IADD R175, R175, 0x1, -R3.reuse ;  /* 0x00000001afafd824 */ /* 0x100fe200078e0a03 */
[C---:B------:R-:W-:Y:S01]  /*6520*/  ISETP.GT.U32.AND P5, PT, R3.reuse, R181, PT ;  /* 0x000000b50300720c */ /* 0x040fe20003fa4070 */
[----:B------:R-:W-:Y:S01]  /*6530*/  @!P2 IMAD.IADD R176, R176, 0x1, -R3 ;  /* 0x00000001b0b0a824 */ /* 0x000fe200078e0a03 */
[C---:B------:R-:W-:Y:S01]  /*6540*/  ISETP.GT.U32.AND P2, PT, R3.reuse, R180, PT ;  /* 0x000000b40300720c */ /* 0x040fe20003f44070 */
[----:B------:R-:W-:Y:S02]  /*6550*/  IMAD.MOV R186, RZ, RZ, -R89 ;  /* 0x000000ffffba7224 */ /* 0x000fe400078e0a59 */
[----:B------:R-:W-:Y:S01]  /*6560*/  IMAD R124, R3, R124, R182 ;  /* 0x0000007c037c7224 */ /* 0x000fe200078e02b6 */
[----:B------:R-:W-:Y:S01]  /*6570*/  IABS R182, R92 ;  /* 0x0000005c00b67213 */ /* 0x000fe20000000000 */
[----:B------:R-:W-:-:S02]  /*6580*/  IMAD.MOV.U32 R89, RZ, RZ, R176 ;  /* 0x000000ffff597224 */ /* 0x000fc400078e00b0 */
[C---:B------:R-:W-:Y:S01]  /*6590*/  IMAD R95, R3.reuse, R186, R95 ;  /* 0x000000ba035f7224 */ /* 0x040fe200078e025f */
[----:B------:R-:W-:Y:S01]  /*65a0*/  IABS R186, R94 ;  /* 0x0000005e00ba7213 */ /* 0x000fe20000000000 */
[----:B------:R-:W-:Y:S01]  /*65b0*/  @!P6 IMAD.MOV R89, RZ, RZ, -R89 ;  /* 0x000000ffff59e224 */ /* 0x000fe200078e0a59 */
[C---:B------:R-:W-:Y:S01]  /*65c0*/  ISETP.GT.U32.AND P6, PT, R3.reuse, R124, PT ;  /* 0x0000007c0300720c */ /* 0x040fe20003fc4070 */
[----:B------:R-:W-:Y:S01]  /*65d0*/  @!P3 IMAD.MOV R88, RZ, RZ, -R88 ;  /* 0x000000ffff58b224 */ /* 0x000fe200078e0a58 */
[----:B------:R-:W-:Y:S01]  /*65e0*/  ISETP.GT.U32.AND P3, PT, R3, R175, PT ;  /* 0x000000af0300720c */ /* 0x000fe20003f64070 */
[--C-:B------:R-:W-:Y:S01]  /*65f0*/  @!P5 IMAD.IADD R181, R181, 0x1, -R3.reuse ;  /* 0x00000001b5b5d824 */ /* 0x100fe200078e0a03 */
[----:B------:R-:W-:Y:S01]  /*6600*/  ISETP.GT.U32.AND P5, PT, R3, R95, PT ;  /* 0x0000005f0300720c */ /* 0x000fe20003fa4070 */
[----:B------:R-:W-:Y:S01]  /*6610*/  @!P2 IMAD.IADD R180, R180, 0x1, -R3 ;  /* 0x00000001b4b4a824 */ /* 0x000fe200078e0a03 */
[----:B------:R-:W-:Y:S01]  /*6620*/  ISETP.GE.AND P2, PT, R91, RZ, PT ;  /* 0x000000ff5b00720c */ /* 0x000fe20003f46270 */
[----:B------:R-:W-:-:S02]  /*6630*/  IMAD.MOV.U32 R176, RZ, RZ, R182 ;  /* 0x000000ffffb07224 */ /* 0x000fc400078e00b6 */
[----:B------:R-:W-:Y:S02]  /*6640*/  IMAD.MOV.U32 R182, RZ, RZ, R186 ;  /* 0x000000ffffb67224 */ /* 0x000fe400078e00ba */
[----:B------:R-:W-:-:S04]  /*6650*/  IMAD.HI.U32 R235, R5, R176, RZ ;  /* 0x000000b005eb7227 */ /* 0x000fc800078e00ff */
[--C-:B------:R-:W-:Y:S01]  /*6660*/  @!P6 IMAD.IADD R124, R124, 0x1, -R3.reuse ;  /* 0x000000017c7ce824 */ /* 0x100fe200078e0a03 */
[----:B------:R-:W-:Y:S01]  /*6670*/  ISETP.GT.U32.AND P6, PT, R3, R180, PT ;  /* 0x000000b40300720c */ /* 0x000fe20003fc4070 */
[----:B------:R-:W-:Y:S01]  /*6680*/  @!P3 IMAD.IADD R175, R175, 0x1, -R3 ;  /* 0x00000001afafb824 */ /* 0x000fe200078e0a03 */
[----:B------:R-:W-:Y:S01]  /*6690*/  ISETP.GE.AND P3, PT, R90, RZ, PT ;  /* 0x000000ff5a00720c */ /* 0x000fe20003f66270 */
[----:B------:R-:W-:Y:S02]  /*66a0*/  IMAD.MOV R235, RZ, RZ, -R235 ;  /* 0x000000ffffeb7224 */ /* 0x000fe400078e0aeb */
[----:B------:R-:W-:Y:S01]  /*66b0*/  @!P5 IMAD.IADD R95, R95, 0x1, -R3 ;  /* 0x000000015f5fd824 */ /* 0x000fe200078e0a03 */
[----:B------:R-:W-:Y:S01]  /*66c0*/  ISETP.GT.U32.AND P5, PT, R3, R124, PT ;  /* 0x0000007c0300720c */ /* 0x000fe20003fa4070 */
[----:B------:R-:W-:-:S04]  /*66d0*/  IMAD.HI.U32 R186, R5, R182, RZ ;  /* 0x000000b605ba7227 */ /* 0x000fc800078e00ff */
[----:B------:R-:W-:Y:S02]  /*66e0*/  IMAD.MOV.U32 R91, RZ, RZ, R175 ;  /* 0x000000ffff5b7224 */ /* 0x000fe400078e00af */
[C---:B------:R-:W-:Y:S01]  /*66f0*/  IMAD R175, R3.reuse, R235, R176 ;  /* 0x000000eb03af7224 */ /* 0x040fe200078e02b0 */
[----:B------:R-:W-:Y:S01]  /*6700*/  IABS R176, R97 ;  /* 0x0000006100b07213 */ /* 0x000fe20000000000 */
[----:B------:R-:W-:Y:S02]  /*6710*/  IMAD.MOV.U32 R90, RZ, RZ, R181 ;  /* 0x000000ffff5a7224 */ /* 0x000fe400078e00b5 */
[----:B------:R-:W-:Y:S02]  /*6720*/  IMAD.MOV R186, RZ, RZ, -R186 ;  /* 0x000000ffffba7224 */ /* 0x000fe400078e0aba */
[----:B------:R-:W-:Y:S01]  /*6730*/  IMAD.MOV.U32 R181, RZ, RZ, R236 ;  /* 0x000000ffffb57224 */ /* 0x000fe200078e00ec */
[----:B------:R-:W-:Y:S01]  /*6740*/  IABS R236, R96 ;  /* 0x0000006000ec7213 */ /* 0x000fe20000000000 */
[----:B------:R-:W-:Y:S01]  /*6750*/  @!P1 IMAD.MOV R91, RZ, RZ, -R91 ;  /* 0x000000ffff5b9224 */ /* 0x000fe200078e0a5b */
[----:B------:R-:W-:Y:S01]  /*6760*/  ISETP.GE.AND P1, PT, R92, RZ, PT ;  /* 0x000000ff5c00720c */ /* 0x000fe20003f26270 */
[----:B------:R-:W-:Y:S01]  /*6770*/  @!P6 IMAD.IADD R180, R180, 0x1, -R3 ;  /* 0x00000001b4b4e824 */ /* 0x000fe200078e0a03 */
[C---:B------:R-:W-:Y:S01]  /*6780*/  ISETP.GT.U32.AND P6, PT, R3.reuse, R175, PT ;  /* 0x000000af0300720c */ /* 0x040fe20003fc4070 */
[----:B------:R-:W-:Y:S01]  /*6790*/  IMAD R182, R3, R186, R182 ;  /* 0x000000ba03b67224 */ /* 0x000fe200078e02b6 */
[----:B------:R-:W-:Y:S01]  /*67a0*/  IABS R186, R105 ;  /* 0x0000006900ba7213 */ /* 0x000fe20000000000 */
[----:B------:R-:W-:-:S04]  /*67b0*/  IMAD.HI.U32 R92, R5, R181, RZ ;  /* 0x000000b5055c7227 */ /* 0x000fc800078e00ff */
[----:B------:R-:W-:Y:S01]  /*67c0*/  @!P4 IMAD.MOV R90, RZ, RZ, -R90 ;  /* 0x000000ffff5ac224 */ /* 0x000fe200078e0a5a */
[C---:B------:R-:W-:Y:S01]  /*67d0*/  ISETP.GT.U32.AND P4, PT, R3.reuse, R95, PT ;  /* 0x0000005f0300720c */ /* 0x040fe20003f84070 */
[----:B------:R-:W-:Y:S02]  /*67e0*/  IMAD.MOV R92, RZ, RZ, -R92 ;  /* 0x000000ffff5c7224 */ /* 0x000fe400078e0a5c */
[----:B------:R-:W-:Y:S01]  /*67f0*/  @!P5 IMAD.IADD R124, R124, 0x1, -R3 ;  /* 0x000000017c7cd824 */ /* 0x000fe200078e0a03 */
[C---:B------:R-:W-:Y:S01]  /*6800*/  ISETP.GT.U32.AND P5, PT, R3.reuse, R182, PT ;  /* 0x000000b60300720c */ /* 0x040fe20003fa4070 */
[----:B------:R-:W-:Y:S02]  /*6810*/  IMAD R181, R3, R92, R181 ;  /* 0x0000005c03b57224 */ /* 0x000fe400078e02b5 */
[----:B------:R-:W-:Y:S02]  /*6820*/  @!P6 IMAD.IADD R175, R175, 0x1, -R3 ;  /* 0x00000001afafe824 */ /* 0x000fe400078e0a03 */
[----:B------:R-:W-:Y:S01]  /*6830*/  IMAD.HI.U32 R235, R5, R176, RZ ;  /* 0x000000b005eb7227 */ /* 0x000fe200078e00ff */
[----:B------:R-:W-:-:S03]  /*6840*/  ISETP.GT.U32.AND P6, PT, R3, R181, PT ;  /* 0x000000b50300720c */ /* 0x000fc60003fc4070 */
[----:B------:R-:W-:Y:S01]  /*6850*/  @!P4 IMAD.IADD R95, R95, 0x1, -R3 ;  /* 0x000000015f5fc824 */ /* 0x000fe200078e0a03 */
[----:B------:R-:W-:Y:S01]  /*6860*/  ISETP.GE.AND P4, PT, R94, RZ, PT ;  /* 0x000000ff5e00720c */ /* 0x000fe20003f86270 */
[----:B------:R-:W-:-:S04]  /*6870*/  IMAD.HI.U32 R94, R5, R236, RZ ;  /* 0x000000ec055e7227 */ /* 0x000fc800078e00ff */
[--C-:B------:R-:W-:Y:S01]  /*6880*/  @!P5 IMAD.IADD R182, R182, 0x1, -R3.reuse ;  /* 0x00000001b6b6d824 */ /* 0x100fe200078e0a03 */
[----:B------:R-:W-:Y:S01]  /*6890*/  ISETP.GT.U32.AND P5, PT, R3, R175, PT ;  /* 0x000000af0300720c */ /* 0x000fe20003fa4070 */
[----:B------:R-:W-:Y:S02]  /*68a0*/  IMAD.MOV R94, RZ, RZ, -R94 ;  /* 0x000000ffff5e7224 */ /* 0x000fe400078e0a5e */
[----:B------:R-:W-:Y:S02]  /*68b0*/  @!P6 IMAD.IADD R181, R181, 0x1, -R3 ;  /* 0x00000001b5b5e824 */ /* 0x000fe400078e0a03 */
[----:B------:R-:W-:Y:S02]  /*68c0*/  IMAD.MOV.U32 R92, RZ, RZ, R180 ;  /* 0x000000ffff5c7224 */ /* 0x000fe400078e00b4 */
[----:B------:R-:W-:Y:S01]  /*68d0*/  IMAD.MOV R235, RZ, RZ, -R235 ;  /* 0x000000ffffeb7224 */ /* 0x000fe200078e0aeb */
[C---:B------:R-:W-:Y:S01]  /*68e0*/  ISETP.GT.U32.AND P6, PT, R3.reuse, R181, PT ;  /* 0x000000b50300720c */ /* 0x040fe20003fc4070 */
[----:B------:R-:W-:Y:S01]  /*68f0*/  IMAD R180, R3, R94, R236 ;  /* 0x0000005e03b47224 */ /* 0x000fe200078e02ec */
[----:B------:R-:W-:Y:S01]  /*6900*/  IABS R94, R98 ;  /* 0x00000062005e7213 */ /* 0x000fe20000000000 */
[----:B------:R-:W-:Y:S01]  /*6910*/  @!P0 IMAD.MOV R92, RZ, RZ, -R92 ;  /* 0x000000ffff5c8224 */ /* 0x000fe200078e0a5c */
[----:B------:R-:W-:Y:S01]  /*6920*/  ISETP.GE.AND P0, PT, R93, RZ, PT ;  /* 0x000000ff5d00720c */ /* 0x000fe20003f06270 */
[----:B------:R-:W-:Y:S01]  /*6930*/  IMAD R176, R3, R235, R176 ;  /* 0x000000eb03b07224 */ /* 0x000fe200078e02b0 */
[----:B------:R-:W-:Y:S01]  /*6940*/  IABS R236, R101 ;  /* 0x0000006500ec7213 */ /* 0x000fe20000000000 */
[----:B------:R-:W-:-:S04]  /*6950*/  IMAD.HI.U32 R235, R5, R186, RZ ;  /* 0x000000ba05eb7227 */ /* 0x000fc800078e00ff */
[----:B------:R-:W-:Y:S01]  /*6960*/  @!P5 IMAD.IADD R175, R175, 0x1, -R3 ;  /* 0x00000001afafd824 */ /* 0x000fe200078e0a03 */
[----:B------:R-:W-:Y:S01]  /*6970*/  ISETP.GT.U32.AND P5, PT, R3, R180, PT ;  /* 0x000000b40300720c */ /* 0x000fe20003fa4070 */
[----:B------:R-:W-:Y:S02]  /*6980*/  IMAD.MOV.U32 R93, RZ, RZ, R124 ;  /* 0x000000ffff5d7224 */ /* 0x000fe400078e007c */
[----:B------:R-:W-:Y:S02]  /*6990*/  IMAD.MOV.U32 R124, RZ, RZ, R94 ;  /* 0x000000ffff7c7224 */ /* 0x000fe400078e005e */
[----:B------:R-:W-:Y:S02]  /*69a0*/  IMAD.MOV.U32 R94, RZ, RZ, R95 ;  /* 0x000000ffff5e7224 */ /* 0x000fe400078e005f */
[----:B------:R-:W-:Y:S02]  /*69b0*/  IMAD.MOV R235, RZ, RZ, -R235 ;  /* 0x000000ffffeb7224 */ /* 0x000fe400078e0aeb */
[----:B------:R-:W-:-:S02]  /*69c0*/  IMAD.MOV.U32 R95, RZ, RZ, R175 ;  /* 0x000000ffff5f7224 */ /* 0x000fc400078e00af */
[C---:B------:R-:W-:Y:S01]  /*69d0*/  IMAD R175, R3.reuse, R235, R186 ;  /* 0x000000eb03af7224 */ /* 0x040fe200078e02ba */
[----:B------:R-:W-:Y:S01]  /*69e0*/  IABS R186, R99 ;  /* 0x0000006300ba7213 */ /* 0x000fe20000000000 */
[----:B------:R-:W-:Y:S01]  /*69f0*/  @!P1 IMAD.MOV R95, RZ, RZ, -R95 ;  /* 0x000000ffff5f9224 */ /* 0x000fe200078e0a5f */
[C---:B------:R-:W-:Y:S01]  /*6a00*/  ISETP.GT.U32.AND P1, PT, R3.reuse, R176, PT ;  /* 0x000000b00300720c */ /* 0x040fe20003f24070 */
[----:B------:R-:W-:Y:S01]  /*6a10*/  @!P3 IMAD.MOV R93, RZ, RZ, -R93 ;  /* 0x000000ffff5db224 */ /* 0x000fe200078e0a5d */
[----:B------:R-:W-:Y:S01]  /*6a20*/  ISETP.GT.U32.AND P3, PT, R3, R182, PT ;  /* 0x000000b60300720c */ /* 0x000fe20003f64070 */
[----:B------:R-:W-:Y:S01]  /*6a30*/  @!P6 IMAD.IADD R181, R181, 0x1, -R3 ;  /* 0x00000001b5b5e824 */ /* 0x000fe200078e0a03 */
[----:B------:R-:W-:Y:S01]  /*6a40*/  ISETP.GT.U32.AND P6, PT, R3, R175, PT ;  /* 0x000000af0300720c */ /* 0x000fe20003fc4070 */
[----:B------:R-:W-:Y:S01]  /*6a50*/  @!P2 IMAD.MOV R94, RZ, RZ, -R94 ;  /* 0x000000ffff5ea224 */ /* 0x000fe200078e0a5e */
[----:B------:R-:W-:Y:S01]  /*6a60*/  ISETP.GE.AND P2, PT, R96, RZ, PT ;  /* 0x000000ff6000720c */ /* 0x000fe20003f46270 */
[----:B------:R-:W-:Y:S01]  /*6a70*/  IMAD.HI.U32 R96, R5, R124, RZ ;  /* 0x0000007c05607227 */ /* 0x000fe200078e00ff */
[----:B------:R-:W-:-:S03]  /*6a80*/  IABS R235, R100 ;  /* 0x0000006400eb7213 */ /* 0x000fc60000000000 */
[----:B------:R-:W-:Y:S02]  /*6a90*/  IMAD.MOV R96, RZ, RZ, -R96 ;  /* 0x000000ffff607224 */ /* 0x000fe400078e0a60 */
[--C-:B------:R-:W-:Y:S02]  /*6aa0*/  @!P1 IMAD.IADD R176, R176, 0x1, -R3.reuse ;  /* 0x00000001b0b09824 */ /* 0x100fe400078e0a03 */
[--C-:B------:R-:W-:Y:S01]  /*6ab0*/  @!P3 IMAD.IADD R182, R182, 0x1, -R3.reuse ;  /* 0x00000001b6b6b824 */ /* 0x100fe200078e0a03 */
[----:B------:R-:W-:Y:S01]  /*6ac0*/  ISETP.GE.AND P3, PT, R97, RZ, PT ;  /* 0x000000ff6100720c */ /* 0x000fe20003f66270 */
[----:B------:R-:W-:Y:S02]  /*6ad0*/  IMAD R124, R3, R96, R124 ;  /* 0x00000060037c7224 */ /* 0x000fe400078e027c */
[----:B------:R-:W-:Y:S01]  /*6ae0*/  @!P6 IMAD.IADD R175, R175, 0x1, -R3 ;  /* 0x00000001afafe824 */ /* 0x000fe200078e0a03 */
[----:B------:R-:W-:Y:S01]  /*6af0*/  ISETP.GT.U32.AND P6, PT, R3, R176, PT ;  /* 0x000000b00300720c */ /* 0x000fe20003fc4070 */
[----:B------:R-:W-:-:S02]  /*6b00*/  IMAD.MOV.U32 R96, RZ, RZ, R182 ;  /* 0x000000ffff607224 */ /* 0x000fc400078e00b6 */
[----:B------:R-:W-:-:S04]  /*6b10*/  IMAD.HI.U32 R182, R5, R186, RZ ;  /* 0x000000ba05b67227 */ /* 0x000fc800078e00ff */
[----:B------:R-:W-:Y:S01]  /*6b20*/  @!P5 IMAD.IADD R180, R180, 0x1, -R3 ;  /* 0x00000001b4b4d824 */ /* 0x000fe200078e0a03 */
[----:B------:R-:W-:Y:S01]  /*6b30*/  ISETP.GE.AND P5, PT, R105, RZ, PT ;  /* 0x000000ff6900720c */ /* 0x000fe20003fa6270 */
[----:B------:R-:W-:Y:S01]  /*6b40*/  IMAD.MOV R182, RZ, RZ, -R182 ;  /* 0x000000ffffb67224 */ /* 0x000fe200078e0ab6 */
[----:B------:R-:W-:Y:S01]  /*6b50*/  IABS R105, R102 ;  /* 0x0000006600697213 */ /* 0x000fe20000000000 */
[----:B------:R-:W-:Y:S01]  /*6b60*/  IMAD.MOV.U32 R97, RZ, RZ, R181 ;  /* 0x000000ffff617224 */ /* 0x000fe200078e00b5 */
[C---:B------:R-:W-:Y:S01]  /*6b70*/  ISETP.GT.U32.AND P1, PT, R3.reuse, R180, PT ;  /* 0x000000b40300720c */ /* 0x040fe20003f24070 */
[----:B------:R-:W-:Y:S02]  /*6b80*/  IMAD R186, R3, R182, R186 ;  /* 0x000000b603ba7224 */ /* 0x000fe400078e02ba */
[----:B------:R-:W-:Y:S02]  /*6b90*/  @!P6 IMAD.IADD R176, R176, 0x1, -R3 ;  /* 0x00000001b0b0e824 */ /* 0x000fe400078e0a03 */
[----:B------:R-:W-:Y:S01]  /*6ba0*/  IMAD.HI.U32 R182, R5, R235, RZ ;  /* 0x000000eb05b67227 */ /* 0x000fe200078e00ff */
[----:B------:R-:W-:-:S03]  /*6bb0*/  ISETP.GT.U32.AND P6, PT, R3, R186, PT ;  /* 0x000000ba0300720c */ /* 0x000fc60003fc4070 */
[----:B------:R-:W-:Y:S01]  /*6bc0*/  @!P0 IMAD.MOV R97, RZ, RZ, -R97 ;  /* 0x000000ffff618224 */ /* 0x000fe200078e0a61 */
[C---:B------:R-:W-:Y:S01]  /*6bd0*/  ISETP.GT.U32.AND P0, PT, R3.reuse, R124, PT ;  /* 0x0000007c0300720c */ /* 0x040fe20003f04070 */
[----:B------:R-:W-:Y:S01]  /*6be0*/  @!P4 IMAD.MOV R96, RZ, RZ, -R96 ;  /* 0x000000ffff60c224 */ /* 0x000fe200078e0a60 */
[----:B------:R-:W-:Y:S01]  /*6bf0*/  ISETP.GT.U32.AND P4, PT, R3, R175, PT ;  /* 0x000000af0300720c */ /* 0x000fe20003f84070 */
[----:B------:R-:W-:Y:S01]  /*6c00*/  IMAD.MOV.U32 R181, RZ, RZ, R236 ;  /* 0x000000ffffb57224 */ /* 0x000fe200078e00ec */
[----:B------:R-:W-:Y:S01]  /*6c10*/  IABS R236, R106 ;  /* 0x0000006a00ec7213 */ /* 0x000fe20000000000 */
[----:B------:R-:W-:Y:S02]  /*6c20*/  IMAD.MOV R182, RZ, RZ, -R182 ;  /* 0x000000ffffb67224 */ /* 0x000fe400078e0ab6 */
[----:B------:R-:W-:Y:S01]  /*6c30*/  @!P1 IMAD.IADD R180, R180, 0x1, -R3 ;  /* 0x00000001b4b49824 */ /* 0x000fe200078e0a03 */
[----:B------:R-:W-:Y:S01]  /*6c40*/  ISETP.GE.AND P1, PT, R98, RZ, PT ;  /* 0x000000ff6200720c */ /* 0x000fe20003f26270 */
[----:B------:R-:W-:-:S04]  /*6c50*/  IMAD.HI.U32 R98, R5, R181, RZ ;  /* 0x000000b505627227 */ /* 0x000fc800078e00ff */
[C---:B------:R-:W-:Y:S01]  /*6c60*/  IMAD R235, R3.reuse, R182, R235 ;  /* 0x000000b603eb7224 */ /* 0x040fe200078e02eb */
[----:B------:R-:W-:Y:S01]  /*6c70*/  IABS R182, R103 ;  /* 0x0000006700b67213 */ /* 0x000fe20000000000 */
[----:B------:R-:W-:Y:S02]  /*6c80*/  IMAD.MOV R98, RZ, RZ, -R98 ;  /* 0x000000ffff627224 */ /* 0x000fe400078e0a62 */
[----:B------:R-:W-:Y:S01]  /*6c90*/  @!P6 IMAD.IADD R186, R186, 0x1, -R3 ;  /* 0x00000001babae824 */ /* 0x000fe200078e0a03 */
[C---:B------:R-:W-:Y:S01]  /*6ca0*/  ISETP.GT.U32.AND P6, PT, R3.reuse, R235, PT ;  /* 0x000000eb0300720c */ /* 0x040fe20003fc4070 */
[----:B------:R-:W-:Y:S02]  /*6cb0*/  IMAD R181, R3, R98, R181 ;  /* 0x0000006203b57224 */ /* 0x000fe400078e02b5 */
[----:B------:R-:W-:Y:S01]  /*6cc0*/  @!P0 IMAD.IADD R124, R124, 0x1, -R3 ;  /* 0x000000017c7c8824 */ /* 0x000fe200078e0a03 */
[----:B------:R-:W-:Y:S01]  /*6cd0*/  ISETP.GE.AND P0, PT, R100, RZ, PT ;  /* 0x000000ff6400720c */ /* 0x000fe20003f06270 */
[----:B------:R-:W-:-:S02]  /*6ce0*/  IMAD.MOV.U32 R98, RZ, RZ, R180 ;  /* 0x000000ffff627224 */ /* 0x000fc400078e00b4 */
[----:B------:R-:W-:Y:S01]  /*6cf0*/  @!P4 IMAD.IADD R175, R175, 0x1, -R3 ;  /* 0x00000001afafc824 */ /* 0x000fe200078e0a03 */
[----:B------:R-:W-:Y:S01]  /*6d00*/  ISETP.GE.AND P4, PT, R99, RZ, PT ;  /* 0x000000ff6300720c */ /* 0x000fe20003f86270 */
[----:B------:R-:W-:-:S04]  /*6d10*/  IMAD.HI.U32 R99, R5, R105, RZ ;  /* 0x0000006905637227 */ /* 0x000fc800078e00ff */
[----:B------:R-:W-:Y:S01]  /*6d20*/  @!P2 IMAD.MOV R98, RZ, RZ, -R98 ;  /* 0x000000ffff62a224 */ /* 0x000fe200078e0a62 */
[----:B------:R-:W-:Y:S01]  /*6d30*/  ISETP.GT.U32.AND P2, PT, R3, R124, PT ;  /* 0x0000007c0300720c */ /* 0x000fe20003f44070 */
[----:B------:R-:W-:Y:S02]  /*6d40*/  IMAD.MOV R180, RZ, RZ, -R99 ;  /* 0x000000ffffb47224 */ /* 0x000fe400078e0a63 */
[----:B------:R-:W-:Y:S01]  /*6d50*/  IMAD.MOV.U32 R99, RZ, RZ, R176 ;  /* 0x000000ffff637224 */ /* 0x000fe200078e00b0 */
[----:B------:R-:W-:Y:S01]  /*6d60*/  IABS R176, R104 ;  /* 0x0000006800b07213 */ /* 0x000fe20000000000 */
[----:B------:R-:W-:Y:S02]  /*6d70*/  IMAD.MOV.U32 R100, RZ, RZ, R175 ;  /* 0x000000ffff647224 */ /* 0x000fe400078e00af */
[----:B------:R-:W-:Y:S02]  /*6d80*/  @!P6 IMAD.IADD R235, R235, 0x1, -R3 ;  /* 0x00000001ebebe824 */ /* 0x000fe400078e0a03 */
[----:B------:R-:W-:Y:S01]  /*6d90*/  @!P3 IMAD.MOV R99, RZ, RZ, -R99 ;  /* 0x000000ffff63b224 */ /* 0x000fe200078e0a63 */
[C---:B------:R-:W-:Y:S01]  /*6da0*/  ISETP.GT.U32.AND P3, PT, R3.reuse, R186, PT ;  /* 0x000000ba0300720c */ /* 0x040fe20003f64070 */
[----:B------:R-:W-:Y:S01]  /*6db0*/  @!P5 IMAD.MOV R100, RZ, RZ, -R100 ;  /* 0x000000ffff64d224 */ /* 0x000fe200078e0a64 */
[C---:B------:R-:W-:Y:S01]  /*6dc0*/  ISETP.GT.U32.AND P5, PT, R3.reuse, R181, PT ;  /* 0x000000b50300720c */ /* 0x040fe20003fa4070 */
[C---:B------:R-:W-:Y:S01]  /*6dd0*/  IMAD R105, R3.reuse, R180, R105 ;  /* 0x000000b403697224 */ /* 0x040fe200078e0269 */
[----:B------:R-:W-:Y:S01]  /*6de0*/  ISETP.GT.U32.AND P6, PT, R3, R235, PT ;  /* 0x000000eb0300720c */ /* 0x000fe20003fc4070 */
[----:B------:R-:W-:-:S04]  /*6df0*/  IMAD.HI.U32 R175, R5, R182, RZ ;  /* 0x000000b605af7227 */ /* 0x000fc800078e00ff */
[----:B------:R-:W-:Y:S01]  /*6e00*/  @!P2 IMAD.IADD R124, R124, 0x1, -R3 ;  /* 0x000000017c7ca824 */ /* 0x000fe200078e0a03 */
[----:B------:R-:W-:Y:S01]  /*6e10*/  ISETP.GT.U32.AND P2, PT, R3, R105, PT ;  /* 0x000000690300720c */ /* 0x000fe20003f44070 */
[----:B------:R-:W-:Y:S02]  /*6e20*/  IMAD.MOV R175, RZ, RZ, -R175 ;  /* 0x000000ffffaf7224 */ /* 0x000fe400078e0aaf */
[--C-:B------:R-:W-:Y:S01]  /*6e30*/  @!P3 IMAD.IADD R186, R186, 0x1, -R3.reuse ;  /* 0x00000001babab824 */ /* 0x100fe200078e0a03 */
[----:B------:R-:W-:Y:S01]  /*6e40*/  ISETP.GE.AND P3, PT, R101, RZ, PT ;  /* 0x000000ff6500720c */ /* 0x000fe20003f66270 */
[----:B------:R-:W-:Y:S01]  /*6e50*/  IMAD R182, R3, R175, R182 ;  /* 0x000000af03b67224 */ /* 0x000fe200078e02b6 */
[----:B------:R-:W-:Y:S01]  /*6e60*/  IABS R175, R107 ;  /* 0x0000006b00af7213 */ /* 0x000fe20000000000 */
[--C-:B------:R-:W-:Y:S02]  /*6e70*/  @!P5 IMAD.IADD R181, R181, 0x1, -R3.reuse ;  /* 0x00000001b5b5d824 */ /* 0x100fe400078e0a03 */
[----:B------:R-:W-:Y:S01]  /*6e80*/  @!P6 IMAD.IADD R235, R235, 0x1, -R3 ;  /* 0x00000001ebebe824 */ /* 0x000fe200078e0a03 */
[C---:B------:R-:W-:Y:S01]  /*6e90*/  ISETP.GT.U32.AND P6, PT, R3.reuse, R182, PT ;  /* 0x000000b60300720c */ /* 0x040fe20003fc4070 */
[----:B------:R-:W-:Y:S01]  /*6ea0*/  IMAD.MOV.U32 R101, RZ, RZ, R124 ;  /* 0x000000ffff657224 */ /* 0x000fe200078e007c */
[----:B------:R-:W-:Y:S01]  /*6eb0*/  ISETP.GT.U32.AND P5, PT, R3, R181, PT ;  /* 0x000000b50300720c */ /* 0x000fe20003fa4070 */
[----:B------:R-:W-:-:S04]  /*6ec0*/  IMAD.HI.U32 R124, R5, R236, RZ ;  /* 0x000000ec057c7227 */ /* 0x000fc800078e00ff */
[----:B------:R-:W-:-:S04]  /*6ed0*/  IMAD.HI.U32 R180, R5, R176, RZ ;  /* 0x000000b005b47227 */ /* 0x000fc800078e00ff */
[--C-:B------:R-:W-:Y:S02]  /*6ee0*/  @!P2 IMAD.IADD R105, R105, 0x1, -R3.reuse ;  /* 0x000000016969a824 */ /* 0x100fe400078e0a03 */
[----:B------:R-:W-:Y:S02]  /*6ef0*/  IMAD.MOV R124, RZ, RZ, -R124 ;  /* 0x000000ffff7c7224 */ /* 0x000fe400078e0a7c */
[----:B------:R-:W-:Y:S01]  /*6f00*/  IMAD.MOV R180, RZ, RZ, -R180 ;  /* 0x000000ffffb47224 */ /* 0x000fe200078e0ab4 */
[C---:B------:R-:W-:Y:S01]  /*6f10*/  ISETP.GT.U32.AND P2, PT, R3.reuse, R105, PT ;  /* 0x000000690300720c */ /* 0x040fe20003f44070 */
[C---:B------:R-:W-:Y:S01]  /*6f20*/  IMAD R124, R3.reuse, R124, R236 ;  /* 0x0000007c037c7224 */ /* 0x040fe200078e02ec */
[----:B------:R-:W-:Y:S01]  /*6f30*/  IABS R236, R110 ;  /* 0x0000006e00ec7213 */ /* 0x000fe20000000000 */
[C---:B------:R-:W-:Y:S01]  /*6f40*/  IMAD R176, R3.reuse, R180, R176 ;  /* 0x000000b403b07224 */ /* 0x040fe200078e02b0 */
[----:B------:R-:W-:Y:S01]  /*6f50*/  IABS R180, R109 ;  /* 0x0000006d00b47213 */ /* 0x000fe20000000000 */
[--C-:B------:R-:W-:Y:S01]  /*6f60*/  @!P6 IMAD.IADD R182, R182, 0x1, -R3.reuse ;  /* 0x00000001b6b6e824 */ /* 0x100fe200078e0a03 */
[----:B------:R-:W-:Y:S01]  /*6f70*/  ISETP.GT.U32.AND P6, PT, R3, R124, PT ;  /* 0x0000007c0300720c */ /* 0x000fe20003fc4070 */
[----:B------:R-:W-:Y:S01]  /*6f80*/  @!P5 IMAD.IADD R181, R181, 0x1, -R3 ;  /* 0x00000001b5b5d824 */ /* 0x000fe200078e0a03 */
[----:B------:R-:W-:Y:S01]  /*6f90*/  ISETP.GT.U32.AND P5, PT, R3, R176, PT ;  /* 0x000000b00300720c */ /* 0x000fe20003fa4070 */
[----:B------:R-:W-:Y:S01]  /*6fa0*/  @!P1 IMAD.MOV R101, RZ, RZ, -R101 ;  /* 0x000000ffff659224 */ /* 0x000fe200078e0a65 */
[----:B------:R-:W-:Y:S01]  /*6fb0*/  ISETP.GE.AND P1, PT, R102, RZ, PT ;  /* 0x000000ff6600720c */ /* 0x000fe20003f26270 */
[----:B------:R-:W-:-:S04]  /*6fc0*/  IMAD.HI.U32 R102, R5, R175, RZ ;  /* 0x000000af05667227 */ /* 0x000fc800078e00ff */
[----:B------:R-:W-:Y:S01]  /*6fd0*/  @!P2 IMAD.IADD R105, R105, 0x1, -R3 ;  /* 0x000000016969a824 */ /* 0x000fe200078e0a03 */
[----:B------:R-:W-:Y:S01]  /*6fe0*/  ISETP.GE.AND P2, PT, R103, RZ, PT ;  /* 0x000000ff6700720c */ /* 0x000fe20003f46270 */
[----:B------:R-:W-:Y:S02]  /*6ff0*/  IMAD.MOV R102, RZ, RZ, -R102 ;  /* 0x000000ffff667224 */ /* 0x000fe400078e0a66 */
[----:B------:R-:W-:-:S04]  /*7000*/  IMAD.HI.U32 R103, R5, R180, RZ ;  /* 0x000000b405677227 */ /* 0x000fc800078e00ff */
[C---:B------:R-:W-:Y:S02]  /*7010*/  IMAD R175, R3.reuse, R102, R175 ;  /* 0x0000006603af7224 */ /* 0x040fe400078e02af */
[----:B------:R-:W-:Y:S02]  /*7020*/  @!P6 IMAD.IADD R124, R124, 0x1, -R3 ;  /* 0x000000017c7ce824 */ /* 0x000fe400078e0a03 */
[----:B------:R-:W-:Y:S02]  /*7030*/  IMAD.MOV R103, RZ, RZ, -R103 ;  /* 0x000000ffff677224 */ /* 0x000fe400078e0a67 */
[----:B------:R-:W-:Y:S01]  /*7040*/  IMAD.MOV.U32 R102, RZ, RZ, R186 ;  /* 0x000000ffff667224 */ /* 0x000fe200078e00ba */
[C---:B------:R-:W-:Y:S01]  /*7050*/  ISETP.GT.U32.AND P6, PT, R3.reuse, R124, PT ;  /* 0x0000007c0300720c */ /* 0x040fe20003fc4070 */
[----:B------:R-:W-:Y:S01]  /*7060*/  @!P5 IMAD.IADD R176, R176, 0x1, -R3 ;  /* 0x00000001b0b0d824 */ /* 0x000fe200078e0a03 */
[----:B------:R-:W-:Y:S01]  /*7070*/  ISETP.GE.AND P5, PT, R104, RZ, PT ;  /* 0x000000ff6800720c */ /* 0x000fe20003fa6270 */
[----:B------:R-:W-:-:S02]  /*7080*/  IMAD R180, R3, R103, R180 ;  /* 0x0000006703b47224 */ /* 0x000fc400078e02b4 */
[----:B------:R-:W-:Y:S01]  /*7090*/  @!P4 IMAD.MOV R102, RZ, RZ, -R102 ;  /* 0x000000ffff66c224 */ /* 0x000fe200078e0a66 */
[----:B------:R-:W-:Y:S01]  /*70a0*/  ISETP.GT.U32.AND P4, PT, R3, R182, PT ;  /* 0x000000b60300720c */ /* 0x000fe20003f84070 */
[----:B------:R-:W-:Y:S02]  /*70b0*/  IMAD.MOV.U32 R104, RZ, RZ, R181 ;  /* 0x000000ffff687224 */ /* 0x000fe400078e00b5 */
[----:B------:R-:W-:-:S04]  /*70c0*/  IMAD.HI.U32 R186, R5, R239, RZ ;  /* 0x000000ef05ba7227 */ /* 0x000fc800078e00ff */
[----:B------:R-:W-:Y:S02]  /*70d0*/  IMAD.MOV.U32 R103, RZ, RZ, R235 ;  /* 0x000000ffff677224 */ /* 0x000fe400078e00eb */
[----:B------:R-:W-:Y:S01]  /*70e0*/  @!P3 IMAD.MOV R104, RZ, RZ, -R104 ;  /* 0x000000ffff68b224 */ /* 0x000fe200078e0a68 */
[C---:B------:R-:W-:Y:S01]  /*70f0*/  ISETP.GT.U32.AND P3, PT, R3.reuse, R180, PT ;  /* 0x000000b40300720c */ /* 0x040fe20003f64070 */
[----:B------:R-:W-:Y:S02]  /*7100*/  IMAD.MOV R186, RZ, RZ, -R186 ;  /* 0x000000ffffba7224 */ /* 0x000fe400078e0aba */
[----:B------:R-:W-:Y:S01]  /*7110*/  @!P0 IMAD.MOV R103, RZ, RZ, -R103 ;  /* 0x000000ffff678224 */ /* 0x000fe200078e0a67 */
[C---:B------:R-:W-:Y:S01]  /*7120*/  ISETP.GT.U32.AND P0, PT, R3.reuse, R176, PT ;  /* 0x000000b00300720c */ /* 0x040fe20003f04070 */
[----:B------:R-:W-:Y:S01]  /*7130*/  IMAD R181, R3, R186, R239 ;  /* 0x000000ba03b57224 */ /* 0x000fe200078e02ef */
[----:B------:R-:W-:Y:S01]  /*7140*/  IABS R186, R111 ;  /* 0x0000006f00ba7213 */ /* 0x000fe20000000000 */
[----:B------:R-:W-:-:S02]  /*7150*/  @!P6 IMAD.IADD R124, R124, 0x1, -R3 ;  /* 0x000000017c7ce824 */ /* 0x000fc400078e0a03 */
[----:B------:R-:W-:Y:S01]  /*7160*/  @!P4 IMAD.IADD R182, R182, 0x1, -R3 ;  /* 0x00000001b6b6c824 */ /* 0x000fe200078e0a03 */
[C---:B------:R-:W-:Y:S01]  /*7170*/  ISETP.GT.U32.AND P6, PT, R3.reuse, R181, PT ;  /* 0x000000b50300720c */ /* 0x040fe20003fc4070 */
[----:B------:R-:W-:Y:S01]  /*7180*/  @!P1 IMAD.MOV R105, RZ, RZ, -R105 ;  /* 0x000000ffff699224 */ /* 0x000fe200078e0a69 */
[----:B------:R-:W-:Y:S01]  /*7190*/  ISETP.GT.U32.AND P4, PT, R3, R175, PT ;  /* 0x000000af0300720c */ /* 0x000fe20003f84070 */
[--C-:B------:R-:W-:Y:S01]  /*71a0*/  @!P3 IMAD.IADD R180, R180, 0x1, -R3.reuse ;  /* 0x00000001b4b4b824 */ /* 0x100fe200078e0a03 */
[----:B------:R-:W-:Y:S01]  /*71b0*/  ISETP.GE.AND P1, PT, R106, RZ, PT ;  /* 0x000000ff6a00720c */ /* 0x000fe20003f26270 */
[----:B------:R-:W-:Y:S02]  /*71c0*/  IMAD.MOV.U32 R106, RZ, RZ, R182 ;  /* 0x000000ffff6a7224 */ /* 0x000fe400078e00b6 */
[----:B------:R-:W-:Y:S01]  /*71d0*/  @!P0 IMAD.IADD R176, R176, 0x1, -R3 ;  /* 0x00000001b0b08824 */ /* 0x000fe200078e0a03 */
[----:B------:R-:W-:Y:S01]  /*71e0*/  ISETP.GE.AND P0, PT, R109, RZ, PT ;  /* 0x000000ff6d00720c */ /* 0x000fe20003f06270 */
[----:B------:R-:W-:Y:S01]  /*71f0*/  IMAD.HI.U32 R109, R5, R236, RZ ;  /* 0x000000ec056d7227 */ /* 0x000fe200078e00ff */
[----:B------:R-:W-:-:S03]  /*7200*/  ISETP.GT.U32.AND P3, PT, R3, R180, PT ;  /* 0x000000b40300720c */ /* 0x000fc60003f64070 */
[----:B------:R-:W-:Y:S02]  /*7210*/  @!P6 IMAD.IADD R181, R181, 0x1, -R3 ;  /* 0x00000001b5b5e824 */ /* 0x000fe400078e0a03 */
[----:B------:R-:W-:Y:S02]  /*7220*/  IMAD.MOV R109, RZ, RZ, -R109 ;  /* 0x000000ffff6d7224 */ /* 0x000fe400078e0a6d */
[----:B------:R-:W-:Y:S01]  /*7230*/  @!P4 IMAD.IADD R175, R175, 0x1, -R3 ;  /* 0x00000001afafc824 */ /* 0x000fe200078e0a03 */
[----:B------:R-:W-:Y:S01]  /*7240*/  ISETP.GE.AND P4, PT, R108, RZ, PT ;  /* 0x000000ff6c00720c */ /* 0x000fe20003f86270 */
[----:B------:R-:W-:Y:S01]  /*7250*/  @!P2 IMAD.MOV R106, RZ, RZ, -R106 ;  /* 0x000000ffff6aa224 */ /* 0x000fe200078e0a6a */
[----:B------:R-:W-:Y:S01]  /*7260*/  IABS R108, R113 ;  /* 0x00000071006c7213 */ /* 0x000fe20000000000 */
[----:B------:R-:W-:Y:S01]  /*7270*/  IMAD R182, R3, R109, R236 ;  /* 0x0000006d03b67224 */ /* 0x000fe200078e02ec */
[----:B------:R-:W-:Y:S01]  /*7280*/  ISETP.GE.AND P2, PT, R107, RZ, PT ;  /* 0x000000ff6b00720c */ /* 0x000fe20003f46270 */
[----:B------:R-:W-:Y:S01]  /*7290*/  IMAD.MOV.U32 R107, RZ, RZ, R176 ;  /* 0x000000ffff6b7224 */ /* 0x000fe200078e00b0 */
[----:B------:R-:W-:Y:S01]  /*72a0*/  ISETP.GT.U32.AND P6, PT, R3, R181, PT ;  /* 0x000000b50300720c */ /* 0x000fe20003fc4070 */
[----:B------:R-:W-:-:S04]  /*72b0*/  IMAD.HI.U32 R109, R5, R186, RZ ;  /* 0x000000ba056d7227 */ /* 0x000fc800078e00ff */
[----:B------:R-:W-:Y:S02]  /*72c0*/  IMAD.MOV.U32 R176, RZ, RZ, R108 ;  /* 0x000000ffffb07224 */ /* 0x000fe400078e006c */
[----:B------:R-:W-:Y:S01]  /*72d0*/  @!P3 IMAD.IADD R180, R180, 0x1, -R3 ;  /* 0x00000001b4b4b824 */ /* 0x000fe200078e0a03 */
[C---:B------:R-:W-:Y:S01]  /*72e0*/  ISETP.GT.U32.AND P3, PT, R3.reuse, R182, PT ;  /* 0x000000b60300720c */ /* 0x040fe20003f64070 */
[----:B------:R-:W-:Y:S02]  /*72f0*/  IMAD.MOV.U32 R108, RZ, RZ, R124 ;  /* 0x000000ffff6c7224 */ /* 0x000fe400078e007c */
[----:B------:R-:W-:Y:S01]  /*7300*/  @!P5 IMAD.MOV R107, RZ, RZ, -R107 ;  /* 0x000000ffff6bd224 */ /* 0x000fe200078e0a6b */
[----:B------:R-:W-:Y:S01]  /*7310*/  ISETP.GT.U32.AND P5, PT, R3, R175, PT ;  /* 0x000000af0300720c */ /* 0x000fe20003fa4070 */
[----:B------:R-:W-:Y:S02]  /*7320*/  IMAD.MOV R124, RZ, RZ, -R109 ;  /* 0x000000ffff7c7224 */ /* 0x000fe400078e0a6d */
[----:B------:R-:W-:-:S02]  /*7330*/  IMAD.MOV.U32 R109, RZ, RZ, R180 ;  /* 0x000000ffff6d7224 */ /* 0x000fc400078e00b4 */
[----:B------:R-:W-:Y:S01]  /*7340*/  IMAD R180, R3, R124, R186 ;  /* 0x0000007c03b47224 */ /* 0x000fe200078e02ba */
[----:B------:R-:W-:Y:S01]  /*7350*/  IABS R186, R114 ;  /* 0x0000007200ba7213 */ /* 0x000fe20000000000 */
[----:B------:R-:W-:Y:S01]  /*7360*/  @!P1 IMAD.MOV R108, RZ, RZ, -R108 ;  /* 0x000000ffff6c9224 */ /* 0x000fe200078e0a6c */
[----:B------:R-:W-:Y:S01]  /*7370*/  ISETP.GE.AND P1, PT, R110, RZ, PT ;  /* 0x000000ff6e00720c */ /* 0x000fe20003f26270 */
[----:B------:R-:W-:Y:S01]  /*7380*/  @!P6 IMAD.IADD R181, R181, 0x1, -R3 ;  /* 0x00000001b5b5e824 */ /* 0x000fe200078e0a03 */
[----:B------:R-:W-:Y:S01]  /*7390*/  ISETP.GT.U32.AND P6, PT, R3, R180, PT ;  /* 0x000000b40300720c */ /* 0x000fe20003fc4070 */
[----:B------:R-:W-:-:S04]  /*73a0*/  IMAD.HI.U32 R110, R5, R176, RZ ;  /* 0x000000b0056e7227 */ /* 0x000fc800078e00ff */
[----:B------:R-:W-:Y:S02]  /*73b0*/  IMAD.MOV R110, RZ, RZ, -R110 ;  /* 0x000000ffff6e7224 */ /* 0x000fe400078e0a6e */
[--C-:B------:R-:W-:Y:S01]  /*73c0*/  @!P5 IMAD.IADD R175, R175, 0x1, -R3.reuse ;  /* 0x00000001afafd824 */ /* 0x100fe200078e0a03 */
[----:B------:R-:W-:Y:S01]  /*73d0*/  ISETP.GE.AND P5, PT, R113, RZ, PT ;  /* 0x000000ff7100720c */ /* 0x000fe20003fa6270 */
[C---:B------:R-:W-:Y:S01]  /*73e0*/  IMAD R124, R3.reuse, R110, R176 ;  /* 0x0000006e037c7224 */ /* 0x040fe200078e02b0 */
[----:B------:R-:W-:Y:S01]  /*73f0*/  IABS R113, R116 ;  /* 0x0000007400717213 */ /* 0x000fe20000000000 */
[----:B------:R-:W-:Y:S01]  /*7400*/  @!P3 IMAD.IADD R182, R182, 0x1, -R3 ;  /* 0x00000001b6b6b824 */ /* 0x000fe200078e0a03 */
[----:B------:R-:W-:Y:S01]  /*7410*/  ISETP.GE.AND P3, PT, R116, RZ, PT ;  /* 0x000000ff7400720c */ /* 0x000fe20003f66270 */
[----:B------:R-:W-:Y:S01]  /*7420*/  IMAD.MOV.U32 R110, RZ, RZ, R175 ;  /* 0x000000ffff6e7224 */ /* 0x000fe200078e00af */
[----:B------:R-:W-:Y:S01]  /*7430*/  IABS R116, R112 ;  /* 0x0000007000747213 */ /* 0x000fe20000000000 */
[----:B------:R-:W-:Y:S01]  /*7440*/  @!P6 IMAD.IADD R180, R180, 0x1, -R3 ;  /* 0x00000001b4b4e824 */ /* 0x000fe200078e0a03 */
[----:B------:R-:W-:Y:S01]  /*7450*/  IABS R176, R115 ;  /* 0x0000007300b07213 */ /* 0x000fe20000000000 */
[----:B------:R-:W-:Y:S01]  /*7460*/  @!P2 IMAD.MOV R110, RZ, RZ, -R110 ;  /* 0x000000ffff6ea224 */ /* 0x000fe200078e0a6e */
[----:B------:R-:W-:Y:S01]  /*7470*/  ISETP.GT.U32.AND P2, PT, R3, R182, PT ;  /* 0x000000b60300720c */ /* 0x000fe20003f44070 */
[----:B------:R-:W-:Y:S01]  /*7480*/  IMAD.HI.U32 R235, R5, R113, RZ ;  /* 0x0000007105eb7227 */ /* 0x000fe200078e00ff */
[----:B------:R-:W-:-:S03]  /*7490*/  ISETP.GT.U32.AND P6, PT, R3, R180, PT ;  /* 0x000000b40300720c */ /* 0x000fc60003fc4070 */
[----:B------:R-:W-:Y:S01]  /*74a0*/  @!P0 IMAD.MOV R109, RZ, RZ, -R109 ;  /* 0x000000ffff6d8224 */ /* 0x000fe200078e0a6d */
[----:B------:R-:W-:Y:S01]  /*74b0*/  ISETP.GE.AND P0, PT, R111, RZ, PT ;  /* 0x000000ff6f00720c */ /* 0x000fe20003f06270 */
[----:B------:R-:W-:Y:S02]  /*74c0*/  IMAD.MOV.U32 R111, RZ, RZ, R181 ;  /* 0x000000ffff6f7224 */ /* 0x000fe400078e00b5 */
[----:B------:R-:W-:-:S04]  /*74d0*/  IMAD.HI.U32 R175, R5, R116, RZ ;  /* 0x0000007405af7227 */ /* 0x000fc800078e00ff */
[----:B------:R-:W-:Y:S02]  /*74e0*/  IMAD.MOV R181, RZ, RZ, -R235 ;  /* 0x000000ffffb57224 */ /* 0x000fe400078e0aeb */
[----:B------:R-:W-:Y:S02]  /*74f0*/  IMAD.MOV R175, RZ, RZ, -R175 ;  /* 0x000000ffffaf7224 */ /* 0x000fe400078e0aaf */
[----:B------:R-:W-:Y:S01]  /*7500*/  @!P4 IMAD.MOV R111, RZ, RZ, -R111 ;  /* 0x000000ffff6fc224 */ /* 0x000fe200078e0a6f */
[C---:B------:R-:W-:Y:S01]  /*7510*/  ISETP.GT.U32.AND P4, PT, R3.reuse, R124, PT ;  /* 0x0000007c0300720c */ /* 0x040fe20003f84070 */
[C---:B------:R-:W-:Y:S02]  /*7520*/  IMAD R181, R3.reuse, R181, R113 ;  /* 0x000000b503b57224 */ /* 0x040fe400078e0271 */
[C---:B------:R-:W-:Y:S01]  /*7530*/  IMAD R116, R3.reuse, R175, R116 ;  /* 0x000000af03747224 */ /* 0x040fe200078e0274 */
[----:B------:R-:W-:Y:S01]  /*7540*/  IABS R175, R117 ;  /* 0x0000007500af7213 */ /* 0x000fe20000000000 */
[--C-:B------:R-:W-:Y:S01]  /*7550*/  @!P2 IMAD.IADD R182, R182, 0x1, -R3.reuse ;  /* 0x00000001b6b6a824 */ /* 0x100fe200078e0a03 */
[C---:B------:R-:W-:Y:S01]  /*7560*/  ISETP.GT.U32.AND P2, PT, R3.reuse, R181, PT ;  /* 0x000000b50300720c */ /* 0x040fe20003f44070 */
[----:B------:R-:W-:Y:S01]  /*7570*/  @!P6 IMAD.IADD R180, R180, 0x1, -R3 ;  /* 0x00000001b4b4e824 */ /* 0x000fe200078e0a03 */
[----:B------:R-:W-:Y:S01]  /*7580*/  ISETP.GT.U32.AND P6, PT, R3, R116, PT ;  /* 0x000000740300720c */ /* 0x000fe20003fc4070 */
[----:B------:R-:W-:-:S04]  /*7590*/  IMAD.HI.U32 R113, R5, R176, RZ ;  /* 0x000000b005717227 */ /* 0x000fc800078e00ff */
[----:B------:R-:W-:Y:S01]  /*75a0*/  @!P4 IMAD.IADD R124, R124, 0x1, -R3 ;  /* 0x000000017c7cc824 */ /* 0x000fe200078e0a03 */
[----:B------:R-:W-:Y:S01]  /*75b0*/  ISETP.GE.AND P4, PT, R112, RZ, PT ;  /* 0x000000ff7000720c */ /* 0x000fe20003f86270 */
[----:B------:R-:W-:-:S04]  /*75c0*/  IMAD.HI.U32 R235, R5, R186, RZ ;  /* 0x000000ba05eb7227 */ /* 0x000fc800078e00ff */
[----:B------:R-:W-:Y:S01]  /*75d0*/  @!P2 IMAD.IADD R181, R181, 0x1, -R3 ;  /* 0x00000001b5b5a824 */ /* 0x000fe200078e0a03 */
[C---:B------:R-:W-:Y:S01]  /*75e0*/  ISETP.GT.U32.AND P2, PT, R3.reuse, R124, PT ;  /* 0x0000007c0300720c */ /* 0x040fe20003f44070 */
[----:B------:R-:W-:Y:S02]  /*75f0*/  IMAD.MOV R113, RZ, RZ, -R113 ;  /* 0x000000ffff717224 */ /* 0x000fe400078e0a71 */
[----:B------:R-:W-:Y:S02]  /*7600*/  IMAD.MOV R235, RZ, RZ, -R235 ;  /* 0x000000ffffeb7224 */ /* 0x000fe400078e0aeb */
[----:B------:R-:W-:Y:S01]  /*7610*/  @!P6 IMAD.IADD R116, R116, 0x1, -R3 ;  /* 0x000000017474e824 */ /* 0x000fe200078e0a03 */
[----:B------:R-:W-:Y:S01]  /*7620*/  ISETP.GT.U32.AND P6, PT, R3, R181, PT ;  /* 0x000000b50300720c */ /* 0x000fe20003fc4070 */
[----:B------:R-:W-:-:S04]  /*7630*/  IMAD.HI.U32 R236, R5, R175, RZ ;  /* 0x000000af05ec7227 */ /* 0x000fc800078e00ff */
[C---:B------:R-:W-:Y:S02]  /*7640*/  IMAD R176, R3.reuse, R113, R176 ;  /* 0x0000007103b07224 */ /* 0x040fe400078e02b0 */
[C---:B------:R-:W-:Y:S01]  /*7650*/  IMAD R186, R3.reuse, R235, R186 ;  /* 0x000000eb03ba7224 */ /* 0x040fe200078e02ba */
[----:B------:R-:W-:Y:S01]  /*7660*/  IABS R235, R118 ;  /* 0x0000007600eb7213 */ /* 0x000fe20000000000 */
[----:B------:R-:W-:Y:S02]  /*7670*/  IMAD.MOV.U32 R113, RZ, RZ, R180 ;  /* 0x000000ffff717224 */ /* 0x000fe400078e00b4 */
[----:B------:R-:W-:Y:S01]  /*7680*/  IMAD.MOV.U32 R112, RZ, RZ, R182 ;  /* 0x000000ffff707224 */ /* 0x000fe200078e00b6 */
[----:B------:R-:W-:Y:S01]  /*7690*/  IABS R182, R119 ;  /* 0x0000007700b67213 */ /* 0x000fe20000000000 */
[----:B------:R-:W-:Y:S02]  /*76a0*/  IMAD.MOV R236, RZ, RZ, -R236 ;  /* 0x000000ffffec7224 */ /* 0x000fe400078e0aec */
[----:B------:R-:W-:Y:S01]  /*76b0*/  @!P0 IMAD.MOV R113, RZ, RZ, -R113 ;  /* 0x000000ffff718224 */ /* 0x000fe200078e0a71 */
[C---:B------:R-:W-:Y:S01]  /*76c0*/  ISETP.GT.U32.AND P0, PT, R3.reuse, R186, PT ;  /* 0x000000ba0300720c */ /* 0x040fe20003f04070 */
[----:B------:R-:W-:Y:S01]  /*76d0*/  @!P1 IMAD.MOV R112, RZ, RZ, -R112 ;  /* 0x000000ffff709224 */ /* 0x000fe200078e0a70 */
[C---:B------:R-:W-:Y:S01]  /*76e0*/  ISETP.GT.U32.AND P1, PT, R3.reuse, R116, PT ;  /* 0x000000740300720c */ /* 0x040fe20003f24070 */
[----:B------:R-:W-:-:S02]  /*76f0*/  IMAD R180, R3, R236, R175 ;  /* 0x000000ec03b47224 */ /* 0x000fc400078e02af */
[--C-:B------:R-:W-:Y:S01]  /*7700*/  @!P2 IMAD.IADD R124, R124, 0x1, -R3.reuse ;  /* 0x000000017c7ca824 */ /* 0x100fe200078e0a03 */
[----:B------:R-:W-:Y:S01]  /*7710*/  ISETP.GT.U32.AND P2, PT, R3, R176, PT ;  /* 0x000000b00300720c */ /* 0x000fe20003f44070 */
[----:B------:R-:W-:Y:S01]  /*7720*/  @!P6 IMAD.IADD R181, R181, 0x1, -R3 ;  /* 0x00000001b5b5e824 */ /* 0x000fe200078e0a03 */
[----:B------:R-:W-:Y:S01]  /*7730*/  ISETP.GT.U32.AND P6, PT, R3, R180, PT ;  /* 0x000000b40300720c */ /* 0x000fe20003fc4070 */
[----:B------:R-:W-:-:S04]  /*7740*/  IMAD.HI.U32 R175, R5, R235, RZ ;  /* 0x000000eb05af7227 */ /* 0x000fc800078e00ff */
[----:B------:R-:W-:Y:S02]  /*7750*/  IMAD.MOV R175, RZ, RZ, -R175 ;  /* 0x000000ffffaf7224 */ /* 0x000fe400078e0aaf */
[--C-:B------:R-:W-:Y:S01]  /*7760*/  @!P0 IMAD.IADD R186, R186, 0x1, -R3.reuse ;  /* 0x00000001baba8824 */ /* 0x100fe200078e0a03 */
[----:B------:R-:W-:Y:S01]  /*7770*/  ISETP.GE.AND P0, PT, R115, RZ, PT ;  /* 0x000000ff7300720c */ /* 0x000fe20003f06270 */
[----:B------:R-:W-:Y:S01]  /*7780*/  @!P1 IMAD.IADD R116, R116, 0x1, -R3 ;  /* 0x0000000174749824 */ /* 0x000fe200078e0a03 */
[----:B------:R-:W-:Y:S01]  /*7790*/  ISETP.GE.AND P1, PT, R114, RZ, PT ;  /* 0x000000ff7200720c */ /* 0x000fe20003f26270 */
[C---:B------:R-:W-:Y:S01]  /*77a0*/  IMAD R175, R3.reuse, R175, R235 ;  /* 0x000000af03af7224 */ /* 0x040fe200078e02eb */
[----:B------:R-:W-:Y:S01]  /*77b0*/  IABS R235, R158 ;  /* 0x0000009e00eb7213 */ /* 0x000fe20000000000 */
[--C-:B------:R-:W-:Y:S01]  /*77c0*/  @!P2 IMAD.IADD R176, R176, 0x1, -R3.reuse ;  /* 0x00000001b0b0a824 */ /* 0x100fe200078e0a03 */
[C---:B------:R-:W-:Y:S01]  /*77d0*/  ISETP.GT.U32.AND P2, PT, R3.reuse, R186, PT ;  /* 0x000000ba0300720c */ /* 0x040fe20003f44070 */
[----:B------:R-:W-:Y:S01]  /*77e0*/  @!P4 IMAD.MOV R116, RZ, RZ, -R116 ;  /* 0x000000ffff74c224 */ /* 0x000fe200078e0a74 */
[C---:B------:R-:W-:Y:S01]  /*77f0*/  ISETP.GT.U32.AND P4, PT, R3.reuse, R175, PT ;  /* 0x000000af0300720c */ /* 0x040fe20003f84070 */
[----:B------:R-:W-:Y:S01]  /*7800*/  @!P6 IMAD.IADD R180, R180, 0x1, -R3 ;  /* 0x00000001b4b4e824 */ /* 0x000fe200078e0a03 */
[----:B------:R-:W-:Y:S01]  /*7810*/  ISETP.GT.U32.AND P6, PT, R3, R176, PT ;  /* 0x000000b00300720c */ /* 0x000fe20003fc4070 */
[----:B------:R-:W-:-:S04]  /*7820*/  IMAD.HI.U32 R236, R5, R182, RZ ;  /* 0x000000b605ec7227 */ /* 0x000fc800078e00ff */
[----:B------:R-:W-:Y:S02]  /*7830*/  IMAD.MOV.U32 R115, RZ, RZ, R181 ;  /* 0x000000ffff737224 */ /* 0x000fe400078e00b5 */
[----:B------:R-:W-:Y:S02]  /*7840*/  IMAD.MOV R236, RZ, RZ, -R236 ;  /* 0x000000ffffec7224 */ /* 0x000fe400078e0aec */
[----:B------:R-:W-:Y:S01]  /*7850*/  @!P3 IMAD.MOV R115, RZ, RZ, -R115 ;  /* 0x000000ffff73b224 */ /* 0x000fe200078e0a73 */
[----:B------:R-:W-:Y:S01]  /*7860*/  ISETP.GE.AND P3, PT, R117, RZ, PT ;  /* 0x000000ff7500720c */ /* 0x000fe20003f66270 */
[----:B------:R-:W-:Y:S01]  /*7870*/  IMAD.MOV.U32 R114, RZ, RZ, R124 ;  /* 0x000000ffff727224 */ /* 0x000fe200078e007c */
[----:B------:R-:W-:Y:S01]  /*7880*/  IABS R117, R121 ;  /* 0x0000007900757213 */ /* 0x000fe20000000000 */
[----:B------:R-:W-:Y:S01]  /*7890*/  IMAD R124, R3, R236, R182 ;  /* 0x000000ec037c7224 */ /* 0x000fe200078e02b6 */
[----:B------:R-:W-:Y:S01]  /*78a0*/  IABS R182, R120 ;  /* 0x0000007800b67213 */ /* 0x000fe20000000000 */
[--C-:B------:R-:W-:Y:S01]  /*78b0*/  @!P2 IMAD.IADD R186, R186, 0x1, -R3.reuse ;  /* 0x00000001babaa824 */ /* 0x100fe200078e0a03 */
[----:B------:R-:W-:Y:S01]  /*78c0*/  ISETP.GE.AND P2, PT, R118, RZ, PT ;  /* 0x000000ff7600720c */ /* 0x000fe20003f46270 */
[--C-:B------:R-:W-:Y:S01]  /*78d0*/  @!P4 IMAD.IADD R175, R175, 0x1, -R3.reuse ;  /* 0x00000001afafc824 */ /* 0x100fe200078e0a03 */
[----:B------:R-:W-:Y:S01]  /*78e0*/  ISETP.GE.AND P4, PT, R158, RZ, PT ;  /* 0x000000ff9e00720c */ /* 0x000fe20003f86270 */
[----:B------:R-:W-:Y:S01]  /*78f0*/  @!P6 IMAD.IADD R176, R176, 0x1, -R3 ;  /* 0x00000001b0b0e824 */ /* 0x000fe200078e0a03 */
[----:B------:R-:W-:Y:S01]  /*7900*/  ISETP.GT.U32.AND P6, PT, R3, R124, PT ;  /* 0x0000007c0300720c */ /* 0x000fe20003fc4070 */
[----:B------:R-:W-:-:S02]  /*7910*/  IMAD.MOV.U32 R158, RZ, RZ, R117 ;  /* 0x000000ffff9e7224 */ /* 0x000fc400078e0075 */
[----:B------:R-:W-:Y:S02]  /*7920*/  IMAD.MOV.U32 R117, RZ, RZ, R186 ;  /* 0x000000ffff757224 */ /* 0x000fe400078e00ba */
[----:B------:R-:W-:Y:S01]  /*7930*/  @!P5 IMAD.MOV R114, RZ, RZ, -R114 ;  /* 0x000000ffff72d224 */ /* 0x000fe200078e0a72 */
[C---:B------:R-:W-:Y:S01]  /*7940*/  ISETP.GT.U32.AND P5, PT, R3.reuse, R180, PT ;  /* 0x000000b40300720c */ /* 0x040fe20003fa4070 */
[----:B------:R-:W-:Y:S01]  /*7950*/  @!P1 IMAD.MOV R117, RZ, RZ, -R117 ;  /* 0x000000ffff759224 */ /* 0x000fe200078e0a75 */
[----:B------:R-:W-:Y:S01]  /*7960*/  ISETP.GT.U32.AND P1, PT, R3, R175, PT ;  /* 0x000000af0300720c */ /* 0x000fe20003f24070 */
[----:B------:R-:W-:-:S04]  /*7970*/  IMAD.HI.U32 R236, R5, R182, RZ ;  /* 0x000000b605ec7227 */ /* 0x000fc800078e00ff */
[----:B------:R-:W-:-:S04]  /*7980*/  IMAD.HI.U32 R181, R5, R235, RZ ;  /* 0x000000eb05b57227 */ /* 0x000fc800078e00ff */
[----:B------:R-:W-:Y:S02]  /*7990*/  IMAD.MOV R236, RZ, RZ, -R236 ;  /* 0x000000ffffec7224 */ /* 0x000fe400078e0aec */
[----:B------:R-:W-:Y:S02]  /*79a0*/  @!P6 IMAD.IADD R124, R124, 0x1, -R3 ;  /* 0x000000017c7ce824 */ /* 0x000fe400078e0a03 */
[----:B------:R-:W-:Y:S02]  /*79b0*/  IMAD.MOV.U32 R118, RZ, RZ, R176 ;  /* 0x000000ffff767224 */ /* 0x000fe400078e00b0 */
[----:B------:R-:W-:Y:S02]  /*79c0*/  IMAD.MOV R181, RZ, RZ, -R181 ;  /* 0x000000ffffb57224 */ /* 0x000fe400078e0ab5 */
[----:B------:R-:W-:Y:S01]  /*79d0*/  IMAD R176, R3, R236, R182 ;  /* 0x000000ec03b07224 */ /* 0x000fe200078e02b6 */
[----:B------:R-:W-:Y:S01]  /*79e0*/  IABS R182, R123 ;  /* 0x0000007b00b67213 */ /* 0x000fe20000000000 */
[----:B------:R-:W-:Y:S01]  /*79f0*/  @!P5 IMAD.IADD R180, R180, 0x1, -R3 ;  /* 0x00000001b4b4d824 */ /* 0x000fe200078e0a03 */
[----:B------:R-:W-:Y:S01]  /*7a00*/  ISETP.GE.AND P5, PT, R119, RZ, PT ;  /* 0x000000ff7700720c */ /* 0x000fe20003fa6270 */
[----:B------:R-:W-:Y:S01]  /*7a10*/  @!P0 IMAD.MOV R118, RZ, RZ, -R118 ;  /* 0x000000ffff768224 */ /* 0x000fe200078e0a76 */
[----:B------:R-:W-:Y:S01]  /*7a20*/  IABS R119, R122 ;  /* 0x0000007a00777213 */ /* 0x000fe20000000000 */
[C---:B------:R-:W-:Y:S01]  /*7a30*/  IMAD R181, R3.reuse, R181, R235 ;  /* 0x000000b503b57224 */ /* 0x040fe200078e02eb */
[----:B------:R-:W-:Y:S01]  /*7a40*/  ISETP.GT.U32.AND P0, PT, R3, R124, PT ;  /* 0x0000007c0300720c */ /* 0x000fe20003f04070 */
[----:B------:R-:W-:Y:S01]  /*7a50*/  @!P1 IMAD.IADD R175, R175, 0x1, -R3 ;  /* 0x00000001afaf9824 */ /* 0x000fe200078e0a03 */
[C---:B------:R-:W-:Y:S01]  /*7a60*/  ISETP.GT.U32.AND P1, PT, R3.reuse, R176, PT ;  /* 0x000000b00300720c */ /* 0x040fe20003f24070 */
[----:B------:R-:W-:Y:S01]  /*7a70*/  IMAD.MOV.U32 R186, RZ, RZ, R119 ;  /* 0x000000ffffba7224 */ /* 0x000fe200078e0077 */
[----:B------:R-:W-:Y:S01]  /*7a80*/  ISETP.GT.U32.AND P6, PT, R3, R181, PT ;  /* 0x000000b50300720c */ /* 0x000fe20003fc4070 */
[----:B------:R-:W-:Y:S01]  /*7a90*/  IMAD.HI.U32 R235, R5, R158, RZ ;  /* 0x0000009e05eb7227 */ /* 0x000fe200078e00ff */
[----:B------:R-:W-:-:S03]  /*7aa0*/  IABS R236, R127 ;  /* 0x0000007f00ec7213 */ /* 0x000fc60000000000 */
[----:B------:R-:W-:Y:S02]  /*7ab0*/  IMAD.MOV.U32 R119, RZ, RZ, R180 ;  /* 0x000000ffff777224 */ /* 0x000fe400078e00b4 */
[----:B------:R-:W-:-:S04]  /*7ac0*/  IMAD.HI.U32 R180, R5, R186, RZ ;  /* 0x000000ba05b47227 */ /* 0x000fc800078e00ff */
[----:B------:R-:W-:Y:S02]  /*7ad0*/  IMAD.MOV R235, RZ, RZ, -R235 ;  /* 0x000000ffffeb7224 */ /* 0x000fe400078e0aeb */
[----:B------:R-:W-:Y:S01]  /*7ae0*/  @!P3 IMAD.MOV R119, RZ, RZ, -R119 ;  /* 0x000000ffff77b224 */ /* 0x000fe200078e0a77 */
[----:B------:R-:W-:Y:S01]  /*7af0*/  ISETP.GE.AND P3, PT, R120, RZ, PT ;  /* 0x000000ff7800720c */ /* 0x000fe20003f66270 */
[----:B------:R-:W-:Y:S02]  /*7b00*/  IMAD.MOV R180, RZ, RZ, -R180 ;  /* 0x000000ffffb47224 */ /* 0x000fe400078e0ab4 */
[--C-:B------:R-:W-:Y:S01]  /*7b10*/  @!P0 IMAD.IADD R124, R124, 0x1, -R3.reuse ;  /* 0x000000017c7c8824 */ /* 0x100fe200078e0a03 */
[----:B------:R-:W-:Y:S01]  /*7b20*/  ISETP.GE.AND P0, PT, R121, RZ, PT ;  /* 0x000000ff7900720c */ /* 0x000fe20003f06270 */
[----:B------:R-:W-:Y:S01]  /*7b30*/  IMAD R158, R3, R235, R158 ;  /* 0x000000eb039e7224 */ /* 0x000fe200078e029e */
[----:B------:R-:W-:Y:S01]  /*7b40*/  IABS R235, R128 ;  /* 0x0000008000eb7213 */ /* 0x000fe20000000000 */
[----:B------:R-:W-:-:S02]  /*7b50*/  @!P1 IMAD.IADD R176, R176, 0x1, -R3 ;  /* 0x00000001b0b09824 */ /* 0x000fc400078e0a03 */
[----:B------:R-:W-:Y:S02]  /*7b60*/  IMAD.MOV.U32 R120, RZ, RZ, R175 ;  /* 0x000000ffff787224 */ /* 0x000fe400078e00af */
[----:B------:R-:W-:Y:S01]  /*7b70*/  IMAD R180, R3, R180, R186 ;  /* 0x000000b403b47224 */ /* 0x000fe200078e02ba */
[----:B------:R-:W-:Y:S01]  /*7b80*/  IABS R186, R126 ;  /* 0x0000007e00ba7213 */ /* 0x000fe20000000000 */
[----:B------:R-:W-:Y:S02]  /*7b90*/  IMAD.MOV.U32 R121, RZ, RZ, R124 ;  /* 0x000000ffff797224 */ /* 0x000fe400078e007c */
[----:B------:R-:W-:Y:S01]  /*7ba0*/  @!P6 IMAD.IADD R181, R181, 0x1, -R3 ;  /* 0x00000001b5b5e824 */ /* 0x000fe200078e0a03 */
[C---:B------:R-:W-:Y:S01]  /*7bb0*/  ISETP.GT.U32.AND P6, PT, R3.reuse, R158, PT ;  /* 0x0000009e0300720c */ /* 0x040fe20003fc4070 */
[----:B------:R-:W-:Y:S01]  /*7bc0*/  @!P2 IMAD.MOV R120, RZ, RZ, -R120 ;  /* 0x000000ffff78a224 */ /* 0x000fe200078e0a78 */
[----:B------:R-:W-:Y:S01]  /*7bd0*/  ISETP.GT.U32.AND P2, PT, R3, R176, PT ;  /* 0x000000b00300720c */ /* 0x000fe20003f44070 */
[----:B------:R-:W-:Y:S01]  /*7be0*/  IMAD.HI.U32 R239, R5, R182, RZ ;  /* 0x000000b605ef7227 */ /* 0x000fe200078e00ff */
[----:B------:R-:W-:-:S03]  /*7bf0*/  ISETP.GT.U32.AND P1, PT, R3, R181, PT ;  /* 0x000000b50300720c */ /* 0x000fc60003f24070 */
[----:B------:R-:W-:Y:S01]  /*7c00*/  @!P5 IMAD.MOV R121, RZ, RZ, -R121 ;  /* 0x000000ffff79d224 */ /* 0x000fe200078e0a79 */
[----:B------:R-:W-:Y:S01]  /*7c10*/  ISETP.GT.U32.AND P5, PT, R3, R180, PT ;  /* 0x000000b40300720c */ /* 0x000fe20003fa4070 */
[----:B------:R-:W-:Y:S02]  /*7c20*/  IMAD.MOV R239, RZ, RZ, -R239 ;  /* 0x000000ffffef7224 */ /* 0x000fe400078e0aef */
[----:B------:R-:W-:-:S04]  /*7c30*/  IMAD.HI.U32 R175, R5, R186, RZ ;  /* 0x000000ba05af7227 */ /* 0x000fc800078e00ff */
[C---:B------:R-:W-:Y:S02]  /*7c40*/  IMAD R182, R3.reuse, R239, R182 ;  /* 0x000000ef03b67224 */ /* 0x040fe400078e02b6 */
[--C-:B------:R-:W-:Y:S02]  /*7c50*/  @!P6 IMAD.IADD R158, R158, 0x1, -R3.reuse ;  /* 0x000000019e9ee824 */ /* 0x100fe400078e0a03 */
[--C-:B------:R-:W-:Y:S01]  /*7c60*/  @!P2 IMAD.IADD R176, R176, 0x1, -R3.reuse ;  /* 0x00000001b0b0a824 */ /* 0x100fe200078e0a03 */
[C---:B------:R-:W-:Y:S01]  /*7c70*/  ISETP.GT.U32.AND P2, PT, R3.reuse, R182, PT ;  /* 0x000000b60300720c */ /* 0x040fe20003f44070 */
[--C-:B------:R-:W-:Y:S01]  /*7c80*/  @!P5 IMAD.IADD R180, R180, 0x1, -R3.reuse ;  /* 0x00000001b4b4d824 */ /* 0x100fe200078e0a03 */
[----:B------:R-:W-:Y:S01]  /*7c90*/  ISETP.GT.U32.AND P6, PT, R3, R158, PT ;  /* 0x0000009e0300720c */ /* 0x000fe20003fc4070 */
[----:B------:R-:W-:Y:S01]  /*7ca0*/  @!P1 IMAD.IADD R181, R181, 0x1, -R3 ;  /* 0x00000001b5b59824 */ /* 0x000fe200078e0a03 */
[----:B------:R-:W-:Y:S01]  /*7cb0*/  ISETP.GE.AND P1, PT, R122, RZ, PT ;  /* 0x000000ff7a00720c */ /* 0x000fe20003f26270 */
[----:B------:R-:W-:Y:S01]  /*7cc0*/  IMAD.MOV R175, RZ, RZ, -R175 ;  /* 0x000000ffffaf7224 */ /* 0x000fe200078e0aaf */
[----:B------:R-:W-:Y:S01]  /*7cd0*/  ISETP.GT.U32.AND P5, PT, R3, R180, PT ;  /* 0x000000b40300720c */ /* 0x000fe20003fa4070 */
[----:B------:R-:W-:Y:S01]  /*7ce0*/  IMAD.MOV.U32 R122, RZ, RZ, R181 ;  /* 0x000000ffff7a7224 */ /* 0x000fe200078e00b5 */
[----:B------:R-:W-:Y:S01]  /*7cf0*/  IABS R181, R133 ;  /* 0x0000008500b57213 */ /* 0x000fe20000000000 */
[----:B------:R-:W-:-:S04]  /*7d00*/  IMAD.HI.U32 R124, R5, R235, RZ ;  /* 0x000000eb057c7227 */ /* 0x000fc800078e00ff */
[----:B------:R-:W-:Y:S01]  /*7d10*/  @!P4 IMAD.MOV R122, RZ, RZ, -R122 ;  /* 0x000000ffff7ac224 */ /* 0x000fe200078e0a7a */
[----:B------:R-:W-:Y:S01]  /*7d20*/  ISETP.GE.AND P4, PT, R123, RZ, PT ;  /* 0x000000ff7b00720c */ /* 0x000fe20003f86270 */
[--C-:B------:R-:W-:Y:S01]  /*7d30*/  @!P2 IMAD.IADD R182, R182, 0x1, -R3.reuse ;  /* 0x00000001b6b6a824 */ /* 0x100fe200078e0a03 */
[----:B------:R-:W-:Y:S01]  /*7d40*/  ISETP.GE.AND P2, PT, R126, RZ, PT ;  /* 0x000000ff7e00720c */ /* 0x000fe20003f46270 */
[----:B------:R-:W-:Y:S02]  /*7d50*/  IMAD.MOV.U32 R123, RZ, RZ, R176 ;  /* 0x000000ffff7b7224 */ /* 0x000fe400078e00b0 */
[C---:B------:R-:W-:Y:S02]  /*7d60*/  IMAD R175, R3.reuse, R175, R186 ;  /* 0x000000af03af7224 */ /* 0x040fe400078e02ba */
[----:B------:R-:W-:Y:S02]  /*7d70*/  IMAD.MOV R124, RZ, RZ, -R124 ;  /* 0x000000ffff7c7224 */ /* 0x000fe400078e0a7c */
[----:B------:R-:W-:Y:S01]  /*7d80*/  @!P6 IMAD.IADD R158, R158, 0x1, -R3 ;  /* 0x000000019e9ee824 */ /* 0x000fe200078e0a03 */
[C---:B------:R-:W-:Y:S01]  /*7d90*/  ISETP.GT.U32.AND P6, PT, R3.reuse, R175, PT ;  /* 0x000000af0300720c */ /* 0x040fe20003fc4070 */
[----:B------:R-:W-:Y:S01]  /*7da0*/  @!P3 IMAD.MOV R123, RZ, RZ, -R123 ;  /* 0x000000ffff7bb224 */ /* 0x000fe200078e0a7b */
[----:B------:R-:W-:Y:S01]  /*7db0*/  ISETP.GT.U32.AND P3, PT, R3, R182, PT ;  /* 0x000000b60300720c */ /* 0x000fe20003f64070 */
[----:B------:R-:W-:-:S04]  /*7dc0*/  IMAD.HI.U32 R126, R5, R181, RZ ;  /* 0x000000b5057e7227 */ /* 0x000fc800078e00ff */
[----:B------:R-:W-:Y:S02]  /*7dd0*/  @!P5 IMAD.IADD R180, R180, 0x1, -R3 ;  /* 0x00000001b4b4d824 */ /* 0x000fe400078e0a03 */
[----:B------:R-:W-:Y:S02]  /*7de0*/  IMAD R235, R3, R124, R235 ;  /* 0x0000007c03eb7224 */ /* 0x000fe400078e02eb */
[----:B------:R-:W-:Y:S02]  /*7df0*/  IMAD.MOV.U32 R124, RZ, RZ, R158 ;  /* 0x000000ffff7c7224 */ /* 0x000fe400078e009e */
[----:B------:R-:W-:Y:S02]  /*7e00*/  IMAD.MOV R158, RZ, RZ, -R126 ;  /* 0x000000ffff9e7224 */ /* 0x000fe400078e0a7e */
[----:B------:R-:W-:Y:S01]  /*7e10*/  IMAD.MOV.U32 R126, RZ, RZ, R180 ;  /* 0x000000ffff7e7224 */ /* 0x000fe200078e00b4 */
[----:B------:R-:W-:Y:S01]  /*7e20*/  IABS R180, R131 ;  /* 0x0000008300b47213 */ /* 0x000fe20000000000 */
[----:B------:R-:W-:-:S04]  /*7e30*/  IMAD.HI.U32 R186, R5, R236, RZ ;  /* 0x000000ec05ba7227 */ /* 0x000fc800078e00ff */
[C---:B------:R-:W-:Y:S01]  /*7e40*/  IMAD R181, R3.reuse, R158, R181 ;  /* 0x0000009e03b57224 */ /* 0x040fe200078e02b5 */
[----:B------:R-:W-:Y:S01]  /*7e50*/  IABS R158, R129 ;  /* 0x00000081009e7213 */ /* 0x000fe20000000000 */
[----:B------:R-:W-:Y:S01]  /*7e60*/  @!P1 IMAD.MOV R126, RZ, RZ, -R126 ;  /* 0x000000ffff7e9224 */ /* 0x000fe200078e0a7e */
[C---:B------:R-:W-:Y:S01]  /*7e70*/  ISETP.GT.U32.AND P1, PT, R3.reuse, R235, PT ;  /* 0x000000eb0300720c */ /* 0x040fe20003f24070 */
[----:B------:R-:W-:Y:S02]  /*7e80*/  IMAD.MOV R186, RZ, RZ, -R186 ;  /* 0x000000ffffba7224 */ /* 0x000fe400078e0aba */
[--C-:B------:R-:W-:Y:S01]  /*7e90*/  @!P3 IMAD.IADD R182, R182, 0x1, -R3.reuse ;  /* 0x00000001b6b6b824 */ /* 0x100fe200078e0a03 */
[----:B------:R-:W-:Y:S01]  /*7ea0*/  ISETP.GT.U32.AND P3, PT, R3, R181, PT ;  /* 0x000000b50300720c */ /* 0x000fe20003f64070 */
[----:B------:R-:W-:Y:S02]  /*7eb0*/  @!P6 IMAD.IADD R175, R175, 0x1, -R3 ;  /* 0x00000001afafe824 */ /* 0x000fe400078e0a03 */
[----:B------:R-:W-:Y:S01]  /*7ec0*/  IMAD R236, R3, R186, R236 ;  /* 0x000000ba03ec7224 */ /* 0x000fe200078e02ec */
[----:B------:R-:W-:Y:S01]  /*7ed0*/  IABS R186, R134 ;  /* 0x0000008600ba7213 */ /* 0x000fe20000000000 */
[----:B------:R-:W-:Y:S01]  /*7ee0*/  IMAD.HI.U32 R176, R5, R158, RZ ;  /* 0x0000009e05b07227 */ /* 0x000fe200078e00ff */
[----:B------:R-:W-:-:S02]  /*7ef0*/  ISETP.GT.U32.AND P6, PT, R3, R175, PT ;  /* 0x000000af0300720c */ /* 0x000fc40003fc4070 */
[----:B------:R-:W-:Y:S01]  /*7f00*/  ISETP.GT.U32.AND P5, PT, R3, R236, PT ;  /* 0x000000ec0300720c */ /* 0x000fe20003fa4070 */
[--C-:B------:R-:W-:Y:S02]  /*7f10*/  @!P1 IMAD.IADD R235, R235, 0x1, -R3.reuse ;  /* 0x00000001ebeb9824 */ /* 0x100fe400078e0a03 */
[----:B------:R-:W-:Y:S02]  /*7f20*/  IMAD.MOV R176, RZ, RZ, -R176 ;  /* 0x000000ffffb07224 */ /* 0x000fe400078e0ab0 */
[--C-:B------:R-:W-:Y:S01]  /*7f30*/  @!P3 IMAD.IADD R181, R181, 0x1, -R3.reuse ;  /* 0x00000001b5b5b824 */ /* 0x100fe200078e0a03 */
[----:B------:R-:W-:Y:S01]  /*7f40*/  ISETP.GT.U32.AND P3, PT, R3, R235, PT ;  /* 0x000000eb0300720c */ /* 0x000fe20003f64070 */
[----:B------:R-:W-:Y:S01]  /*7f50*/  @!P0 IMAD.MOV R124, RZ, RZ, -R124 ;  /* 0x000000ffff7c8224 */ /* 0x000fe200078e0a7c */
[----:B------:R-:W-:Y:S02]  /*7f60*/  ISETP.GE.AND P0, PT, R127, RZ, PT ;  /* 0x000000ff7f00720c */ /* 0x000fe40003f06270 */
[----:B------:R-:W-:Y:S01]  /*7f70*/  IABS R127, R130 ;  /* 0x00000082007f7213 */ /* 0x000fe20000000000 */
[--C-:B------:R-:W-:Y:S01]  /*7f80*/  @!P6 IMAD.IADD R175, R175, 0x1, -R3.reuse ;  /* 0x00000001afafe824 */ /* 0x100fe200078e0a03 */
[----:B------:R-:W-:Y:S01]  /*7f90*/  ISETP.GE.AND P6, PT, R128, RZ, PT ;  /* 0x000000ff8000720c */ /* 0x000fe20003fc6270 */
[----:B------:R-:W-:Y:S01]  /*7fa0*/  @!P5 IMAD.IADD R236, R236, 0x1, -R3 ;  /* 0x00000001ececd824 */ /* 0x000fe200078e0a03 */
[----:B------:R-:W-:Y:S01]  /*7fb0*/  ISETP.GE.AND P5, PT, R133, RZ, PT ;  /* 0x000000ff8500720c */ /* 0x000fe20003fa6270 */
[----:B------:R-:W-:-:S02]  /*7fc0*/  IMAD.MOV.U32 R128, RZ, RZ, R175 ;  /* 0x000000ffff807224 */ /* 0x000fc400078e00af */
[C---:B------:R-:W-:Y:S01]  /*7fd0*/  IMAD R175, R3.reuse, R176, R158 ;  /* 0x000000b003af7224 */ /* 0x040fe200078e029e */
[----:B------:R-:W-:Y:S01]  /*7fe0*/  ISETP.GT.U32.AND P1, PT, R3, R236, PT ;  /* 0x000000ec0300720c */ /* 0x000fe20003f24070 */
[----:B------:R-:W-:Y:S01]  /*7ff0*/  @!P3 IMAD.IADD R235, R235, 0x1, -R3 ;  /* 0x00000001ebebb824 */ /* 0x000fe200078e0a03 */
[----:B------:R-:W-:Y:S01]  /*8000*/  IABS R176, R136 ;  /* 0x0000008800b07213 */ /* 0x000fe20000000000 */
[----:B------:R-:W-:Y:S01]  /*8010*/  IMAD.MOV.U32 R133, RZ, RZ, R127 ;  /* 0x000000ffff857224 */ /* 0x000fe200078e007f */
[----:B------:R-:W-:Y:S01]  /*8020*/  ISETP.GT.U32.AND P3, PT, R3, R175, PT ;  /* 0x000000af0300720c */ /* 0x000fe20003f64070 */
[----:B------:R-:W-:Y:S01]  /*8030*/  @!P2 IMAD.MOV R128, RZ, RZ, -R128 ;  /* 0x000000ffff80a224 */ /* 0x000fe200078e0a80 */
[----:B------:R-:W-:Y:S01]  /*8040*/  ISETP.GE.AND P2, PT, R129, RZ, PT ;  /* 0x000000ff8100720c */ /* 0x000fe20003f46270 */
[----:B------:R-:W-:Y:S02]  /*8050*/  IMAD.MOV.U32 R127, RZ, RZ, R182 ;  /* 0x000000ffff7f7224 */ /* 0x000fe400078e00b6 */
[----:B------:R-:W-:-:S04]  /*8060*/  IMAD.HI.U32 R129, R5, R133, RZ ;  /* 0x0000008505817227 */ /* 0x000fc800078e00ff */
[----:B------:R-:W-:-:S04]  /*8070*/  IMAD.HI.U32 R182, R5, R180, RZ ;  /* 0x000000b405b67227 */ /* 0x000fc800078e00ff */
[----:B------:R-:W-:Y:S02]  /*8080*/  IMAD.MOV R129, RZ, RZ, -R129 ;  /* 0x000000ffff817224 */ /* 0x000fe400078e0a81 */
[----:B------:R-:W-:Y:S01]  /*8090*/  @!P1 IMAD.IADD R236, R236, 0x1, -R3 ;  /* 0x00000001ecec9824 */ /* 0x000fe200078e0a03 */
[----:B------:R-:W-:Y:S01]  /*80a0*/  ISETP.GE.AND P1, PT, R130, RZ, PT ;  /* 0x000000ff8200720c */ /* 0x000fe20003f26270 */
[----:B------:R-:W-:Y:S02]  /*80b0*/  IMAD.MOV R182, RZ, RZ, -R182 ;  /* 0x000000ffffb67224 */ /* 0x000fe400078e0ab6 */
[C---:B------:R-:W-:Y:S02]  /*80c0*/  IMAD R133, R3.reuse, R129, R133 ;  /* 0x0000008103857224 */ /* 0x040fe400078e0285 */
[----:B------:R-:W-:Y:S01]  /*80d0*/  @!P4 IMAD.MOV R127, RZ, RZ, -R127 ;  /* 0x000000ffff7fc224 */ /* 0x000fe200078e0a7f */
[C---:B------:R-:W-:Y:S01]  /*80e0*/  ISETP.GT.U32.AND P4, PT, R3.reuse, R181, PT ;  /* 0x000000b50300720c */ /* 0x040fe20003f84070 */
[----:B------:R-:W-:Y:S01]  /*80f0*/  IMAD R158, R3, R182, R180 ;  /* 0x000000b6039e7224 */ /* 0x000fe200078e02b4 */
[----:B------:R-:W-:Y:S01]  /*8100*/  IABS R182, R132 ;  /* 0x0000008400b67213 */ /* 0x000fe20000000000 */
[----:B------:R-:W-:Y:S01]  /*8110*/  IMAD.MOV.U32 R129, RZ, RZ, R236 ;  /* 0x000000ffff817224 */ /* 0x000fe200078e00ec */
[----:B------:R-:W-:Y:S01]  /*8120*/  IABS R180, R135 ;  /* 0x0000008700b47213 */ /* 0x000fe20000000000 */
[----:B------:R-:W-:Y:S01]  /*8130*/  @!P3 IMAD.IADD R175, R175, 0x1, -R3 ;  /* 0x00000001afafb824 */ /* 0x000fe200078e0a03 */
[----:B------:R-:W-:Y:S01]  /*8140*/  ISETP.GT.U32.AND P3, PT, R3, R133, PT ;  /* 0x000000850300720c */ /* 0x000fe20003f64070 */
[----:B------:R-:W-:-:S02]  /*8150*/  IMAD.MOV.U32 R130, RZ, RZ, R235 ;  /* 0x000000ffff827224 */ /* 0x000fc400078e00eb */
[----:B------:R-:W-:Y:S01]  /*8160*/  @!P0 IMAD.MOV R129, RZ, RZ, -R129 ;  /* 0x000000ffff818224 */ /* 0x000fe200078e0a81 */
[----:B------:R-:W-:Y:S01]  /*8170*/  ISETP.GT.U32.AND P0, PT, R3, R175, PT ;  /* 0x000000af0300720c */ /* 0x000fe20003f04070 */
[----:B------:R-:W-:-:S04]  /*8180*/  IMAD.HI.U32 R239, R5, R182, RZ ;  /* 0x000000b605ef7227 */ /* 0x000fc800078e00ff */
[----:B------:R-:W-:Y:S01]  /*8190*/  @!P6 IMAD.MOV R130, RZ, RZ, -R130 ;  /* 0x000000ffff82e224 */ /* 0x000fe200078e0a82 */
[----:B------:R-:W-:Y:S01]  /*81a0*/  ISETP.GT.U32.AND P6, PT, R3, R158, PT ;  /* 0x0000009e0300720c */ /* 0x000fe20003fc4070 */
[----:B------:R-:W-:Y:S02]  /*81b0*/  IMAD.MOV R239, RZ, RZ, -R239 ;  /* 0x000000ffffef7224 */ /* 0x000fe400078e0aef */
[----:B------:R-:W-:Y:S01]  /*81c0*/  @!P4 IMAD.IADD R181, R181, 0x1, -R3 ;  /* 0x00000001b5b5c824 */ /* 0x000fe200078e0a03 */
[----:B------:R-:W-:Y:S01]  /*81d0*/  ISETP.GE.AND P4, PT, R131, RZ, PT ;  /* 0x000000ff8300720c */ /* 0x000fe20003f86270 */
[----:B------:R-:W-:Y:S02]  /*81e0*/  IMAD R182, R3, R239, R182 ;  /* 0x000000ef03b67224 */ /* 0x000fe400078e02b6 */
[----:B------:R-:W-:-:S04]  /*81f0*/  IMAD.HI.U32 R236, R5, R186, RZ ;  /* 0x000000ba05ec7227 */ /* 0x000fc800078e00ff */
[----:B------:R-:W-:Y:S02]  /*8200*/  IMAD.MOV.U32 R131, RZ, RZ, R181 ;  /* 0x000000ffff837224 */ /* 0x000fe400078e00b5 */
[--C-:B------:R-:W-:Y:S01]  /*8210*/  @!P0 IMAD.IADD R175, R175, 0x1, -R3.reuse ;  /* 0x00000001afaf8824 */ /* 0x100fe200078e0a03 */
[----:B------:R-:W-:Y:S01]  /*8220*/  ISETP.GT.U32.AND P0, PT, R3, R182, PT ;  /* 0x000000b60300720c */ /* 0x000fe20003f04070 */
[----:B------:R-:W-:Y:S02]  /*8230*/  IMAD.MOV R236, RZ, RZ, -R236 ;  /* 0x000000ffffec7224 */ /* 0x000fe400078e0aec */
[--C-:B------:R-:W-:Y:S02]  /*8240*/  @!P3 IMAD.IADD R133, R133, 0x1, -R3.reuse ;  /* 0x000000018585b824 */ /* 0x100fe400078e0a03 */
[----:B------:R-:W-:Y:S02]  /*8250*/  @!P6 IMAD.IADD R158, R158, 0x1, -R3 ;  /* 0x000000019e9ee824 */ /* 0x000fe400078e0a03 */
[----:B------:R-:W-:Y:S01]  /*8260*/  @!P5 IMAD.MOV R131, RZ, RZ, -R131 ;  /* 0x000000ffff83d224 */ /* 0x000fe200078e0a83 */
[----:B------:R-:W-:Y:S01]  /*8270*/  ISETP.GE.AND P5, PT, R132, RZ, PT ;  /* 0x000000ff8400720c */ /* 0x000fe20003fa6270 */
[C---:B------:R-:W-:Y:S01]  /*8280*/  IMAD R181, R3.reuse, R236, R186 ;  /* 0x000000ec03b57224 */ /* 0x040fe200078e02ba */
[C---:B------:R-:W-:Y:S01]  /*8290*/  ISETP.GT.U32.AND P3, PT, R3.reuse, R133, PT ;  /* 0x000000850300720c */ /* 0x040fe20003f64070 */
[----:B------:R-:W-:Y:S01]  /*82a0*/  IMAD.MOV.U32 R132, RZ, RZ, R175 ;  /* 0x000000ffff847224 */ /* 0x000fe200078e00af */
[----:B------:R-:W-:Y:S01]  /*82b0*/  ISETP.GT.U32.AND P6, PT, R3, R158, PT ;  /* 0x0000009e0300720c */ /* 0x000fe20003fc4070 */
[----:B------:R-:W-:Y:S01]  /*82c0*/  IMAD.HI.U32 R235, R5, R180, RZ ;  /* 0x000000b405eb7227 */ /* 0x000fe200078e00ff */
[----:B------:R-:W-:-:S03]  /*82d0*/  IABS R175, R137 ;  /* 0x0000008900af7213 */ /* 0x000fc60000000000 */
[----:B------:R-:W-:-:S04]  /*82e0*/  IMAD.HI.U32 R186, R5, R176, RZ ;  /* 0x000000b005ba7227 */ /* 0x000fc800078e00ff */
[----:B------:R-:W-:Y:S01]  /*82f0*/  @!P2 IMAD.MOV R132, RZ, RZ, -R132 ;  /* 0x000000ffff84a224 */ /* 0x000fe200078e0a84 */
[C---:B------:R-:W-:Y:S01]  /*8300*/  ISETP.GT.U32.AND P2, PT, R3.reuse, R181, PT ;  /* 0x000000b50300720c */ /* 0x040fe20003f44070 */
[----:B------:R-:W-:Y:S02]  /*8310*/  IMAD.MOV R235, RZ, RZ, -R235 ;  /* 0x000000ffffeb7224 */ /* 0x000fe400078e0aeb */
[----:B------:R-:W-:Y:S02]  /*8320*/  IMAD.MOV R186, RZ, RZ, -R186 ;  /* 0x000000ffffba7224 */ /* 0x000fe400078e0aba */
[--C-:B------:R-:W-:Y:S02]  /*8330*/  @!P0 IMAD.IADD R182, R182, 0x1, -R3.reuse ;  /* 0x00000001b6b68824 */ /* 0x100fe400078e0a03 */
[C---:B------:R-:W-:Y:S02]  /*8340*/  IMAD R180, R3.reuse, R235, R180 ;  /* 0x000000eb03b47224 */ /* 0x040fe400078e02b4 */
[C---:B------:R-:W-:Y:S01]  /*8350*/  IMAD R176, R3.reuse, R186, R176 ;  /* 0x000000ba03b07224 */ /* 0x040fe200078e02b0 */
[----:B------:R-:W-:Y:S01]  /*8360*/  ISETP.GT.U32.AND P0, PT, R3, R182, PT ;  /* 0x000000b60300720c */ /* 0x000fe20003f04070 */
[--C-:B------:R-:W-:Y:S01]  /*8370*/  @!P3 IMAD.IADD R133, R133, 0x1, -R3.reuse ;  /* 0x000000018585b824 */ /* 0x100fe200078e0a03 */
[C---:B------:R-:W-:Y:S01]  /*8380*/  ISETP.GT.U32.AND P3, PT, R3.reuse, R180, PT ;  /* 0x000000b40300720c */ /* 0x040fe20003f64070 */
[--C-:B------:R-:W-:Y:S01]  /*8390*/  @!P6 IMAD.IADD R158, R158, 0x1, -R3.reuse ;  /* 0x000000019e9ee824 */ /* 0x100fe200078e0a03 */
[----:B------:R-:W-:Y:S01]  /*83a0*/  ISETP.GT.U32.AND P6, PT, R3, R176, PT ;  /* 0x000000b00300720c */ /* 0x000fe20003fc4070 */
[----:B------:R-:W-:Y:S01]  /*83b0*/  @!P2 IMAD.IADD R181, R181, 0x1, -R3 ;  /* 0x00000001b5b5a824 */ /* 0x000fe200078e0a03 */
[----:B------:R-:W-:Y:S01]  /*83c0*/  IABS R186, R138 ;  /* 0x0000008a00ba7213 */ /* 0x000fe20000000000 */
[----:B------:R-:W-:Y:S01]  /*83d0*/  @!P1 IMAD.MOV R133, RZ, RZ, -R133 ;  /* 0x000000ffff859224 */ /* 0x000fe200078e0a85 */
[----:B------:R-:W-:Y:S01]  /*83e0*/  ISETP.GE.AND P2, PT, R134, RZ, PT ;  /* 0x000000ff8600720c */ /* 0x000fe20003f46270 */
[----:B------:R-:W-:Y:S01]  /*83f0*/  IMAD.HI.U32 R235, R5, R175, RZ ;  /* 0x000000af05eb7227 */ /* 0x000fe200078e00ff */
[----:B------:R-:W-:-:S03]  /*8400*/  ISETP.GT.U32.AND P1, PT, R3, R181, PT ;  /* 0x000000b50300720c */ /* 0x000fc60003f24070 */
[----:B------:R-:W-:-:S04]  /*8410*/  IMAD.HI.U32 R134, R5, R186, RZ ;  /* 0x000000ba05867227 */ /* 0x000fc800078e00ff */
[----:B------:R-:W-:Y:S01]  /*8420*/  @!P0 IMAD.IADD R182, R182, 0x1, -R3 ;  /* 0x00000001b6b68824 */ /* 0x000fe200078e0a03 */
[----:B------:R-:W-:Y:S01]  /*8430*/  ISETP.GE.AND P0, PT, R135, RZ, PT ;  /* 0x000000ff8700720c */ /* 0x000fe20003f06270 */
[----:B------:R-:W-:Y:S02]  /*8440*/  IMAD.MOV R235, RZ, RZ, -R235 ;  /* 0x000000ffffeb7224 */ /* 0x000fe400078e0aeb */
[----:B------:R-:W-:Y:S02]  /*8450*/  IMAD.MOV R135, RZ, RZ, -R134 ;  /* 0x000000ffff877224 */ /* 0x000fe400078e0a86 */
[--C-:B------:R-:W-:Y:S01]  /*8460*/  @!P3 IMAD.IADD R180, R180, 0x1, -R3.reuse ;  /* 0x00000001b4b4b824 */ /* 0x100fe200078e0a03 */
[----:B------:R-:W-:Y:S01]  /*8470*/  ISETP.GE.AND P3, PT, R136, RZ, PT ;  /* 0x000000ff8800720c */ /* 0x000fe20003f66270 */
[----:B------:R-:W-:Y:S02]  /*8480*/  IMAD.MOV.U32 R134, RZ, RZ, R158 ;  /* 0x000000ffff867224 */ /* 0x000fe400078e009e */
[----:B------:R-:W-:Y:S01]  /*8490*/  @!P6 IMAD.IADD R176, R176, 0x1, -R3 ;  /* 0x00000001b0b0e824 */ /* 0x000fe200078e0a03 */
[C---:B------:R-:W-:Y:S01]  /*84a0*/  ISETP.GT.U32.AND P6, PT, R3.reuse, R180, PT ;  /* 0x000000b40300720c */ /* 0x040fe20003fc4070 */
[C---:B------:R-:W-:Y:S01]  /*84b0*/  IMAD R175, R3.reuse, R235, R175 ;  /* 0x000000eb03af7224 */ /* 0x040fe200078e02af */
[----:B------:R-:W-:Y:S01]  /*84c0*/  IABS R235, R141 ;  /* 0x0000008d00eb7213 */ /* 0x000fe20000000000 */
[----:B------:R-:W-:Y:S01]  /*84d0*/  @!P4 IMAD.MOV R134, RZ, RZ, -R134 ;  /* 0x000000ffff86c224 */ /* 0x000fe200078e0a86 */
[----:B------:R-:W-:Y:S01]  /*84e0*/  ISETP.GT.U32.AND P4, PT, R3, R176, PT ;  /* 0x000000b00300720c */ /* 0x000fe20003f84070 */
[----:B------:R-:W-:Y:S01]  /*84f0*/  @!P1 IMAD.IADD R181, R181, 0x1, -R3 ;  /* 0x00000001b5b59824 */ /* 0x000fe200078e0a03 */
[C---:B------:R-:W-:Y:S01]  /*8500*/  ISETP.GT.U32.AND P1, PT, R3.reuse, R175, PT ;  /* 0x000000af0300720c */ /* 0x040fe20003f24070 */
[----:B------:R-:W-:Y:S01]  /*8510*/  IMAD R158, R3, R135, R186 ;  /* 0x00000087039e7224 */ /* 0x000fe200078e02ba */
[----:B------:R-:W-:Y:S01]  /*8520*/  IABS R186, R147 ;  /* 0x0000009300ba7213 */ /* 0x000fe20000000000 */
[----:B------:R-:W-:Y:S01]  /*8530*/  IMAD.MOV.U32 R135, RZ, RZ, R182 ;  /* 0x000000ffff877224 */ /* 0x000fe200078e00b6 */
[----:B------:R-:W-:Y:S01]  /*8540*/  IABS R182, R140 ;  /* 0x0000008c00b67213 */ /* 0x000fe20000000000 */
[----:B------:R-:W-:-:S02]  /*8550*/  IMAD.MOV.U32 R136, RZ, RZ, R181 ;  /* 0x000000ffff887224 */ /* 0x000fc400078e00b5 */
[----:B------:R-:W-:Y:S01]  /*8560*/  @!P5 IMAD.MOV R135, RZ, RZ, -R135 ;  /* 0x000000ffff87d224 */ /* 0x000fe200078e0a87 */
[----:B------:R-:W-:Y:S01]  /*8570*/  ISETP.GE.AND P5, PT, R137, RZ, PT ;  /* 0x000000ff8900720c */ /* 0x000fe20003fa6270 */
[--C-:B------:R-:W-:Y:S01]  /*8580*/  @!P6 IMAD.IADD R180, R180, 0x1, -R3.reuse ;  /* 0x00000001b4b4e824 */ /* 0x100fe200078e0a03 */
[----:B------:R-:W-:Y:S01]  /*8590*/  IABS R137, R142 ;  /* 0x0000008e00897213 */ /* 0x000fe20000000000 */
[--C-:B------:R-:W-:Y:S01]  /*85a0*/  @!P4 IMAD.IADD R176, R176, 0x1, -R3.reuse ;  /* 0x00000001b0b0c824 */ /* 0x100fe200078e0a03 */
[----:B------:R-:W-:Y:S01]  /*85b0*/  ISETP.GE.AND P4, PT, R140, RZ, PT ;  /* 0x000000ff8c00720c */ /* 0x000fe20003f86270 */
[----:B------:R-:W-:Y:S01]  /*85c0*/  @!P1 IMAD.IADD R175, R175, 0x1, -R3 ;  /* 0x00000001afaf9824 */ /* 0x000fe200078e0a03 */
[----:B------:R-:W-:Y:S01]  /*85d0*/  ISETP.GE.AND P6, PT, R138, RZ, PT ;  /* 0x000000ff8a00720c */ /* 0x000fe20003fc6270 */
[----:B------:R-:W-:Y:S01]  /*85e0*/  IMAD.MOV.U32 R140, RZ, RZ, R137 ;  /* 0x000000ffff8c7224 */ /* 0x000fe200078e0089 */
[----:B------:R-:W-:Y:S01]  /*85f0*/  ISETP.GE.AND P1, PT, R142, RZ, PT ;  /* 0x000000ff8e00720c */ /* 0x000fe20003f26270 */
[----:B------:R-:W-:Y:S01]  /*8600*/  IMAD.MOV.U32 R137, RZ, RZ, R180 ;  /* 0x000000ffff897224 */ /* 0x000fe200078e00b4 */
[----:B------:R-:W-:Y:S01]  /*8610*/  IABS R142, R139 ;  /* 0x0000008b008e7213 */ /* 0x000fe20000000000 */
[----:B------:R-:W-:-:S02]  /*8620*/  IMAD.MOV.U32 R181, RZ, RZ, R182 ;  /* 0x000000ffffb57224 */ /* 0x000fc400078e00b6 */
[----:B------:R-:W-:Y:S01]  /*8630*/  @!P2 IMAD.MOV R136, RZ, RZ, -R136 ;  /* 0x000000ffff88a224 */ /* 0x000fe200078e0a88 */
[C---:B------:R-:W-:Y:S01]  /*8640*/  ISETP.GT.U32.AND P2, PT, R3.reuse, R158, PT ;  /* 0x0000009e0300720c */ /* 0x040fe20003f44070 */
[----:B------:R-:W-:Y:S01]  /*8650*/  @!P0 IMAD.MOV R137, RZ, RZ, -R137 ;  /* 0x000000ffff898224 */ /* 0x000fe200078e0a89 */
[----:B------:R-:W-:Y:S01]  /*8660*/  ISETP.GT.U32.AND P0, PT, R3, R175, PT ;  /* 0x000000af0300720c */ /* 0x000fe20003f04070 */
[----:B------:R-:W-:-:S04]  /*8670*/  IMAD.HI.U32 R138, R5, R181, RZ ;  /* 0x000000b5058a7227 */ /* 0x000fc800078e00ff */
[----:B------:R-:W-:Y:S02]  /*8680*/  IMAD.MOV R180, RZ, RZ, -R138 ;  /* 0x000000ffffb47224 */ /* 0x000fe400078e0a8a */
[----:B------:R-:W-:Y:S02]  /*8690*/  IMAD.MOV.U32 R138, RZ, RZ, R176 ;  /* 0x000000ffff8a7224 */ /* 0x000fe400078e00b0 */
[----:B------:R-:W-:Y:S01]  /*86a0*/  IMAD R180, R3, R180, R181 ;  /* 0x000000b403b47224 */ /* 0x000fe200078e02b5 */
[----:B------:R-:W-:Y:S01]  /*86b0*/  IABS R181, R144 ;  /* 0x0000009000b57213 */ /* 0x000fe20000000000 */
[--C-:B------:R-:W-:Y:S01]  /*86c0*/  @!P2 IMAD.IADD R158, R158, 0x1, -R3.reuse ;  /* 0x000000019e9ea824 */ /* 0x100fe200078e0a03 */
[----:B------:R-:W-:Y:S01]  /*86d0*/  ISETP.GE.AND P2, PT, R139, RZ, PT ;  /* 0x000000ff8b00720c */ /* 0x000fe20003f46270 */
[----:B------:R-:W-:Y:S02]  /*86e0*/  IMAD.MOV.U32 R176, RZ, RZ, R142 ;  /* 0x000000ffffb07224 */ /* 0x000fe400078e008e */
[----:B------:R-:W-:Y:S01]  /*86f0*/  @!P0 IMAD.IADD R175, R175, 0x1, -R3 ;  /* 0x00000001afaf8824 */ /* 0x000fe200078e0a03 */
[C---:B------:R-:W-:Y:S01]  /*8700*/  ISETP.GT.U32.AND P0, PT, R3.reuse, R180, PT ;  /* 0x000000b40300720c */ /* 0x040fe20003f04070 */
[----:B------:R-:W-:Y:S01]  /*8710*/  @!P3 IMAD.MOV R138, RZ, RZ, -R138 ;  /* 0x000000ffff8ab224 */ /* 0x000fe200078e0a8a */
        /* <DEDUP_REMOVED lines=9> */
[C---:B------:R-:W-:Y:S01]  /*87b0*/  ISETP.GT.U32.AND P0, PT, R3.reuse, R176, PT ;  /* 0x000000b00300720c */ /* 0x040fe20003f04070 */
[----:B------:R-:W-:Y:S01]  /*87c0*/  @!P3 IMAD.IADD R158, R158, 0x1, -R3 ;  /* 0x000000019e9eb824 */ /* 0x000fe200078e0a03 */
[----:B------:R-:W-:Y:S01]  /*87d0*/  ISETP.GT.U32.AND P3, PT, R3, R142, PT ;  /* 0x0000008e0300720c */ /* 0x000fe20003f64070 */
[----:B------:R-:W-:-:S02]  /*87e0*/  IMAD.MOV.U32 R139, RZ, RZ, R175 ;  /* 0x000000ffff8b7224 */ /* 0x000fc400078e00af */
[----:B------:R-:W-:-:S04]  /*87f0*/  IMAD.HI.U32 R140, R5, R235, RZ ;  /* 0x000000eb058c7227 */ /* 0x000fc800078e00ff */
[----:B------:R-:W-:Y:S01]  /*8800*/  @!P5 IMAD.MOV R139, RZ, RZ, -R139 ;  /* 0x000000ffff8bd224 */ /* 0x000fe200078e0a8b */
[----:B------:R-:W-:Y:S01]  /*8810*/  ISETP.GT.U32.AND P5, PT, R3, R180, PT ;  /* 0x000000b40300720c */ /* 0x000fe20003fa4070 */
[----:B------:R-:W-:-:S04]  /*8820*/  IMAD.HI.U32 R239, R5, R186, RZ ;  /* 0x000000ba05ef7227 */ /* 0x000fc800078e00ff */
[--C-:B------:R-:W-:Y:S02]  /*8830*/  @!P0 IMAD.IADD R176, R176, 0x1, -R3.reuse ;  /* 0x00000001b0b08824 */ /* 0x100fe400078e0a03 */
[----:B------:R-:W-:Y:S02]  /*8840*/  @!P3 IMAD.IADD R142, R142, 0x1, -R3 ;  /* 0x000000018e8eb824 */ /* 0x000fe400078e0a03 */
[----:B------:R-:W-:Y:S01]  /*8850*/  IMAD.MOV R175, RZ, RZ, -R140 ;  /* 0x000000ffffaf7224 */ /* 0x000fe200078e0a8c */
[C---:B------:R-:W-:Y:S01]  /*8860*/  ISETP.GT.U32.AND P0, PT, R3.reuse, R176, PT ;  /* 0x000000b00300720c */ /* 0x040fe20003f04070 */
[----:B------:R-:W-:Y:S01]  /*8870*/  IMAD.MOV.U32 R140, RZ, RZ, R158 ;  /* 0x000000ffff8c7224 */ /* 0x000fe200078e009e */
[----:B------:R-:W-:Y:S01]  /*8880*/  ISETP.GT.U32.AND P3, PT, R3, R142, PT ;  /* 0x0000008e0300720c */ /* 0x000fe20003f64070 */
[----:B------:R-:W-:Y:S01]  /*8890*/  IMAD.HI.U32 R236, R5, R181, RZ ;  /* 0x000000b505ec7227 */ /* 0x000fe200078e00ff */
[----:B------:R-:W-:-:S03]  /*88a0*/  IABS R158, R145 ;  /* 0x00000091009e7213 */ /* 0x000fc60000000000 */
[----:B------:R-:W-:Y:S02]  /*88b0*/  IMAD.MOV R239, RZ, RZ, -R239 ;  /* 0x000000ffffef7224 */ /* 0x000fe400078e0aef */
[----:B------:R-:W-:Y:S02]  /*88c0*/  @!P5 IMAD.IADD R180, R180, 0x1, -R3 ;  /* 0x00000001b4b4d824 */ /* 0x000fe400078e0a03 */
[----:B------:R-:W-:-:S04]  /*88d0*/  IMAD.HI.U32 R240, R5, R182, RZ ;  /* 0x000000b605f07227 */ /* 0x000fc800078e00ff */
[----:B------:R-:W-:Y:S01]  /*88e0*/  @!P6 IMAD.MOV R140, RZ, RZ, -R140 ;  /* 0x000000ffff8ce224 */ /* 0x000fe200078e0a8c */
[----:B------:R-:W-:Y:S01]  /*88f0*/  ISETP.GE.AND P6, PT, R141, RZ, PT ;  /* 0x000000ff8d00720c */ /* 0x000fe20003fc6270 */
[C---:B------:R-:W-:Y:S01]  /*8900*/  IMAD R175, R3.reuse, R175, R235 ;  /* 0x000000af03af7224 */ /* 0x040fe200078e02eb */
[----:B------:R-:W-:Y:S01]  /*8910*/  IABS R235, R153 ;  /* 0x0000009900eb7213 */ /* 0x000fe20000000000 */
[----:B------:R-:W-:Y:S02]  /*8920*/  IMAD.MOV R236, RZ, RZ, -R236 ;  /* 0x000000ffffec7224 */ /* 0x000fe400078e0aec */
[C---:B------:R-:W-:Y:S01]  /*8930*/  IMAD R186, R3.reuse, R239, R186 ;  /* 0x000000ef03ba7224 */ /* 0x040fe200078e02ba */
[----:B------:R-:W-:Y:S01]  /*8940*/  ISETP.GT.U32.AND P5, PT, R3, R175, PT ;  /* 0x000000af0300720c */ /* 0x000fe20003fa4070 */
[----:B------:R-:W-:Y:S02]  /*8950*/  IMAD.MOV.U32 R141, RZ, RZ, R180 ;  /* 0x000000ffff8d7224 */ /* 0x000fe400078e00b4 */
[----:B------:R-:W-:-:S02]  /*8960*/  IMAD.MOV R240, RZ, RZ, -R240 ;  /* 0x000000fffff07224 */ /* 0x000fc400078e0af0 */
[C---:B------:R-:W-:Y:S01]  /*8970*/  IMAD R181, R3.reuse, R236, R181 ;  /* 0x000000ec03b57224 */ /* 0x040fe200078e02b5 */
[----:B------:R-:W-:Y:S01]  /*8980*/  IABS R236, R149 ;  /* 0x0000009500ec7213 */ /* 0x000fe20000000000 */
[----:B------:R-:W-:Y:S01]  /*8990*/  @!P4 IMAD.MOV R141, RZ, RZ, -R141 ;  /* 0x000000ffff8dc224 */ /* 0x000fe200078e0a8d */
[C---:B------:R-:W-:Y:S01]  /*89a0*/  ISETP.GT.U32.AND P4, PT, R3.reuse, R186, PT ;  /* 0x000000ba0300720c */ /* 0x040fe20003f84070 */
[C---:B------:R-:W-:Y:S02]  /*89b0*/  IMAD R182, R3.reuse, R240, R182 ;  /* 0x000000f003b67224 */ /* 0x040fe400078e02b6 */
[--C-:B------:R-:W-:Y:S01]  /*89c0*/  @!P0 IMAD.IADD R176, R176, 0x1, -R3.reuse ;  /* 0x00000001b0b08824 */ /* 0x100fe200078e0a03 */
[C---:B------:R-:W-:Y:S01]  /*89d0*/  ISETP.GT.U32.AND P0, PT, R3.reuse, R181, PT ;  /* 0x000000b50300720c */ /* 0x040fe20003f04070 */
[--C-:B------:R-:W-:Y:S01]  /*89e0*/  @!P3 IMAD.IADD R142, R142, 0x1, -R3.reuse ;  /* 0x000000018e8eb824 */ /* 0x100fe200078e0a03 */
[----:B------:R-:W-:Y:S01]  /*89f0*/  ISETP.GT.U32.AND P3, PT, R3, R182, PT ;  /* 0x000000b60300720c */ /* 0x000fe20003f64070 */
[----:B------:R-:W-:Y:S01]  /*8a00*/  @!P5 IMAD.IADD R175, R175, 0x1, -R3 ;  /* 0x00000001afafd824 */ /* 0x000fe200078e0a03 */
[----:B------:R-:W-:Y:S01]  /*8a10*/  ISETP.GE.AND P5, PT, R147, RZ, PT ;  /* 0x000000ff9300720c */ /* 0x000fe20003fa6270 */
[----:B------:R-:W-:Y:S01]  /*8a20*/  @!P1 IMAD.MOV R142, RZ, RZ, -R142 ;  /* 0x000000ffff8e9224 */ /* 0x000fe200078e0a8e */
[----:B------:R-:W-:Y:S01]  /*8a30*/  IABS R147, R146 ;  /* 0x0000009200937213 */ /* 0x000fe20000000000 */
[----:B------:R-:W-:Y:S01]  /*8a40*/  IMAD.HI.U32 R180, R5, R158, RZ ;  /* 0x0000009e05b47227 */ /* 0x000fe200078e00ff */
[----:B------:R-:W-:-:S03]  /*8a50*/  ISETP.GE.AND P1, PT, R143, RZ, PT ;  /* 0x000000ff8f00720c */ /* 0x000fc60003f26270 */
[--C-:B------:R-:W-:Y:S02]  /*8a60*/  @!P4 IMAD.IADD R186, R186, 0x1, -R3.reuse ;  /* 0x00000001babac824 */ /* 0x100fe400078e0a03 */
[--C-:B------:R-:W-:Y:S02]  /*8a70*/  @!P0 IMAD.IADD R181, R181, 0x1, -R3.reuse ;  /* 0x00000001b5b58824 */ /* 0x100fe400078e0a03 */
[----:B------:R-:W-:Y:S01]  /*8a80*/  IMAD.MOV.U32 R143, RZ, RZ, R176 ;  /* 0x000000ffff8f7224 */ /* 0x000fe200078e00b0 */
[C---:B------:R-:W-:Y:S01]  /*8a90*/  ISETP.GT.U32.AND P0, PT, R3.reuse, R186, PT ;  /* 0x000000ba0300720c */ /* 0x040fe20003f04070 */
[----:B------:R-:W-:Y:S01]  /*8aa0*/  @!P3 IMAD.IADD R182, R182, 0x1, -R3 ;  /* 0x00000001b6b6b824 */ /* 0x000fe200078e0a03 */
[----:B------:R-:W-:Y:S01]  /*8ab0*/  ISETP.GT.U32.AND P3, PT, R3, R175, PT ;  /* 0x000000af0300720c */ /* 0x000fe20003f64070 */
[----:B------:R-:W-:-:S03]  /*8ac0*/  IMAD.HI.U32 R176, R5, R147, RZ ;  /* 0x0000009305b07227 */ /* 0x000fc600078e00ff */
[C---:B------:R-:W-:Y:S01]  /*8ad0*/  ISETP.GT.U32.AND P4, PT, R3.reuse, R182, PT ;  /* 0x000000b60300720c */ /* 0x040fe20003f84070 */
        /* <DEDUP_REMOVED lines=8> */
[----:B------:R-:W-:Y:S01]  /*8b60*/  ISETP.GE.AND P3, PT, R144, RZ, PT ;  /* 0x000000ff9000720c */ /* 0x000fe20003f66270 */
[----:B------:R-:W-:-:S04]  /*8b70*/  IMAD.HI.U32 R144, R5, R158, RZ ;  /* 0x0000009e05907227 */ /* 0x000fc800078e00ff */
[----:B------:R-:W-:Y:S01]  /*8b80*/  @!P4 IMAD.IADD R182, R182, 0x1, -R3 ;  /* 0x00000001b6b6c824 */ /* 0x000fe200078e0a03 */
[C---:B------:R-:W-:Y:S01]  /*8b90*/  ISETP.GT.U32.AND P4, PT, R3.reuse, R180, PT ;  /* 0x000000b40300720c */ /* 0x040fe20003f84070 */
[----:B------:R-:W-:Y:S01]  /*8ba0*/  @!P2 IMAD.MOV R143, RZ, RZ, -R143 ;  /* 0x000000ffff8fa224 */ /* 0x000fe200078e0a8f */
[C---:B------:R-:W-:Y:S01]  /*8bb0*/  ISETP.GT.U32.AND P2, PT, R3.reuse, R181, PT ;  /* 0x000000b50300720c */ /* 0x040fe20003f44070 */
[----:B------:R-:W-:Y:S02]  /*8bc0*/  IMAD.MOV R144, RZ, RZ, -R144 ;  /* 0x000000ffff907224 */ /* 0x000fe400078e0a90 */
[----:B------:R-:W-:Y:S02]  /*8bd0*/  @!P0 IMAD.IADD R176, R176, 0x1, -R3 ;  /* 0x00000001b0b08824 */ /* 0x000fe400078e0a03 */
[----:B------:R-:W-:Y:S02]  /*8be0*/  IMAD R158, R3, R144, R158 ;  /* 0x00000090039e7224 */ /* 0x000fe400078e029e */
[----:B------:R-:W-:-:S02]  /*8bf0*/  IMAD.MOV.U32 R144, RZ, RZ, R175 ;  /* 0x000000ffff907224 */ /* 0x000fc400078e00af */
[----:B------:R-:W-:-:S04]  /*8c00*/  IMAD.HI.U32 R239, R5, R236, RZ ;  /* 0x000000ec05ef7227 */ /* 0x000fc800078e00ff */
[----:B------:R-:W-:Y:S01]  /*8c10*/  @!P6 IMAD.MOV R144, RZ, RZ, -R144 ;  /* 0x000000ffff90e224 */ /* 0x000fe200078e0a90 */
[----:B------:R-:W-:Y:S01]  /*8c20*/  ISETP.GT.U32.AND P6, PT, R3, R176, PT ;  /* 0x000000b00300720c */ /* 0x000fe20003fc4070 */
[--C-:B------:R-:W-:Y:S01]  /*8c30*/  @!P4 IMAD.IADD R180, R180, 0x1, -R3.reuse ;  /* 0x00000001b4b4c824 */ /* 0x100fe200078e0a03 */
[----:B------:R-:W-:Y:S01]  /*8c40*/  ISETP.GE.AND P4, PT, R146, RZ, PT ;  /* 0x000000ff9200720c */ /* 0x000fe20003f86270 */
[----:B------:R-:W-:Y:S01]  /*8c50*/  @!P2 IMAD.IADD R181, R181, 0x1, -R3 ;  /* 0x00000001b5b5a824 */ /* 0x000fe200078e0a03 */
[----:B------:R-:W-:Y:S01]  /*8c60*/  ISETP.GE.AND P2, PT, R145, RZ, PT ;  /* 0x000000ff9100720c */ /* 0x000fe20003f46270 */
[----:B------:R-:W-:Y:S01]  /*8c70*/  IMAD.MOV R239, RZ, RZ, -R239 ;  /* 0x000000ffffef7224 */ /* 0x000fe200078e0aef */
[----:B------:R-:W-:Y:S01]  /*8c80*/  ISETP.GT.U32.AND P0, PT, R3, R180, PT ;  /* 0x000000b40300720c */ /* 0x000fe20003f04070 */
[----:B------:R-:W-:Y:S02]  /*8c90*/  IMAD.MOV.U32 R145, RZ, RZ, R182 ;  /* 0x000000ffff917224 */ /* 0x000fe400078e00b6 */
[----:B------:R-:W-:-:S02]  /*8ca0*/  IMAD.MOV.U32 R147, RZ, RZ, R181 ;  /* 0x000000ffff937224 */ /* 0x000fc400078e00b5 */
[----:B------:R-:W-:Y:S01]  /*8cb0*/  @!P1 IMAD.MOV R145, RZ, RZ, -R145 ;  /* 0x000000ffff919224 */ /* 0x000fe200078e0a91 */
[C---:B------:R-:W-:Y:S01]  /*8cc0*/  ISETP.GT.U32.AND P1, PT, R3.reuse, R158, PT ;  /* 0x0000009e0300720c */ /* 0x040fe20003f24070 */
[C---:B------:R-:W-:Y:S01]  /*8cd0*/  IMAD R181, R3.reuse, R239, R236 ;  /* 0x000000ef03b57224 */ /* 0x040fe200078e02ec */
[----:B------:R-:W-:Y:S01]  /*8ce0*/  IABS R236, R151 ;  /* 0x0000009700ec7213 */ /* 0x000fe20000000000 */
[--C-:B------:R-:W-:Y:S01]  /*8cf0*/  @!P6 IMAD.IADD R176, R176, 0x1, -R3.reuse ;  /* 0x00000001b0b0e824 */ /* 0x100fe200078e0a03 */
[----:B------:R-:W-:Y:S01]  /*8d00*/  IABS R239, R152 ;  /* 0x0000009800ef7213 */ /* 0x000fe20000000000 */
[----:B------:R-:W-:Y:S01]  /*8d10*/  IMAD.MOV.U32 R146, RZ, RZ, R186 ;  /* 0x000000ffff927224 */ /* 0x000fe200078e00ba */
[----:B------:R-:W-:Y:S01]  /*8d20*/  ISETP.GT.U32.AND P6, PT, R3, R181, PT ;  /* 0x000000b50300720c */ /* 0x000fe20003fc4070 */
[--C-:B------:R-:W-:Y:S01]  /*8d30*/  @!P0 IMAD.IADD R180, R180, 0x1, -R3.reuse ;  /* 0x00000001b4b48824 */ /* 0x100fe200078e0a03 */
[----:B------:R-:W-:Y:S01]  /*8d40*/  ISETP.GE.AND P0, PT, R153, RZ, PT ;  /* 0x000000ff9900720c */ /* 0x000fe20003f06270 */
[----:B------:R-:W-:Y:S01]  /*8d50*/  @!P5 IMAD.MOV R146, RZ, RZ, -R146 ;  /* 0x000000ffff92d224 */ /* 0x000fe200078e0a92 */
[----:B------:R-:W-:Y:S01]  /*8d60*/  ISETP.GE.AND P5, PT, R148, RZ, PT ;  /* 0x000000ff9400720c */ /* 0x000fe20003fa6270 */
[----:B------:R-:W-:Y:S01]  /*8d70*/  IMAD.MOV.U32 R148, RZ, RZ, R180 ;  /* 0x000000ffff947224 */ /* 0x000fe200078e00b4 */
[----:B------:R-:W-:Y:S01]  /*8d80*/  IABS R153, R150 ;  /* 0x0000009600997213 */ /* 0x000fe20000000000 */
[----:B------:R-:W-:Y:S01]  /*8d90*/  @!P1 IMAD.IADD R158, R158, 0x1, -R3 ;  /* 0x000000019e9e9824 */ /* 0x000fe200078e0a03 */
[----:B------:R-:W-:Y:S01]  /*8da0*/  ISETP.GE.AND P1, PT, R150, RZ, PT ;  /* 0x000000ff9600720c */ /* 0x000fe20003f26270 */
[----:B------:R-:W-:Y:S01]  /*8db0*/  @!P2 IMAD.MOV R148, RZ, RZ, -R148 ;  /* 0x000000ffff94a224 */ /* 0x000fe200078e0a94 */
[----:B------:R-:W-:Y:S01]  /*8dc0*/  IABS R186, R155 ;  /* 0x0000009b00ba7213 */ /* 0x000fe20000000000 */
[----:B------:R-:W-:Y:S01]  /*8dd0*/  IMAD.HI.U32 R175, R5, R235, RZ ;  /* 0x000000eb05af7227 */ /* 0x000fe200078e00ff */
[----:B------:R-:W-:-:S03]  /*8de0*/  ISETP.GT.U32.AND P2, PT, R3, R158, PT ;  /* 0x0000009e0300720c */ /* 0x000fc60003f44070 */
[----:B------:R-:W-:Y:S02]  /*8df0*/  @!P6 IMAD.IADD R181, R181, 0x1, -R3 ;  /* 0x00000001b5b5e824 */ /* 0x000fe400078e0a03 */
[----:B------:R-:W-:Y:S02]  /*8e00*/  IMAD.MOV R175, RZ, RZ, -R175 ;  /* 0x000000ffffaf7224 */ /* 0x000fe400078e0aaf */
[----:B------:R-:W-:Y:S01]  /*8e10*/  IMAD.HI.U32 R150, R5, R153, RZ ;  /* 0x0000009905967227 */ /* 0x000fe200078e00ff */
[----:B------:R-:W-:-:S03]  /*8e20*/  ISETP.GT.U32.AND P6, PT, R3, R181, PT ;  /* 0x000000b50300720c */ /* 0x000fc60003fc4070 */
[C---:B------:R-:W-:Y:S01]  /*8e30*/  IMAD R175, R3.reuse, R175, R235 ;  /* 0x000000af03af7224 */ /* 0x040fe200078e02eb */
[----:B------:R-:W-:Y:S01]  /*8e40*/  IABS R235, R154 ;  /* 0x0000009a00eb7213 */ /* 0x000fe20000000000 */
[----:B------:R-:W-:Y:S02]  /*8e50*/  IMAD.MOV R150, RZ, RZ, -R150 ;  /* 0x000000ffff967224 */ /* 0x000fe400078e0a96 */
[----:B------:R-:W-:Y:S01]  /*8e60*/  @!P2 IMAD.IADD R158, R158, 0x1, -R3 ;  /* 0x000000019e9ea824 */ /* 0x000fe200078e0a03 */
[C---:B------:R-:W-:Y:S01]  /*8e70*/  ISETP.GT.U32.AND P2, PT, R3.reuse, R175, PT ;  /* 0x000000af0300720c */ /* 0x040fe20003f44070 */
[----:B------:R-:W-:Y:S02]  /*8e80*/  IMAD R153, R3, R150, R153 ;  /* 0x0000009603997224 */ /* 0x000fe400078e0299 */
[----:B------:R-:W-:Y:S01]  /*8e90*/  @!P3 IMAD.MOV R147, RZ, RZ, -R147 ;  /* 0x000000ffff93b224 */ /* 0x000fe200078e0a93 */
[----:B------:R-:W-:Y:S01]  /*8ea0*/  ISETP.GE.AND P3, PT, R149, RZ, PT ;  /* 0x000000ff9500720c */ /* 0x000fe20003f66270 */
[----:B------:R-:W-:Y:S01]  /*8eb0*/  @!P6 IMAD.IADD R181, R181, 0x1, -R3 ;  /* 0x00000001b5b5e824 */ /* 0x000fe200078e0a03 */
[----:B------:R-:W-:Y:S01]  /*8ec0*/  ISETP.GT.U32.AND P6, PT, R3, R153, PT ;  /* 0x000000990300720c */ /* 0x000fe20003fc4070 */
[----:B------:R-:W-:-:S02]  /*8ed0*/  IMAD.MOV.U32 R149, RZ, RZ, R176 ;  /* 0x000000ffff957224 */ /* 0x000fc400078e00b0 */
[----:B------:R-:W-:-:S04]  /*8ee0*/  IMAD.HI.U32 R150, R5, R235, RZ ;  /* 0x000000eb05967227 */ /* 0x000fc800078e00ff */
[----:B------:R-:W-:Y:S01]  /*8ef0*/  @!P4 IMAD.MOV R149, RZ, RZ, -R149 ;  /* 0x000000ffff95c224 */ /* 0x000fe200078e0a95 */
[----:B------:R-:W-:Y:S01]  /*8f00*/  ISETP.GE.AND P4, PT, R151, RZ, PT ;  /* 0x000000ff9700720c */ /* 0x000fe20003f86270 */
[----:B------:R-:W-:Y:S01]  /*8f10*/  @!P2 IMAD.IADD R175, R175, 0x1, -R3 ;  /* 0x00000001afafa824 */ /* 0x000fe200078e0a03 */
[----:B------:R-:W-:Y:S01]  /*8f20*/  ISETP.GE.AND P2, PT, R152, RZ, PT ;  /* 0x000000ff9800720c */ /* 0x000fe20003f46270 */
[----:B------:R-:W-:-:S04]  /*8f30*/  IMAD.HI.U32 R151, R5, R186, RZ ;  /* 0x000000ba05977227 */ /* 0x000fc800078e00ff */
[----:B------:R-:W-:Y:S02]  /*8f40*/  IMAD.MOV R150, RZ, RZ, -R150 ;  /* 0x000000ffff967224 */ /* 0x000fe400078e0a96 */
[----:B------:R-:W-:-:S04]  /*8f50*/  IMAD.HI.U32 R180, R5, R236, RZ ;  /* 0x000000ec05b47227 */ /* 0x000fc800078e00ff */
[----:B------:R-:W-:Y:S01]  /*8f60*/  @!P6 IMAD.IADD R153, R153, 0x1, -R3 ;  /* 0x000000019999e824 */ /* 0x000fe200078e0a03 */
[----:B------:R-:W-:Y:S01]  /*8f70*/  ISETP.GT.U32.AND P6, PT, R3, R175, PT ;  /* 0x000000af0300720c */ /* 0x000fe20003fc4070 */
[----:B------:R-:W-:-:S04]  /*8f80*/  IMAD.HI.U32 R176, R5, R239, RZ ;  /* 0x000000ef05b07227 */ /* 0x000fc800078e00ff */
[----:B------:R-:W-:Y:S02]  /*8f90*/  IMAD.MOV R151, RZ, RZ, -R151 ;  /* 0x000000ffff977224 */ /* 0x000fe400078e0a97 */
[C---:B------:R-:W-:Y:S02]  /*8fa0*/  IMAD R235, R3.reuse, R150, R235 ;  /* 0x0000009603eb7224 */ /* 0x040fe400078e02eb */
[----:B------:R-:W-:Y:S02]  /*8fb0*/  IMAD.MOV R180, RZ, RZ, -R180 ;  /* 0x000000ffffb47224 */ /* 0x000fe400078e0ab4 */
[----:B------:R-:W-:Y:S01]  /*8fc0*/  IMAD.MOV.U32 R150, RZ, RZ, R158 ;  /* 0x000000ffff967224 */ /* 0x000fe200078e009e */
[----:B------:R-:W-:Y:S01]  /*8fd0*/  IABS R158, R156 ;  /* 0x0000009c009e7213 */ /* 0x000fe20000000000 */
[----:B------:R-:W-:Y:S02]  /*8fe0*/  IMAD.MOV R176, RZ, RZ, -R176 ;  /* 0x000000ffffb07224 */ /* 0x000fe400078e0ab0 */
[----:B------:R-:W-:-:S02]  /*8ff0*/  IMAD R186, R3, R151, R186 ;  /* 0x0000009703ba7224 */ /* 0x000fc400078e02ba */
[C---:B------:R-:W-:Y:S01]  /*9000*/  IMAD R236, R3.reuse, R180, R236 ;  /* 0x000000b403ec7224 */ /* 0x040fe200078e02ec */
[----:B------:R-:W-:Y:S01]  /*9010*/  IABS R180, R157 ;  /* 0x0000009d00b47213 */ /* 0x000fe20000000000 */
[----:B------:R-:W-:Y:S01]  /*9020*/  @!P5 IMAD.MOV R150, RZ, RZ, -R150 ;  /* 0x000000ffff96d224 */ /* 0x000fe200078e0a96 */
        /* <DEDUP_REMOVED lines=9> */
[----:B------:R-:W-:-:S04]  /*90c0*/  IMAD.HI.U32 R182, R5, R158, RZ ;  /* 0x0000009e05b67227 */ /* 0x000fc800078e00ff */
[----:B------:R-:W-:Y:S02]  /*90d0*/  IMAD.MOV R182, RZ, RZ, -R182 ;  /* 0x000000ffffb67224 */ /* 0x000fe400078e0ab6 */
[--C-:B------:R-:W-:Y:S01]  /*90e0*/  @!P5 IMAD.IADD R153, R153, 0x1, -R3.reuse ;  /* 0x000000019999d824 */ /* 0x100fe200078e0a03 */
[C---:B------:R-:W-:Y:S01]  /*90f0*/  ISETP.GT.U32.AND P5, PT, R3.reuse, R235, PT ;  /* 0x000000eb0300720c */ /* 0x040fe20003fa4070 */
[C---:B------:R-:W-:Y:S02]  /*9100*/  IMAD R158, R3.reuse, R182, R158 ;  /* 0x000000b6039e7224 */ /* 0x040fe400078e029e */
[----:B------:R-:W-:Y:S01]  /*9110*/  @!P3 IMAD.IADD R236, R236, 0x1, -R3 ;  /* 0x00000001ececb824 */ /* 0x000fe200078e0a03 */
[----:B------:R-:W-:Y:S01]  /*9120*/  ISETP.GT.U32.AND P3, PT, R3, R186, PT ;  /* 0x000000ba0300720c */ /* 0x000fe20003f64070 */
[----:B------:R-:W-:-:S04]  /*9130*/  IMAD.HI.U32 R152, R5, R176, RZ ;  /* 0x000000b005987227 */ /* 0x000fc800078e00ff */
[--C-:B------:R-:W-:Y:S01]  /*9140*/  @!P6 IMAD.IADD R239, R239, 0x1, -R3.reuse ;  /* 0x00000001efefe824 */ /* 0x100fe200078e0a03 */
[----:B------:R-:W-:Y:S01]  /*9150*/  ISETP.GT.U32.AND P6, PT, R3, R158, PT ;  /* 0x0000009e0300720c */ /* 0x000fe20003fc4070 */
[----:B------:R-:W-:Y:S02]  /*9160*/  IMAD.MOV R152, RZ, RZ, -R152 ;  /* 0x000000ffff987224 */ /* 0x000fe400078e0a98 */
[----:B------:R-:W-:Y:S01]  /*9170*/  @!P5 IMAD.IADD R235, R235, 0x1, -R3 ;  /* 0x00000001ebebd824 */ /* 0x000fe200078e0a03 */
[C---:B------:R-:W-:Y:S01]  /*9180*/  ISETP.GT.U32.AND P5, PT, R3.reuse, R236, PT ;  /* 0x000000ec0300720c */ /* 0x040fe20003fa4070 */
[----:B------:R-:W-:Y:S02]  /*9190*/  IMAD R176, R3, R152, R176 ;  /* 0x0000009803b07224 */ /* 0x000fe400078e02b0 */
[----:B------:R-:W-:Y:S02]  /*91a0*/  IMAD.MOV.U32 R152, RZ, RZ, R175 ;  /* 0x000000ffff987224 */ /* 0x000fe400078e00af */
[----:B------:R-:W-:-:S04]  /*91b0*/  IMAD.HI.U32 R240, R5, R180, RZ ;  /* 0x000000b405f07227 */ /* 0x000fc800078e00ff */
[--C-:B------:R-:W-:Y:S01]  /*91c0*/  @!P3 IMAD.IADD R186, R186, 0x1, -R3.reuse ;  /* 0x00000001babab824 */ /* 0x100fe200078e0a03 */
[C---:B------:R-:W-:Y:S01]  /*91d0*/  ISETP.GT.U32.AND P3, PT, R3.reuse, R235, PT ;  /* 0x000000eb0300720c */ /* 0x040fe20003f64070 */
[----:B------:R-:W-:Y:S01]  /*91e0*/  @!P0 IMAD.MOV R152, RZ, RZ, -R152 ;  /* 0x000000ffff988224 */ /* 0x000fe200078e0a98 */
[----:B------:R-:W-:Y:S01]  /*91f0*/  ISETP.GT.U32.AND P0, PT, R3, R239, PT ;  /* 0x000000ef0300720c */ /* 0x000fe20003f04070 */
[----:B------:R-:W-:Y:S02]  /*9200*/  IMAD.MOV R240, RZ, RZ, -R240 ;  /* 0x000000fffff07224 */ /* 0x000fe400078e0af0 */
[----:B------:R-:W-:Y:S02]  /*9210*/  @!P6 IMAD.IADD R158, R158, 0x1, -R3 ;  /* 0x000000019e9ee824 */ /* 0x000fe400078e0a03 */
[----:B------:R-:W-:-:S03]  /*9220*/  IMAD.HI.U32 R182, R5, R181, RZ ;  /* 0x000000b505b67227 */ /* 0x000fc600078e00ff */
[C---:B------:R-:W-:Y:S01]  /*9230*/  ISETP.GT.U32.AND P6, PT, R3.reuse, R158, PT ;  /* 0x0000009e0300720c */ /* 0x040fe20003fc4070 */
[----:B------:R-:W-:Y:S01]  /*9240*/  @!P1 IMAD.MOV R153, RZ, RZ, -R153 ;  /* 0x000000ffff999224 */ /* 0x000fe200078e0a99 */
[C---:B------:R-:W-:Y:S01]  /*9250*/  ISETP.GT.U32.AND P1, PT, R3.reuse, R186, PT ;  /* 0x000000ba0300720c */ /* 0x040fe20003f24070 */
[C---:B------:R-:W-:Y:S02]  /*9260*/  IMAD R180, R3.reuse, R240, R180 ;  /* 0x000000f003b47224 */ /* 0x040fe400078e02b4 */
[----:B------:R-:W-:Y:S02]  /*9270*/  IMAD.MOV R182, RZ, RZ, -R182 ;  /* 0x000000ffffb67224 */ /* 0x000fe400078e0ab6 */
[----:B------:R-:W-:Y:S01]  /*9280*/  @!P5 IMAD.IADD R236, R236, 0x1, -R3 ;  /* 0x00000001ececd824 */ /* 0x000fe200078e0a03 */
[C---:B------:R-:W-:Y:S01]  /*9290*/  ISETP.GT.U32.AND P5, PT, R3.reuse, R180, PT ;  /* 0x000000b40300720c */ /* 0x040fe20003fa4070 */
[----:B------:R-:W-:Y:S01]  /*92a0*/  IMAD R175, R3, R182, R181 ;  /* 0x000000b603af7224 */ /* 0x000fe200078e02b5 */
[----:B------:R-:W-:Y:S01]  /*92b0*/  IABS R181, R168 ;  /* 0x000000a800b57213 */ /* 0x000fe20000000000 */
[--C-:B------:R-:W-:Y:S01]  /*92c0*/  @!P0 IMAD.IADD R239, R239, 0x1, -R3.reuse ;  /* 0x00000001efef8824 */ /* 0x100fe200078e0a03 */
[----:B------:R-:W-:Y:S01]  /*92d0*/  ISETP.GT.U32.AND P0, PT, R3, R176, PT ;  /* 0x000000b00300720c */ /* 0x000fe20003f04070 */
[----:B------:R-:W-:Y:S01]  /*92e0*/  @!P3 IMAD.IADD R235, R235, 0x1, -R3 ;  /* 0x00000001ebebb824 */ /* 0x000fe200078e0a03 */
[----:B------:R-:W-:Y:S01]  /*92f0*/  ISETP.GE.AND P3, PT, R154, RZ, PT ;  /* 0x000000ff9a00720c */ /* 0x000fe20003f66270 */
[----:B------:R-:W-:Y:S01]  /*9300*/  IMAD.HI.U32 R154, R5, R181, RZ ;  /* 0x000000b5059a7227 */ /* 0x000fe200078e00ff */
[----:B------:R-:W-:-:S03]  /*9310*/  IABS R182, R164 ;  /* 0x000000a400b67213 */ /* 0x000fc60000000000 */
[--C-:B------:R-:W-:Y:S01]  /*9320*/  @!P1 IMAD.IADD R186, R186, 0x1, -R3.reuse ;  /* 0x00000001baba9824 */ /* 0x100fe200078e0a03 */
[----:B------:R-:W-:Y:S01]  /*9330*/  ISETP.GT.U32.AND P1, PT, R3, R175, PT ;  /* 0x000000af0300720c */ /* 0x000fe20003f24070 */
[----:B------:R-:W-:Y:S01]  /*9340*/  @!P6 IMAD.IADD R158, R158, 0x1, -R3 ;  /* 0x000000019e9ee824 */ /* 0x000fe200078e0a03 */
[----:B------:R-:W-:Y:S01]  /*9350*/  ISETP.GE.AND P6, PT, R155, RZ, PT ;  /* 0x000000ff9b00720c */ /* 0x000fe20003fc6270 */
[----:B------:R-:W-:Y:S01]  /*9360*/  IMAD.MOV R154, RZ, RZ, -R154 ;  /* 0x000000ffff9a7224 */ /* 0x000fe200078e0a9a */
[----:B------:R-:W-:Y:S01]  /*9370*/  IABS R155, R174 ;  /* 0x000000ae009b7213 */ /* 0x000fe20000000000 */
[----:B------:R-:W-:-:S04]  /*9380*/  IMAD.HI.U32 R240, R5, R182, RZ ;  /* 0x000000b605f07227 */ /* 0x000fc800078e00ff */
[----:B------:R-:W-:Y:S01]  /*9390*/  @!P5 IMAD.IADD R180, R180, 0x1, -R3 ;  /* 0x00000001b4b4d824 */ /* 0x000fe200078e0a03 */
[----:B------:R-:W-:Y:S01]  /*93a0*/  ISETP.GE.AND P5, PT, R156, RZ, PT ;  /* 0x000000ff9c00720c */ /* 0x000fe20003fa6270 */
[----:B------:R-:W-:Y:S02]  /*93b0*/  IMAD R181, R3, R154, R181 ;  /* 0x0000009a03b57224 */ /* 0x000fe400078e02b5 */
[----:B------:R-:W-:Y:S02]  /*93c0*/  IMAD.MOV.U32 R154, RZ, RZ, R236 ;  /* 0x000000ffff9a7224 */ /* 0x000fe400078e00ec */
[----:B------:R-:W-:Y:S02]  /*93d0*/  IMAD.MOV R240, RZ, RZ, -R240 ;  /* 0x000000fffff07224 */ /* 0x000fe400078e0af0 */
[----:B------:R-:W-:Y:S02]  /*93e0*/  IMAD.MOV.U32 R236, RZ, RZ, R155 ;  /* 0x000000ffffec7224 */ /* 0x000fe400078e009b */
[----:B------:R-:W-:Y:S01]  /*93f0*/  @!P0 IMAD.IADD R176, R176, 0x1, -R3 ;  /* 0x00000001b0b08824 */ /* 0x000fe200078e0a03 */
[----:B------:R-:W-:Y:S01]  /*9400*/  ISETP.GE.AND P0, PT, R157, RZ, PT ;  /* 0x000000ff9d00720c */ /* 0x000fe20003f06270 */
[----:B------:R-:W-:-:S02]  /*9410*/  IMAD.MOV.U32 R155, RZ, RZ, R239 ;  /* 0x000000ffff9b7224 */ /* 0x000fc400078e00ef */
[----:B------:R-:W-:Y:S01]  /*9420*/  IMAD R182, R3, R240, R182 ;  /* 0x000000f003b67224 */ /* 0x000fe200078e02b6 */
[----:B------:R-:W-:Y:S01]  /*9430*/  IABS R240, R184 ;  /* 0x000000b800f07213 */ /* 0x000fe20000000000 */
[----:B------:R-:W-:Y:S01]  /*9440*/  @!P1 IMAD.IADD R175, R175, 0x1, -R3 ;  /* 0x00000001afaf9824 */ /* 0x000fe200078e0a03 */
[C---:B------:R-:W-:Y:S01]  /*9450*/  ISETP.GT.U32.AND P1, PT, R3.reuse, R180, PT ;  /* 0x000000b40300720c */ /* 0x040fe20003f24070 */
[----:B------:R-:W-:Y:S01]  /*9460*/  IMAD.MOV.U32 R156, RZ, RZ, R235 ;  /* 0x000000ffff9c7224 */ /* 0x000fe200078e00eb */
[----:B------:R-:W-:Y:S01]  /*9470*/  IABS R235, R169 ;  /* 0x000000a900eb7213 */ /* 0x000fe20000000000 */
[----:B------:R-:W-:Y:S01]  /*9480*/  @!P2 IMAD.MOV R155, RZ, RZ, -R155 ;  /* 0x000000ffff9ba224 */ /* 0x000fe200078e0a9b */
[C---:B------:R-:W-:Y:S01]  /*9490*/  ISETP.GT.U32.AND P2, PT, R3.reuse, R176, PT ;  /* 0x000000b00300720c */ /* 0x040fe20003f44070 */
[----:B------:R-:W-:Y:S01]  /*94a0*/  @!P3 IMAD.MOV R156, RZ, RZ, -R156 ;  /* 0x000000ffff9cb224 */ /* 0x000fe200078e0a9c */
[----:B------:R-:W-:Y:S01]  /*94b0*/  ISETP.GT.U32.AND P3, PT, R3, R182, PT ;  /* 0x000000b60300720c */ /* 0x000fe20003f64070 */
[----:B------:R-:W-:-:S02]  /*94c0*/  IMAD.MOV.U32 R157, RZ, RZ, R186 ;  /* 0x000000ffff9d7224 */ /* 0x000fc400078e00ba */
[----:B------:R-:W-:Y:S01]  /*94d0*/  @!P5 IMAD.MOV R158, RZ, RZ, -R158 ;  /* 0x000000ffff9ed224 */ /* 0x000fe200078e0a9e */
[C---:B------:R-:W-:Y:S01]  /*94e0*/  ISETP.GT.U32.AND P5, PT, R3.reuse, R181, PT ;  /* 0x000000b50300720c */ /* 0x040fe20003fa4070 */
[----:B------:R-:W-:Y:S01]  /*94f0*/  @!P4 IMAD.MOV R154, RZ, RZ, -R154 ;  /* 0x000000ffff9ac224 */ /* 0x000fe200078e0a9a */
[----:B------:R-:W-:Y:S01]  /*9500*/  ISETP.GT.U32.AND P4, PT, R3, R175, PT ;  /* 0x000000af0300720c */ /* 0x000fe20003f84070 */
[----:B------:R-:W-:Y:S01]  /*9510*/  @!P6 IMAD.MOV R157, RZ, RZ, -R157 ;  /* 0x000000ffff9de224 */ /* 0x000fe200078e0a9d */
[----:B------:R-:W-:Y:S01]  /*9520*/  ISETP.GE.AND P6, PT, R159, RZ, PT ;  /* 0x000000ff9f00720c */ /* 0x000fe20003fc6270 */
[----:B------:R-:W-:-:S04]  /*9530*/  IMAD.HI.U32 R159, R5, R236, RZ ;  /* 0x000000ec059f7227 */ /* 0x000fc800078e00ff */
[--C-:B------:R-:W-:Y:S01]  /*9540*/  @!P1 IMAD.IADD R180, R180, 0x1, -R3.reuse ;  /* 0x00000001b4b49824 */ /* 0x100fe200078e0a03 */
[----:B------:R-:W-:Y:S01]  /*9550*/  ISETP.GE.AND P1, PT, R160, RZ, PT ;  /* 0x000000ffa000720c */ /* 0x000fe20003f26270 */
[----:B------:R-:W-:Y:S01]  /*9560*/  @!P2 IMAD.IADD R176, R176, 0x1, -R3 ;  /* 0x00000001b0b0a824 */ /* 0x000fe200078e0a03 */
[----:B------:R-:W-:Y:S01]  /*9570*/  ISETP.GE.AND P2, PT, R164, RZ, PT ;  /* 0x000000ffa400720c */ /* 0x000fe20003f46270 */
[----:B------:R-:W-:Y:S02]  /*9580*/  IMAD.MOV R164, RZ, RZ, -R159 ;  /* 0x000000ffffa47224 */ /* 0x000fe400078e0a9f */
[----:B------:R-:W-:Y:S01]  /*9590*/  @!P3 IMAD.IADD R182, R182, 0x1, -R3 ;  /* 0x00000001b6b6b824 */ /* 0x000fe200078e0a03 */
[----:B------:R-:W-:Y:S01]  /*95a0*/  ISETP.GE.AND P3, PT, R174, RZ, PT ;  /* 0x000000ffae00720c */ /* 0x000fe20003f66270 */
[----:B------:R-:W-:Y:S01]  /*95b0*/  IMAD.MOV.U32 R159, RZ, RZ, R180 ;  /* 0x000000ffff9f7224 */ /* 0x000fe200078e00b4 */
[----:B------:R-:W-:Y:S01]  /*95c0*/  IABS R174, R163 ;  /* 0x000000a300ae7213 */ /* 0x000fe20000000000 */
[----:B------:R-:W-:-:S02]  /*95d0*/  IMAD.MOV.U32 R160, RZ, RZ, R176 ;  /* 0x000000ffffa07224 */ /* 0x000fc400078e00b0 */
[--C-:B------:R-:W-:Y:S02]  /*95e0*/  @!P5 IMAD.IADD R181, R181, 0x1, -R3.reuse ;  /* 0x00000001b5b5d824 */ /* 0x100fe400078e0a03 */
[----:B------:R-:W-:Y:S01]  /*95f0*/  @!P4 IMAD.IADD R175, R175, 0x1, -R3 ;  /* 0x00000001afafc824 */ /* 0x000fe200078e0a03 */
[----:B------:R-:W-:Y:S01]  /*9600*/  ISETP.GE.AND P4, PT, R168, RZ, PT ;  /* 0x000000ffa800720c */ /* 0x000fe20003f86270 */
[----:B------:R-:W-:Y:S01]  /*9610*/  @!P0 IMAD.MOV R159, RZ, RZ, -R159 ;  /* 0x000000ffff9f8224 */ /* 0x000fe200078e0a9f */
[C---:B------:R-:W-:Y:S01]  /*9620*/  ISETP.GT.U32.AND P0, PT, R3.reuse, R182, PT ;  /* 0x000000b60300720c */ /* 0x040fe20003f04070 */
[----:B------:R-:W-:Y:S01]  /*9630*/  IMAD R164, R3, R164, R236 ;  /* 0x000000a403a47224 */ /* 0x000fe200078e02ec */
[----:B------:R-:W-:Y:S01]  /*9640*/  IABS R236, R161 ;  /* 0x000000a100ec7213 */ /* 0x000fe20000000000 */
[----:B------:R-:W-:Y:S01]  /*9650*/  @!P6 IMAD.MOV R160, RZ, RZ, -R160 ;  /* 0x000000ffffa0e224 */ /* 0x000fe200078e0aa0 */
[----:B------:R-:W-:Y:S01]  /*9660*/  ISETP.GE.AND P6, PT, R161, RZ, PT ;  /* 0x000000ffa100720c */ /* 0x000fe20003fc6270 */
[----:B------:R-:W-:Y:S01]  /*9670*/  IMAD.MOV.U32 R161, RZ, RZ, R175 ;  /* 0x000000ffffa17224 */ /* 0x000fe200078e00af */
[----:B------:R-:W-:Y:S01]  /*9680*/  ISETP.GT.U32.AND P5, PT, R3, R181, PT ;  /* 0x000000b50300720c */ /* 0x000fe20003fa4070 */
[----:B------:R-:W-:Y:S01]  /*9690*/  IMAD.HI.U32 R176, R5, R236, RZ ;  /* 0x000000ec05b07227 */ /* 0x000fe200078e00ff */
[----:B------:R-:W-:-:S02]  /*96a0*/  IABS R168, R162 ;  /* 0x000000a200a87213 */ /* 0x000fc40000000000 */
[----:B------:R-:W-:Y:S01]  /*96b0*/  IABS R175, R165 ;  /* 0x000000a500af7213 */ /* 0x000fe20000000000 */
[----:B------:R-:W-:Y:S01]  /*96c0*/  @!P1 IMAD.MOV R161, RZ, RZ, -R161 ;  /* 0x000000ffffa19224 */ /* 0x000fe200078e0aa1 */
[----:B------:R-:W-:Y:S01]  /*96d0*/  ISETP.GT.U32.AND P1, PT, R3, R164, PT ;  /* 0x000000a40300720c */ /* 0x000fe20003f24070 */
[----:B------:R-:W-:Y:S01]  /*96e0*/  @!P0 IMAD.IADD R182, R182, 0x1, -R3 ;  /* 0x00000001b6b68824 */ /* 0x000fe200078e0a03 */
[----:B------:R-:W-:Y:S01]  /*96f0*/  ISETP.GE.AND P0, PT, R162, RZ, PT ;  /* 0x000000ffa200720c */ /* 0x000fe20003f06270 */
[----:B------:R-:W-:-:S04]  /*9700*/  IMAD.HI.U32 R162, R5, R168, RZ ;  /* 0x000000a805a27227 */ /* 0x000fc800078e00ff */
[----:B------:R-:W-:Y:S01]  /*9710*/  @!P5 IMAD.IADD R181, R181, 0x1, -R3 ;  /* 0x00000001b5b5d824 */ /* 0x000fe200078e0a03 */
[----:B------:R-:W-:Y:S01]  /*9720*/  ISETP.GE.AND P5, PT, R163, RZ, PT ;  /* 0x000000ffa300720c */ /* 0x000fe20003fa6270 */
[----:B------:R-:W-:-:S04]  /*9730*/  IMAD.HI.U32 R163, R5, R174, RZ ;  /* 0x000000ae05a37227 */ /* 0x000fc800078e00ff */
[----:B------:R-:W-:Y:S02]  /*9740*/  IMAD.MOV R162, RZ, RZ, -R162 ;  /* 0x000000ffffa27224 */ /* 0x000fe400078e0aa2 */
[----:B------:R-:W-:Y:S02]  /*9750*/  IMAD.MOV R176, RZ, RZ, -R176 ;  /* 0x000000ffffb07224 */ /* 0x000fe400078e0ab0 */
[----:B------:R-:W-:Y:S02]  /*9760*/  @!P1 IMAD.IADD R164, R164, 0x1, -R3 ;  /* 0x00000001a4a49824 */ /* 0x000fe400078e0a03 */
[----:B------:R-:W-:Y:S02]  /*9770*/  IMAD.MOV R163, RZ, RZ, -R163 ;  /* 0x000000ffffa37224 */ /* 0x000fe400078e0aa3 */
[C---:B------:R-:W-:Y:S01]  /*9780*/  IMAD R168, R3.reuse, R162, R168 ;  /* 0x000000a203a87224 */ /* 0x040fe200078e02a8 */
[C---:B------:R-:W-:Y:S01]  /*9790*/  ISETP.GT.U32.AND P1, PT, R3.reuse, R164, PT ;  /* 0x000000a40300720c */ /* 0x040fe20003f24070 */
[----:B------:R-:W-:Y:S01]  /*97a0*/  IMAD R236, R3, R176, R236 ;  /* 0x000000b003ec7224 */ /* 0x000fe200078e02ec */
[----:B------:R-:W-:Y:S01]  /*97b0*/  IABS R176, R166 ;  /* 0x000000a600b07213 */ /* 0x000fe20000000000 */
[----:B------:R-:W-:-:S02]  /*97c0*/  IMAD.MOV.U32 R162, RZ, RZ, R182 ;  /* 0x000000ffffa27224 */ /* 0x000fc400078e00b6 */
[C---:B------:R-:W-:Y:S02]  /*97d0*/  IMAD R174, R3.reuse, R163, R174 ;  /* 0x000000a303ae7224 */ /* 0x040fe400078e02ae */
[----:B------:R-:W-:Y:S02]  /*97e0*/  IMAD.MOV.U32 R163, RZ, RZ, R181 ;  /* 0x000000ffffa37224 */ /* 0x000fe400078e00b5 */
[----:B------:R-:W-:Y:S01]  /*97f0*/  @!P2 IMAD.MOV R162, RZ, RZ, -R162 ;  /* 0x000000ffffa2a224 */ /* 0x000fe200078e0aa2 */
[----:B------:R-:W-:Y:S01]  /*9800*/  ISETP.GT.U32.AND P2, PT, R3, R236, PT ;  /* 0x000000ec0300720c */ /* 0x000fe20003f44070 */
[----:B------:R-:W-:-:S04]  /*9810*/  IMAD.HI.U32 R180, R5, R175, RZ ;  /* 0x000000af05b47227 */ /* 0x000fc800078e00ff */
[----:B------:R-:W-:Y:S01]  /*9820*/  @!P4 IMAD.MOV R163, RZ, RZ, -R163 ;  /* 0x000000ffffa3c224 */ /* 0x000fe200078e0aa3 */
[C---:B------:R-:W-:Y:S01]  /*9830*/  ISETP.GT.U32.AND P4, PT, R3.reuse, R168, PT ;  /* 0x000000a80300720c */ /* 0x040fe20003f84070 */
[----:B------:R-:W-:Y:S01]  /*9840*/  IMAD.MOV R181, RZ, RZ, -R180 ;  /* 0x000000ffffb57224 */ /* 0x000fe200078e0ab4 */
[----:B------:R-:W-:Y:S01]  /*9850*/  IABS R180, R167 ;  /* 0x000000a700b47213 */ /* 0x000fe20000000000 */
[----:B------:R-:W-:Y:S01]  /*9860*/  @!P1 IMAD.IADD R164, R164, 0x1, -R3 ;  /* 0x00000001a4a49824 */ /* 0x000fe200078e0a03 */
[C---:B------:R-:W-:Y:S01]  /*9870*/  ISETP.GT.U32.AND P1, PT, R3.reuse, R174, PT ;  /* 0x000000ae0300720c */ /* 0x040fe20003f24070 */
[C---:B------:R-:W-:Y:S02]  /*9880*/  IMAD R181, R3.reuse, R181, R175 ;  /* 0x000000b503b57224 */ /* 0x040fe400078e02af */
[----:B------:R-:W-:Y:S02]  /*9890*/  @!P2 IMAD.IADD R236, R236, 0x1, -R3 ;  /* 0x00000001ececa824 */ /* 0x000fe400078e0a03 */
[----:B------:R-:W-:Y:S01]  /*98a0*/  IMAD.MOV.U32 R175, RZ, RZ, R180 ;  /* 0x000000ffffaf7224 */ /* 0x000fe200078e00b4 */
[----:B------:R-:W-:Y:S01]  /*98b0*/  ISETP.GT.U32.AND P2, PT, R3, R181, PT ;  /* 0x000000b50300720c */ /* 0x000fe20003f44070 */
[----:B------:R-:W-:Y:S01]  /*98c0*/  IMAD.HI.U32 R182, R5, R176, RZ ;  /* 0x000000b005b67227 */ /* 0x000fe200078e00ff */
[----:B------:R-:W-:-:S03]  /*98d0*/  IABS R180, R171 ;  /* 0x000000ab00b47213 */ /* 0x000fc60000000000 */
[----:B------:R-:W-:Y:S01]  /*98e0*/  @!P4 IMAD.IADD R168, R168, 0x1, -R3 ;  /* 0x00000001a8a8c824 */ /* 0x000fe200078e0a03 */
[----:B------:R-:W-:Y:S01]  /*98f0*/  ISETP.GT.U32.AND P4, PT, R3, R236, PT ;  /* 0x000000ec0300720c */ /* 0x000fe20003f84070 */
[----:B------:R-:W-:Y:S02]  /*9900*/  @!P3 IMAD.MOV R164, RZ, RZ, -R164 ;  /* 0x000000ffffa4b224 */ /* 0x000fe400078e0aa4 */
[----:B------:R-:W-:Y:S01]  /*9910*/  IMAD.HI.U32 R186, R5, R175, RZ ;  /* 0x000000af05ba7227 */ /* 0x000fe200078e00ff */
[----:B------:R-:W-:-:S03]  /*9920*/  ISETP.GT.U32.AND P3, PT, R3, R168, PT ;  /* 0x000000a80300720c */ /* 0x000fc60003f64070 */
[----:B------:R-:W-:Y:S02]  /*9930*/  IMAD.MOV R182, RZ, RZ, -R182 ;  /* 0x000000ffffb67224 */ /* 0x000fe400078e0ab6 */
[--C-:B------:R-:W-:Y:S02]  /*9940*/  @!P1 IMAD.IADD R174, R174, 0x1, -R3.reuse ;  /* 0x00000001aeae9824 */ /* 0x100fe400078e0a03 */
[----:B------:R-:W-:Y:S02]  /*9950*/  IMAD.MOV R186, RZ, RZ, -R186 ;  /* 0x000000ffffba7224 */ /* 0x000fe400078e0aba */
[C---:B------:R-:W-:Y:S01]  /*9960*/  IMAD R176, R3.reuse, R182, R176 ;  /* 0x000000b603b07224 */ /* 0x040fe200078e02b0 */
[----:B------:R-:W-:Y:S01]  /*9970*/  ISETP.GT.U32.AND P1, PT, R3, R174, PT ;  /* 0x000000ae0300720c */ /* 0x000fe20003f24070 */
[----:B------:R-:W-:Y:S01]  /*9980*/  @!P2 IMAD.IADD R181, R181, 0x1, -R3 ;  /* 0x00000001b5b5a824 */ /* 0x000fe200078e0a03 */
[----:B------:R-:W-:Y:S01]  /*9990*/  IABS R182, R172 ;  /* 0x000000ac00b67213 */ /* 0x000fe20000000000 */
[----:B------:R-:W-:-:S02]  /*99a0*/  IMAD R175, R3, R186, R175 ;  /* 0x000000ba03af7224 */ /* 0x000fc400078e02af */
[----:B------:R-:W-:Y:S01]  /*99b0*/  @!P4 IMAD.IADD R236, R236, 0x1, -R3 ;  /* 0x00000001ececc824 */ /* 0x000fe200078e0a03 */
[----:B------:R-:W-:Y:S01]  /*99c0*/  ISETP.GT.U32.AND P2, PT, R3, R181, PT ;  /* 0x000000b50300720c */ /* 0x000fe20003f44070 */
[----:B------:R-:W-:Y:S01]  /*99d0*/  IMAD.HI.U32 R186, R5, R180, RZ ;  /* 0x000000b405ba7227 */ /* 0x000fe200078e00ff */
[----:B------:R-:W-:-:S03]  /*99e0*/  ISETP.GT.U32.AND P4, PT, R3, R176, PT ;  /* 0x000000b00300720c */ /* 0x000fc60003f84070 */
[--C-:B------:R-:W-:Y:S01]  /*99f0*/  @!P3 IMAD.IADD R168, R168, 0x1, -R3.reuse ;  /* 0x00000001a8a8b824 */ /* 0x100fe200078e0a03 */
[----:B------:R-:W-:Y:S01]  /*9a00*/  ISETP.GT.U32.AND P3, PT, R3, R175, PT ;  /* 0x000000af0300720c */ /* 0x000fe20003f64070 */
[----:B------:R-:W-:Y:S02]  /*9a10*/  IMAD.MOV R186, RZ, RZ, -R186 ;  /* 0x000000ffffba7224 */ /* 0x000fe400078e0aba */
[----:B------:R-:W-:Y:S01]  /*9a20*/  @!P1 IMAD.IADD R174, R174, 0x1, -R3 ;  /* 0x00000001aeae9824 */ /* 0x000fe200078e0a03 */
[----:B------:R-:W-:Y:S01]  /*9a30*/  ISETP.GE.AND P1, PT, R165, RZ, PT ;  /* 0x000000ffa500720c */ /* 0x000fe20003f26270 */
[----:B------:R-:W-:Y:S01]  /*9a40*/  IMAD R180, R3, R186, R180 ;  /* 0x000000ba03b47224 */ /* 0x000fe200078e02b4 */
[----:B------:R-:W-:Y:S01]  /*9a50*/  IABS R186, R170 ;  /* 0x000000aa00ba7213 */ /* 0x000fe20000000000 */
[----:B------:R-:W-:-:S04]  /*9a60*/  IMAD.HI.U32 R165, R5, R182, RZ ;  /* 0x000000b605a57227 */ /* 0x000fc800078e00ff */
[--C-:B------:R-:W-:Y:S01]  /*9a70*/  @!P2 IMAD.IADD R181, R181, 0x1, -R3.reuse ;  /* 0x00000001b5b5a824 */ /* 0x100fe200078e0a03 */
[----:B------:R-:W-:Y:S01]  /*9a80*/  ISETP.GT.U32.AND P2, PT, R3, R180, PT ;  /* 0x000000b40300720c */ /* 0x000fe20003f44070 */
[----:B------:R-:W-:Y:S01]  /*9a90*/  @!P4 IMAD.IADD R176, R176, 0x1, -R3 ;  /* 0x00000001b0b0c824 */ /* 0x000fe200078e0a03 */
[----:B------:R-:W-:Y:S01]  /*9aa0*/  ISETP.GE.AND P4, PT, R166, RZ, PT ;  /* 0x000000ffa600720c */ /* 0x000fe20003f86270 */
[----:B------:R-:W-:Y:S02]  /*9ab0*/  IMAD.MOV R165, RZ, RZ, -R165 ;  /* 0x000000ffffa57224 */ /* 0x000fe400078e0aa5 */
[----:B------:R-:W-:Y:S01]  /*9ac0*/  @!P3 IMAD.IADD R175, R175, 0x1, -R3 ;  /* 0x00000001afafb824 */ /* 0x000fe200078e0a03 */
[----:B------:R-:W-:Y:S01]  /*9ad0*/  ISETP.GE.AND P3, PT, R167, RZ, PT ;  /* 0x000000ffa700720c */ /* 0x000fe20003f66270 */
[----:B------:R-:W-:Y:S02]  /*9ae0*/  IMAD.MOV.U32 R166, RZ, RZ, R168 ;  /* 0x000000ffffa67224 */ /* 0x000fe400078e00a8 */
[----:B------:R-:W-:-:S02]  /*9af0*/  IMAD R182, R3, R165, R182 ;  /* 0x000000a503b67224 */ /* 0x000fc400078e02b6 */
[----:B------:R-:W-:Y:S01]  /*9b00*/  @!P0 IMAD.MOV R166, RZ, RZ, -R166 ;  /* 0x000000ffffa68224 */ /* 0x000fe200078e0aa6 */
[----:B------:R-:W-:Y:S01]  /*9b10*/  ISETP.GT.U32.AND P0, PT, R3, R175, PT ;  /* 0x000000af0300720c */ /* 0x000fe20003f04070 */
[----:B------:R-:W-:Y:S02]  /*9b20*/  IMAD.MOV.U32 R168, RZ, RZ, R181 ;  /* 0x000000ffffa87224 */ /* 0x000fe400078e00b5 */
[----:B------:R-:W-:-:S04]  /*9b30*/  IMAD.HI.U32 R239, R5, R235, RZ ;  /* 0x000000eb05ef7227 */ /* 0x000fc800078e00ff */
[----:B------:R-:W-:Y:S01]  /*9b40*/  @!P1 IMAD.MOV R168, RZ, RZ, -R168 ;  /* 0x000000ffffa89224 */ /* 0x000fe200078e0aa8 */
[----:B------:R-:W-:Y:S01]  /*9b50*/  ISETP.GT.U32.AND P1, PT, R3, R182, PT ;  /* 0x000000b60300720c */ /* 0x000fe20003f24070 */
[----:B------:R-:W-:Y:S02]  /*9b60*/  IMAD.MOV.U32 R165, RZ, RZ, R236 ;  /* 0x000000ffffa57224 */ /* 0x000fe400078e00ec */
[----:B------:R-:W-:-:S04]  /*9b70*/  IMAD.HI.U32 R236, R5, R186, RZ ;  /* 0x000000ba05ec7227 */ /* 0x000fc800078e00ff */
[----:B------:R-:W-:Y:S02]  /*9b80*/  IMAD.MOV R239, RZ, RZ, -R239 ;  /* 0x000000ffffef7224 */ /* 0x000fe400078e0aef */
[----:B------:R-:W-:Y:S01]  /*9b90*/  @!P2 IMAD.IADD R180, R180, 0x1, -R3 ;  /* 0x00000001b4b4a824 */ /* 0x000fe200078e0a03 */
[C---:B------:R-:W-:Y:S01]  /*9ba0*/  ISETP.GT.U32.AND P2, PT, R3.reuse, R176, PT ;  /* 0x000000b00300720c */ /* 0x040fe20003f44070 */
[----:B------:R-:W-:Y:S02]  /*9bb0*/  IMAD.MOV R236, RZ, RZ, -R236 ;  /* 0x000000ffffec7224 */ /* 0x000fe400078e0aec */
[C---:B------:R-:W-:Y:S02]  /*9bc0*/  IMAD R181, R3.reuse, R239, R235 ;  /* 0x000000ef03b57224 */ /* 0x040fe400078e02eb */
[----:B------:R-:W-:Y:S01]  /*9bd0*/  @!P6 IMAD.MOV R165, RZ, RZ, -R165 ;  /* 0x000000ffffa5e224 */ /* 0x000fe200078e0aa5 */
[----:B------:R-:W-:Y:S01]  /*9be0*/  ISETP.GT.U32.AND P6, PT, R3, R180, PT ;  /* 0x000000b40300720c */ /* 0x000fe20003fc4070 */
[----:B------:R-:W-:-:S02]  /*9bf0*/  IMAD.MOV.U32 R167, RZ, RZ, R174 ;  /* 0x000000ffffa77224 */ /* 0x000fc400078e00ae */
[----:B------:R-:W-:Y:S01]  /*9c00*/  IMAD R174, R3, R236, R186 ;  /* 0x000000ec03ae7224 */ /* 0x000fe200078e02ba */
[----:B------:R-:W-:Y:S01]  /*9c10*/  IABS R186, R178 ;  /* 0x000000b200ba7213 */ /* 0x000fe20000000000 */
[--C-:B------:R-:W-:Y:S01]  /*9c20*/  @!P0 IMAD.IADD R175, R175, 0x1, -R3.reuse ;  /* 0x00000001afaf8824 */ /* 0x100fe200078e0a03 */
[C---:B------:R-:W-:Y:S01]  /*9c30*/  ISETP.GT.U32.AND P0, PT, R3.reuse, R181, PT ;  /* 0x000000b50300720c */ /* 0x040fe20003f04070 */
[--C-:B------:R-:W-:Y:S01]  /*9c40*/  @!P1 IMAD.IADD R182, R182, 0x1, -R3.reuse ;  /* 0x00000001b6b69824 */ /* 0x100fe200078e0a03 */
[----:B------:R-:W-:Y:S01]  /*9c50*/  ISETP.GT.U32.AND P1, PT, R3, R174, PT ;  /* 0x000000ae0300720c */ /* 0x000fe20003f24070 */
[----:B------:R-:W-:Y:S01]  /*9c60*/  @!P2 IMAD.IADD R176, R176, 0x1, -R3 ;  /* 0x00000001b0b0a824 */ /* 0x000fe200078e0a03 */
[----:B------:R-:W-:Y:S01]  /*9c70*/  ISETP.GE.AND P2, PT, R172, RZ, PT ;  /* 0x000000ffac00720c */ /* 0x000fe20003f46270 */
[----:B------:R-:W-:Y:S01]  /*9c80*/  @!P5 IMAD.MOV R167, RZ, RZ, -R167 ;  /* 0x000000ffffa7d224 */ /* 0x000fe200078e0aa7 */
[----:B------:R-:W-:Y:S01]  /*9c90*/  ISETP.GE.AND P5, PT, R171, RZ, PT ;  /* 0x000000ffab00720c */ /* 0x000fe20003fa6270 */
[----:B------:R-:W-:Y:S01]  /*9ca0*/  @!P6 IMAD.IADD R180, R180, 0x1, -R3 ;  /* 0x00000001b4b4e824 */ /* 0x000fe200078e0a03 */
[----:B------:R-:W-:Y:S01]  /*9cb0*/  ISETP.GE.AND P6, PT, R169, RZ, PT ;  /* 0x000000ffa900720c */ /* 0x000fe20003fc6270 */
[----:B------:R-:W-:Y:S01]  /*9cc0*/  IMAD.MOV.U32 R169, RZ, RZ, R176 ;  /* 0x000000ffffa97224 */ /* 0x000fe200078e00b0 */
[----:B------:R-:W-:Y:S01]  /*9cd0*/  IABS R172, R177 ;  /* 0x000000b100ac7213 */ /* 0x000fe20000000000 */
[----:B------:R-:W-:Y:S01]  /*9ce0*/  IMAD.HI.U32 R241, R5, R240, RZ ;  /* 0x000000f005f17227 */ /* 0x000fe200078e00ff */
[----:B------:R-:W-:-:S02]  /*9cf0*/  IABS R171, R173 ;  /* 0x000000ad00ab7213 */ /* 0x000fc40000000000 */
[----:B------:R-:W-:Y:S01]  /*9d00*/  IABS R236, R238 ;  /* 0x000000ee00ec7213 */ /* 0x000fe20000000000 */
[----:B------:R-:W-:Y:S01]  /*9d10*/  @!P0 IMAD.IADD R181, R181, 0x1, -R3 ;  /* 0x00000001b5b58824 */ /* 0x000fe200078e0a03 */
[----:B------:R-:W-:Y:S01]  /*9d20*/  ISETP.GE.AND P0, PT, R170, RZ, PT ;  /* 0x000000ffaa00720c */ /* 0x000fe20003f06270 */
[----:B------:R-:W-:Y:S01]  /*9d30*/  @!P4 IMAD.MOV R169, RZ, RZ, -R169 ;  /* 0x000000ffffa9c224 */ /* 0x000fe200078e0aa9 */
[C---:B------:R-:W-:Y:S01]  /*9d40*/  ISETP.GT.U32.AND P4, PT, R3.reuse, R182, PT ;  /* 0x000000b60300720c */ /* 0x040fe20003f84070 */
[----:B------:R-:W-:Y:S01]  /*9d50*/  @!P1 IMAD.IADD R174, R174, 0x1, -R3 ;  /* 0x00000001aeae9824 */ /* 0x000fe200078e0a03 */
[----:B------:R-:W-:Y:S01]  /*9d60*/  ISETP.GT.U32.AND P1, PT, R3, R181, PT ;  /* 0x000000b50300720c */ /* 0x000fe20003f24070 */
[----:B------:R-:W-:-:S04]  /*9d70*/  IMAD.HI.U32 R176, R5, R172, RZ ;  /* 0x000000ac05b07227 */ /* 0x000fc800078e00ff */
[----:B------:R-:W-:-:S04]  /*9d80*/  IMAD.HI.U32 R235, R5, R171, RZ ;  /* 0x000000ab05eb7227 */ /* 0x000fc800078e00ff */
[----:B------:R-:W-:Y:S02]  /*9d90*/  IMAD.MOV R176, RZ, RZ, -R176 ;  /* 0x000000ffffb07224 */ /* 0x000fe400078e0ab0 */
[----:B------:R-:W-:Y:S02]  /*9da0*/  IMAD.MOV R235, RZ, RZ, -R235 ;  /* 0x000000ffffeb7224 */ /* 0x000fe400078e0aeb */
[----:B------:R-:W-:Y:S02]  /*9db0*/  IMAD.MOV.U32 R170, RZ, RZ, R175 ;  /* 0x000000ffffaa7224 */ /* 0x000fe400078e00af */
[C---:B------:R-:W-:Y:S02]  /*9dc0*/  IMAD R175, R3.reuse, R176, R172 ;  /* 0x000000b003af7224 */ /* 0x040fe400078e02ac */
[----:B------:R-:W-:Y:S02]  /*9dd0*/  IMAD R176, R3, R235, R171 ;  /* 0x000000eb03b07224 */ /* 0x000fe400078e02ab */
[----:B------:R-:W-:-:S04]  /*9de0*/  IMAD.HI.U32 R172, R5, R186, RZ ;  /* 0x000000ba05ac7227 */ /* 0x000fc800078e00ff */
[--C-:B------:R-:W-:Y:S01]  /*9df0*/  @!P4 IMAD.IADD R182, R182, 0x1, -R3.reuse ;  /* 0x00000001b6b6c824 */ /* 0x100fe200078e0a03 */
[----:B------:R-:W-:Y:S01]  /*9e00*/  ISETP.GT.U32.AND P4, PT, R3, R175, PT ;  /* 0x000000af0300720c */ /* 0x000fe20003f84070 */
[----:B------:R-:W-:Y:S01]  /*9e10*/  @!P1 IMAD.IADD R181, R181, 0x1, -R3 ;  /* 0x00000001b5b59824 */ /* 0x000fe200078e0a03 */
[C---:B------:R-:W-:Y:S01]  /*9e20*/  ISETP.GT.U32.AND P1, PT, R3.reuse, R176, PT ;  /* 0x000000b00300720c */ /* 0x040fe20003f24070 */
[----:B------:R-:W-:Y:S02]  /*9e30*/  IMAD.MOV.U32 R171, RZ, RZ, R180 ;  /* 0x000000ffffab7224 */ /* 0x000fe400078e00b4 */
[----:B------:R-:W-:Y:S02]  /*9e40*/  IMAD.MOV R180, RZ, RZ, -R172 ;  /* 0x000000ffffb47224 */ /* 0x000fe400078e0aac */
[----:B------:R-:W-:Y:S01]  /*9e50*/  IMAD.MOV.U32 R172, RZ, RZ, R182 ;  /* 0x000000ffffac7224 */ /* 0x000fe200078e00b6 */
[----:B------:R-:W-:Y:S01]  /*9e60*/  IABS R182, R185 ;  /* 0x000000b900b67213 */ /* 0x000fe20000000000 */
        /* <DEDUP_REMOVED lines=10> */
[----:B------:R-:W-:-:S02]  /*9f10*/  @!P1 IMAD.IADD R176, R176, 0x1, -R3 ;  /* 0x00000001b0b09824 */ /* 0x000fc400078e0a03 */
[----:B------:R-:W-:Y:S01]  /*9f20*/  @!P6 IMAD.MOV R173, RZ, RZ, -R173 ;  /* 0x000000ffffade224 */ /* 0x000fe200078e0aad */
[----:B------:R-:W-:Y:S01]  /*9f30*/  ISETP.GE.AND P6, PT, R178, RZ, PT ;  /* 0x000000ffb200720c */ /* 0x000fe20003fc6270 */
[----:B------:R-:W-:Y:S01]  /*9f40*/  IMAD.MOV.U32 R178, RZ, RZ, R180 ;  /* 0x000000ffffb27224 */ /* 0x000fe200078e00b4 */
[----:B------:R-:W-:Y:S01]  /*9f50*/  ISETP.GT.U32.AND P1, PT, R3, R176, PT ;  /* 0x000000b00300720c */ /* 0x000fe20003f24070 */
[--C-:B------:R-:W-:Y:S01]  /*9f60*/  @!P4 IMAD.IADD R175, R175, 0x1, -R3.reuse ;  /* 0x00000001afafc824 */ /* 0x100fe200078e0a03 */
[----:B------:R-:W-:Y:S01]  /*9f70*/  IABS R180, R218 ;  /* 0x000000da00b47213 */ /* 0x000fe20000000000 */
[----:B------:R-:W-:Y:S01]  /*9f80*/  @!P3 IMAD.IADD R174, R174, 0x1, -R3 ;  /* 0x00000001aeaeb824 */ /* 0x000fe200078e0a03 */
[----:B------:R-:W-:Y:S01]  /*9f90*/  ISETP.GT.U32.AND P3, PT, R3, R177, PT ;  /* 0x000000b10300720c */ /* 0x000fe20003f64070 */
[----:B------:R-:W-:Y:S01]  /*9fa0*/  IMAD.HI.U32 R235, R5, R178, RZ ;  /* 0x000000b205eb7227 */ /* 0x000fe200078e00ff */
[----:B------:R-:W-:-:S03]  /*9fb0*/  ISETP.GT.U32.AND P4, PT, R3, R175, PT ;  /* 0x000000af0300720c */ /* 0x000fc60003f84070 */
[----:B------:R-:W-:Y:S02]  /*9fc0*/  IMAD.MOV R235, RZ, RZ, -R235 ;  /* 0x000000ffffeb7224 */ /* 0x000fe400078e0aeb */
[----:B------:R-:W-:-:S04]  /*9fd0*/  IMAD.HI.U32 R186, R5, R182, RZ ;  /* 0x000000b605ba7227 */ /* 0x000fc800078e00ff */
[----:B------:R-:W-:Y:S02]  /*9fe0*/  IMAD R178, R3, R235, R178 ;  /* 0x000000eb03b27224 */ /* 0x000fe400078e02b2 */
[--C-:B------:R-:W-:Y:S02]  /*9ff0*/  @!P1 IMAD.IADD R176, R176, 0x1, -R3.reuse ;  /* 0x00000001b0b09824 */ /* 0x100fe400078e0a03 */
[----:B------:R-:W-:Y:S01]  /*a000*/  @!P3 IMAD.IADD R177, R177, 0x1, -R3 ;  /* 0x00000001b1b1b824 */ /* 0x000fe200078e0a03 */
[----:B------:R-:W-:Y:S01]  /*a010*/  ISETP.GT.U32.AND P1, PT, R3, R178, PT ;  /* 0x000000b20300720c */ /* 0x000fe20003f24070 */
[----:B------:R-:W-:-:S03]  /*a020*/  IMAD.HI.U32 R235, R5, R180, RZ ;  /* 0x000000b405eb7227 */ /* 0x000fc600078e00ff */
[----:B------:R-:W-:Y:S01]  /*a030*/  ISETP.GT.U32.AND P3, PT, R3, R177, PT ;  /* 0x000000b10300720c */ /* 0x000fe20003f64070 */
[----:B------:R-:W-:Y:S01]  /*a040*/  @!P4 IMAD.IADD R175, R175, 0x1, -R3 ;  /* 0x00000001afafc824 */ /* 0x000fe200078e0a03 */
[----:B------:R-:W-:Y:S01]  /*a050*/  ISETP.GE.AND P4, PT, R179, RZ, PT ;  /* 0x000000ffb300720c */ /* 0x000fe20003f86270 */
[----:B------:R-:W-:Y:S02]  /*a060*/  IMAD.MOV R179, RZ, RZ, -R186 ;  /* 0x000000ffffb37224 */ /* 0x000fe400078e0aba */
[----:B------:R-:W-:Y:S02]  /*a070*/  IMAD.MOV R235, RZ, RZ, -R235 ;  /* 0x000000ffffeb7224 */ /* 0x000fe400078e0aeb */
[----:B------:R-:W-:-:S04]  /*a080*/  IMAD.HI.U32 R186, R5, R181, RZ ;  /* 0x000000b505ba7227 */ /* 0x000fc800078e00ff */
[C---:B------:R-:W-:Y:S01]  /*a090*/  IMAD R179, R3.reuse, R179, R182 ;  /* 0x000000b303b37224 */ /* 0x040fe200078e02b6 */
[----:B------:R-:W-:Y:S01]  /*a0a0*/  IABS R182, R237 ;  /* 0x000000ed00b67213 */ /* 0x000fe20000000000 */
[C---:B------:R-:W-:Y:S01]  /*a0b0*/  IMAD R180, R3.reuse, R235, R180 ;  /* 0x000000eb03b47224 */ /* 0x040fe200078e02b4 */
[----:B------:R-:W-:Y:S01]  /*a0c0*/  IABS R235, R183 ;  /* 0x000000b700eb7213 */ /* 0x000fe20000000000 */
[----:B------:R-:W-:Y:S02]  /*a0d0*/  IMAD.MOV R186, RZ, RZ, -R186 ;  /* 0x000000ffffba7224 */ /* 0x000fe400078e0aba */
[----:B------:R-:W-:Y:S01]  /*a0e0*/  @!P1 IMAD.IADD R178, R178, 0x1, -R3 ;  /* 0x00000001b2b29824 */ /* 0x000fe200078e0a03 */
[C---:B------:R-:W-:Y:S01]  /*a0f0*/  ISETP.GT.U32.AND P1, PT, R3.reuse, R180, PT ;  /* 0x000000b40300720c */ /* 0x040fe20003f24070 */
[----:B------:R-:W-:Y:S02]  /*a100*/  IMAD R181, R3, R186, R181 ;  /* 0x000000ba03b57224 */ /* 0x000fe400078e02b5 */
[----:B------:R-:W-:-:S04]  /*a110*/  IMAD.HI.U32 R186, R5, R182, RZ ;  /* 0x000000b605ba7227 */ /* 0x000fc800078e00ff */
[--C-:B------:R-:W-:Y:S01]  /*a120*/  @!P3 IMAD.IADD R177, R177, 0x1, -R3.reuse ;  /* 0x00000001b1b1b824 */ /* 0x100fe200078e0a03 */
[C---:B------:R-:W-:Y:S01]  /*a130*/  ISETP.GT.U32.AND P3, PT, R3.reuse, R179, PT ;  /* 0x000000b30300720c */ /* 0x040fe20003f64070 */
[----:B------:R-:W-:Y:S02]  /*a140*/  IMAD.MOV R186, RZ, RZ, -R186 ;  /* 0x000000ffffba7224 */ /* 0x000fe400078e0aba */
[----:B------:R-:W-:Y:S01]  /*a150*/  @!P0 IMAD.MOV R174, RZ, RZ, -R174 ;  /* 0x000000ffffae8224 */ /* 0x000fe200078e0aae */
[C---:B------:R-:W-:Y:S01]  /*a160*/  ISETP.GT.U32.AND P0, PT, R3.reuse, R178, PT ;  /* 0x000000b20300720c */ /* 0x040fe20003f04070 */
[----:B------:R-:W-:Y:S01]  /*a170*/  IMAD R182, R3, R186, R182 ;  /* 0x000000ba03b67224 */ /* 0x000fe200078e02b6 */
[----:B------:R-:W-:Y:S01]  /*a180*/  IABS R186, R232 ;  /* 0x000000e800ba7213 */ /* 0x000fe20000000000 */
[----:B------:R-:W-:Y:S02]  /*a190*/  @!P1 IMAD.IADD R180, R180, 0x1, -R3 ;  /* 0x00000001b4b49824 */ /* 0x000fe400078e0a03 */
[----:B------:R-:W-:Y:S01]  /*a1a0*/  IMAD.HI.U32 R243, R5, R236, RZ ;  /* 0x000000ec05f37227 */ /* 0x000fe200078e00ff */
[----:B------:R-:W-:-:S03]  /*a1b0*/  ISETP.GT.U32.AND P1, PT, R3, R182, PT ;  /* 0x000000b60300720c */ /* 0x000fc60003f24070 */
[----:B------:R-:W-:Y:S01]  /*a1c0*/  @!P3 IMAD.IADD R179, R179, 0x1, -R3 ;  /* 0x00000001b3b3b824 */ /* 0x000fe200078e0a03 */
[----:B------:R-:W-:Y:S01]  /*a1d0*/  ISETP.GT.U32.AND P3, PT, R3, R181, PT ;  /* 0x000000b50300720c */ /* 0x000fe20003f64070 */
[----:B------:R-:W-:-:S04]  /*a1e0*/  IMAD.HI.U32 R242, R5, R235, RZ ;  /* 0x000000eb05f27227 */ /* 0x000fc800078e00ff */
[----:B------:R-:W-:Y:S02]  /*a1f0*/  IMAD.MOV R243, RZ, RZ, -R243 ;  /* 0x000000fffff37224 */ /* 0x000fe400078e0af3 */
[----:B------:R-:W-:Y:S01]  /*a200*/  @!P2 IMAD.MOV R176, RZ, RZ, -R176 ;  /* 0x000000ffffb0a224 */ /* 0x000fe200078e0ab0 */
[C---:B------:R-:W-:Y:S01]  /*a210*/  ISETP.GT.U32.AND P2, PT, R3.reuse, R180, PT ;  /* 0x000000b40300720c */ /* 0x040fe20003f44070 */
[--C-:B------:R-:W-:Y:S01]  /*a220*/  @!P1 IMAD.IADD R182, R182, 0x1, -R3.reuse ;  /* 0x00000001b6b69824 */ /* 0x100fe200078e0a03 */
[----:B------:R-:W-:Y:S01]  /*a230*/  ISETP.GT.U32.AND P1, PT, R3, R179, PT ;  /* 0x000000b30300720c */ /* 0x000fe20003f24070 */
[----:B------:R-:W-:Y:S02]  /*a240*/  IMAD.MOV R242, RZ, RZ, -R242 ;  /* 0x000000fffff27224 */ /* 0x000fe400078e0af2 */
[----:B------:R-:W-:Y:S01]  /*a250*/  @!P3 IMAD.IADD R181, R181, 0x1, -R3 ;  /* 0x00000001b5b5b824 */ /* 0x000fe200078e0a03 */
[----:B------:R-:W-:Y:S01]  /*a260*/  ISETP.GE.AND P3, PT, R185, RZ, PT ;  /* 0x000000ffb900720c */ /* 0x000fe20003f66270 */
[C---:B------:R-:W-:Y:S01]  /*a270*/  IMAD R236, R3.reuse, R243, R236 ;  /* 0x000000f303ec7224 */ /* 0x040fe200078e02ec */
[----:B---3--:R-:W-:Y:S01]  /*a280*/  IABS R243, R20 ;  /* 0x0000001400f37213 */ /* 0x008fe20000000000 */
[----:B------:R-:W-:Y:S01]  /*a290*/  @!P6 IMAD.MOV R177, RZ, RZ, -R177 ;  /* 0x000000ffffb1e224 */ /* 0x000fe200078e0ab1 */
[----:B------:R-:W-:Y:S01]  /*a2a0*/  ISETP.GT.U32.AND P6, PT, R3, R182, PT ;  /* 0x000000b60300720c */ /* 0x000fe20003fc4070 */
[----:B------:R-:W-:-:S04]  /*a2b0*/  IMAD.HI.U32 R239, R5, R186, RZ ;  /* 0x000000ba05ef7227 */ /* 0x000fc800078e00ff */
[----:B------:R-:W-:Y:S02]  /*a2c0*/  IMAD.MOV R241, RZ, RZ, -R241 ;  /* 0x000000fffff17224 */ /* 0x000fe400078e0af1 */
[C---:B------:R-:W-:Y:S02]  /*a2d0*/  IMAD R235, R3.reuse, R242, R235 ;  /* 0x000000f203eb7224 */ /* 0x040fe400078e02eb */
[----:B------:R-:W-:Y:S01]  /*a2e0*/  @!P5 IMAD.MOV R175, RZ, RZ, -R175 ;  /* 0x000000ffffafd224 */ /* 0x000fe200078e0aaf */
[C---:B------:R-:W-:Y:S01]  /*a2f0*/  ISETP.GT.U32.AND P5, PT, R3.reuse, R181, PT ;  /* 0x000000b50300720c */ /* 0x040fe20003fa4070 */
[----:B------:R-:W-:Y:S01]  /*a300*/  @!P0 IMAD.IADD R178, R178, 0x1, -R3 ;  /* 0x00000001b2b28824 */ /* 0x000fe200078e0a03 */
[C---:B------:R-:W-:Y:S01]  /*a310*/  ISETP.GT.U32.AND P0, PT, R3.reuse, R236, PT ;  /* 0x000000ec0300720c */ /* 0x040fe20003f04070 */
[----:B------:R-:W-:Y:S02]  /*a320*/  IMAD.MOV R239, RZ, RZ, -R239 ;  /* 0x000000ffffef7224 */ /* 0x000fe400078e0aef */
[----:B------:R-:W-:Y:S01]  /*a330*/  IMAD R185, R3, R241, R240 ;  /* 0x000000f103b97224 */ /* 0x000fe200078e02f0 */
[----:B------:R-:W-:Y:S01]  /*a340*/  IABS R240, R233 ;  /* 0x000000e900f07213 */ /* 0x000fe20000000000 */
[--C-:B------:R-:W-:Y:S01]  /*a350*/  @!P1 IMAD.IADD R179, R179, 0x1, -R3.reuse ;  /* 0x00000001b3b39824 */ /* 0x100fe200078e0a03 */
[C---:B------:R-:W-:Y:S01]  /*a360*/  ISETP.GT.U32.AND P1, PT, R3.reuse, R235, PT ;  /* 0x000000eb0300720c */ /* 0x040fe20003f24070 */
[C---:B------:R-:W-:Y:S01]  /*a370*/  IMAD R186, R3.reuse, R239, R186 ;  /* 0x000000ef03ba7224 */ /* 0x040fe200078e02ba */
[----:B------:R-:W-:Y:S01]  /*a380*/  IABS R239, R234 ;  /* 0x000000ea00ef7213 */ /* 0x000fe20000000000 */
[--C-:B------:R-:W-:Y:S01]  /*a390*/  @!P2 IMAD.IADD R180, R180, 0x1, -R3.reuse ;  /* 0x00000001b4b4a824 */ /* 0x100fe200078e0a03 */
[C---:B------:R-:W-:Y:S01]  /*a3a0*/  ISETP.GT.U32.AND P2, PT, R3.reuse, R185, PT ;  /* 0x000000b90300720c */ /* 0x040fe20003f44070 */
[--C-:B------:R-:W-:Y:S01]  /*a3b0*/  @!P6 IMAD.IADD R182, R182, 0x1, -R3.reuse ;  /* 0x00000001b6b6e824 */ /* 0x100fe200078e0a03 */
[----:B------:R-:W-:Y:S01]  /*a3c0*/  ISETP.GT.U32.AND P6, PT, R3, R186, PT ;  /* 0x000000ba0300720c */ /* 0x000fe20003fc4070 */
[--C-:B------:R-:W-:Y:S01]  /*a3d0*/  @!P5 IMAD.IADD R181, R181, 0x1, -R3.reuse ;  /* 0x00000001b5b5d824 */ /* 0x100fe200078e0a03 */
[----:B------:R-:W-:Y:S01]  /*a3e0*/  ISETP.GE.AND P5, PT, R218, RZ, PT ;  /* 0x000000ffda00720c */ /* 0x000fe20003fa6270 */
[----:B------:R-:W-:Y:S01]  /*a3f0*/  @!P0 IMAD.IADD R236, R236, 0x1, -R3 ;  /* 0x00000001ecec8824 */ /* 0x000fe200078e0a03 */
[----:B------:R-:W-:Y:S01]  /*a400*/  ISETP.GE.AND P0, PT, R231, RZ, PT ;  /* 0x000000ffe700720c */ /* 0x000fe20003f06270 */
[----:B------:R-:W-:-:S02]  /*a410*/  @!P4 IMAD.MOV R178, RZ, RZ, -R178 ;  /* 0x000000ffffb2c224 */ /* 0x000fc400078e0ab2 */
[----:B------:R-:W-:Y:S01]  /*a420*/  @!P1 IMAD.IADD R235, R235, 0x1, -R3 ;  /* 0x00000001ebeb9824 */ /* 0x000fe200078e0a03 */
[----:B------:R-:W-:Y:S01]  /*a430*/  ISETP.GE.AND P1, PT, R237, RZ, PT ;  /* 0x000000ffed00720c */ /* 0x000fe20003f26270 */
[----:B------:R-:W-:Y:S01]  /*a440*/  IMAD.HI.U32 R241, R5, R240, RZ ;  /* 0x000000f005f17227 */ /* 0x000fe200078e00ff */
[----:B------:R-:W-:Y:S02]  /*a450*/  ISETP.GT.U32.AND P4, PT, R3, R236, PT ;  /* 0x000000ec0300720c */ /* 0x000fe40003f84070 */
[----:B------:R-:W-:Y:S01]  /*a460*/  IABS R237, R187 ;  /* 0x000000bb00ed7213 */ /* 0x000fe20000000000 */
[----:B------:R-:W-:-:S04]  /*a470*/  IMAD.HI.U32 R218, R5, R239, RZ ;  /* 0x000000ef05da7227 */ /* 0x000fc800078e00ff */
[----:B------:R-:W-:Y:S01]  /*a480*/  @!P2 IMAD.IADD R185, R185, 0x1, -R3 ;  /* 0x00000001b9b9a824 */ /* 0x000fe200078e0a03 */
[----:B------:R-:W-:Y:S01]  /*a490*/  ISETP.GE.AND P2, PT, R238, RZ, PT ;  /* 0x000000ffee00720c */ /* 0x000fe20003f46270 */
[----:B------:R-:W-:Y:S01]  /*a4a0*/  IMAD.MOV R241, RZ, RZ, -R241 ;  /* 0x000000fffff17224 */ /* 0x000fe200078e0af1 */
[----:B------:R-:W-:Y:S01]  /*a4b0*/  IABS R238, R196 ;  /* 0x000000c400ee7213 */ /* 0x000fe20000000000 */
[----:B------:R-:W-:Y:S01]  /*a4c0*/  @!P3 IMAD.MOV R179, RZ, RZ, -R179 ;  /* 0x000000ffffb3b224 */ /* 0x000fe200078e0ab3 */
[C---:B------:R-:W-:Y:S01]  /*a4d0*/  ISETP.GT.U32.AND P3, PT, R3.reuse, R235, PT ;  /* 0x000000eb0300720c */ /* 0x040fe20003f64070 */
[----:B------:R-:W-:Y:S02]  /*a4e0*/  IMAD.MOV R218, RZ, RZ, -R218 ;  /* 0x000000ffffda7224 */ /* 0x000fe400078e0ada */
[----:B------:R-:W-:Y:S01]  /*a4f0*/  @!P6 IMAD.IADD R186, R186, 0x1, -R3 ;  /* 0x00000001babae824 */ /* 0x000fe200078e0a03 */
[C---:B------:R-:W-:Y:S01]  /*a500*/  ISETP.GT.U32.AND P6, PT, R3.reuse, R185, PT ;  /* 0x000000b90300720c */ /* 0x040fe20003fc4070 */
[C---:B------:R-:W-:Y:S01]  /*a510*/  IMAD R231, R3.reuse, R241, R240 ;  /* 0x000000f103e77224 */ /* 0x040fe200078e02f0 */
[----:B------:R-:W-:Y:S01]  /*a520*/  IABS R241, R212 ;  /* 0x000000d400f17213 */ /* 0x000fe20000000000 */
[C---:B------:R-:W-:Y:S01]  /*a530*/  IMAD R218, R3.reuse, R218, R239 ;  /* 0x000000da03da7224 */ /* 0x040fe200078e02ef */
[----:B------:R-:W-:Y:S01]  /*a540*/  IABS R240, R213 ;  /* 0x000000d500f07213 */ /* 0x000fe20000000000 */
[----:B------:R-:W-:Y:S01]  /*a550*/  @!P5 IMAD.MOV R180, RZ, RZ, -R180 ;  /* 0x000000ffffb4d224 */ /* 0x000fe200078e0ab4 */
[C---:B------:R-:W-:Y:S01]  /*a560*/  ISETP.GT.U32.AND P5, PT, R3.reuse, R186, PT ;  /* 0x000000ba0300720c */ /* 0x040fe20003fa4070 */
[----:B------:R-:W-:Y:S01]  /*a570*/  @!P0 IMAD.MOV R181, RZ, RZ, -R181 ;  /* 0x000000ffffb58224 */ /* 0x000fe200078e0ab5 */
[----:B------:R-:W-:Y:S01]  /*a580*/  ISETP.GT.U32.AND P0, PT, R3, R231, PT ;  /* 0x000000e70300720c */ /* 0x000fe20003f04070 */
[----:B------:R-:W-:Y:S01]  /*a590*/  @!P1 IMAD.MOV R182, RZ, RZ, -R182 ;  /* 0x000000ffffb69224 */ /* 0x000fe200078e0ab6 */
[----:B------:R-:W-:Y:S01]  /*a5a0*/  ISETP.GE.AND P1, PT, R183, RZ, PT ;  /* 0x000000ffb700720c */ /* 0x000fe20003f26270 */
[----:B------:R-:W-:Y:S01]  /*a5b0*/  @!P4 IMAD.IADD R236, R236, 0x1, -R3 ;  /* 0x00000001ececc824 */ /* 0x000fe200078e0a03 */
[----:B------:R-:W-:Y:S01]  /*a5c0*/  ISETP.GT.U32.AND P4, PT, R3, R218, PT ;  /* 0x000000da0300720c */ /* 0x000fe20003f84070 */
[----:B------:R-:W-:-:S04]  /*a5d0*/  IMAD.HI.U32 R183, R5, R237, RZ ;  /* 0x000000ed05b77227 */ /* 0x000fc800078e00ff */
[----:B------:R-:W-:Y:S01]  /*a5e0*/  @!P3 IMAD.IADD R235, R235, 0x1, -R3 ;  /* 0x00000001ebebb824 */ /* 0x000fe200078e0a03 */
[----:B------:R-:W-:Y:S01]  /*a5f0*/  ISETP.GE.AND P3, PT, R184, RZ, PT ;  /* 0x000000ffb800720c */ /* 0x000fe20003f66270 */
[----:B------:R-:W-:Y:S01]  /*a600*/  IMAD.MOV R183, RZ, RZ, -R183 ;  /* 0x000000ffffb77224 */ /* 0x000fe200078e0ab7 */
[----:B------:R-:W-:Y:S01]  /*a610*/  IABS R184, R190 ;  /* 0x000000be00b87213 */ /* 0x000fe20000000000 */
[--C-:B------:R-:W-:Y:S01]  /*a620*/  @!P6 IMAD.IADD R185, R185, 0x1, -R3.reuse ;  /* 0x00000001b9b9e824 */ /* 0x100fe200078e0a03 */
[----:B------:R-:W-:Y:S01]  /*a630*/  ISETP.GE.AND P6, PT, R232, RZ, PT ;  /* 0x000000ffe800720c */ /* 0x000fe20003fc6270 */
[----:B------:R-:W-:Y:S01]  /*a640*/  @!P5 IMAD.IADD R186, R186, 0x1, -R3 ;  /* 0x00000001babad824 */ /* 0x000fe200078e0a03 */
[----:B------:R-:W-:Y:S01]  /*a650*/  ISETP.GE.AND P5, PT, R233, RZ, PT ;  /* 0x000000ffe900720c */ /* 0x000fe20003fa6270 */
[----:B------:R-:W-:Y:S01]  /*a660*/  IMAD R232, R3, R183, R237 ;  /* 0x000000b703e87224 */ /* 0x000fe200078e02ed */
[----:B------:R-:W-:Y:S01]  /*a670*/  IABS R237, R188 ;  /* 0x000000bc00ed7213 */ /* 0x000fe20000000000 */
[----:B------:R-:W-:-:S02]  /*a680*/  IMAD.MOV.U32 R233, RZ, RZ, R184 ;  /* 0x000000ffffe97224 */ /* 0x000fc400078e00b8 */
[--C-:B------:R-:W-:Y:S01]  /*a690*/  @!P0 IMAD.IADD R231, R231, 0x1, -R3.reuse ;  /* 0x00000001e7e78824 */ /* 0x100fe200078e0a03 */
[----:B------:R-:W-:Y:S01]  /*a6a0*/  ISETP.GE.AND P0, PT, R234, RZ, PT ;  /* 0x000000ffea00720c */ /* 0x000fe20003f06270 */
[----:B------:R-:W-:Y:S01]  /*a6b0*/  IMAD.MOV.U32 R183, RZ, RZ, R236 ;  /* 0x000000ffffb77224 */ /* 0x000fe200078e00ec */
[----:B------:R-:W-:Y:S01]  /*a6c0*/  IABS R236, R195 ;  /* 0x000000c300ec7213 */ /* 0x000fe20000000000 */
[----:B------:R-:W-:Y:S01]  /*a6d0*/  @!P4 IMAD.IADD R218, R218, 0x1, -R3 ;  /* 0x00000001dadac824 */ /* 0x000fe200078e0a03 */
[----:B------:R-:W-:Y:S01]  /*a6e0*/  ISETP.GT.U32.AND P4, PT, R3, R232, PT ;  /* 0x000000e80300720c */ /* 0x000fe20003f84070 */
[----:B------:R-:W-:-:S04]  /*a6f0*/  IMAD.HI.U32 R234, R5, R233, RZ ;  /* 0x000000e905ea7227 */ /* 0x000fc800078e00ff */
[----:B------:R-:W-:Y:S01]  /*a700*/  IMAD.MOV.U32 R184, RZ, RZ, R235 ;  /* 0x000000ffffb87224 */ /* 0x000fe200078e00eb */
[----:B------:R-:W-:Y:S01]  /*a710*/  IABS R235, R189 ;  /* 0x000000bd00eb7213 */ /* 0x000fe20000000000 */
[----:B------:R-:W-:Y:S01]  /*a720*/  @!P2 IMAD.MOV R183, RZ, RZ, -R183 ;  /* 0x000000ffffb7a224 */ /* 0x000fe200078e0ab7 */
[C---:B------:R-:W-:Y:S01]  /*a730*/  ISETP.GT.U32.AND P2, PT, R3.reuse, R231, PT ;  /* 0x000000e70300720c */ /* 0x040fe20003f44070 */
[----:B------:R-:W-:Y:S02]  /*a740*/  IMAD.MOV R234, RZ, RZ, -R234 ;  /* 0x000000ffffea7224 */ /* 0x000fe400078e0aea */
[----:B------:R-:W-:Y:S01]  /*a750*/  @!P1 IMAD.MOV R184, RZ, RZ, -R184 ;  /* 0x000000ffffb89224 */ /* 0x000fe200078e0ab8 */
[C---:B------:R-:W-:Y:S01]  /*a760*/  ISETP.GT.U32.AND P1, PT, R3.reuse, R218, PT ;  /* 0x000000da0300720c */ /* 0x040fe20003f24070 */
[----:B------:R-:W-:Y:S01]  /*a770*/  @!P6 IMAD.MOV R186, RZ, RZ, -R186 ;  /* 0x000000ffffbae224 */ /* 0x000fe200078e0aba */
[----:B------:R-:W-:Y:S01]  /*a780*/  ISETP.GE.AND P6, PT, R190, RZ, PT ;  /* 0x000000ffbe00720c */ /* 0x000fe20003fc6270 */
[----:B------:R-:W-:Y:S01]  /*a790*/  IMAD R190, R3, R234, R233 ;  /* 0x000000ea03be7224 */ /* 0x000fe200078e02e9 */
[----:B------:R-:W-:Y:S01]  /*a7a0*/  IABS R233, R191 ;  /* 0x000000bf00e97213 */ /* 0x000fe20000000000 */
[----:B------:R-:W-:-:S02]  /*a7b0*/  @!P4 IMAD.IADD R232, R232, 0x1, -R3 ;  /* 0x00000001e8e8c824 */ /* 0x000fc400078e0a03 */
[----:B------:R-:W-:Y:S01]  /*a7c0*/  @!P3 IMAD.MOV R185, RZ, RZ, -R185 ;  /* 0x000000ffffb9b224 */ /* 0x000fe200078e0ab9 */
[----:B------:R-:W-:Y:S01]  /*a7d0*/  ISETP.GT.U32.AND P4, PT, R3, R190, PT ;  /* 0x000000be0300720c */ /* 0x000fe20003f84070 */
[----:B------:R-:W-:Y:S01]  /*a7e0*/  @!P2 IMAD.IADD R231, R231, 0x1, -R3 ;  /* 0x00000001e7e7a824 */ /* 0x000fe200078e0a03 */
[----:B------:R-:W-:Y:S01]  /*a7f0*/  ISETP.GE.AND P3, PT, R187, RZ, PT ;  /* 0x000000ffbb00720c */ /* 0x000fe20003f66270 */
[----:B------:R-:W-:Y:S01]  /*a800*/  IMAD.HI.U32 R234, R5, R235, RZ ;  /* 0x000000eb05ea7227 */ /* 0x000fe200078e00ff */
[----:B------:R-:W-:-:S03]  /*a810*/  ISETP.GE.AND P2, PT, R195, RZ, PT ;  /* 0x000000ffc300720c */ /* 0x000fc60003f46270 */
[----:B------:R-:W-:Y:S01]  /*a820*/  @!P1 IMAD.IADD R218, R218, 0x1, -R3 ;  /* 0x00000001dada9824 */ /* 0x000fe200078e0a03 */
[----:B------:R-:W-:Y:S01]  /*a830*/  ISETP.GE.AND P1, PT, R188, RZ, PT ;  /* 0x000000ffbc00720c */ /* 0x000fe20003f26270 */
[----:B------:R-:W-:Y:S02]  /*a840*/  IMAD.MOV.U32 R187, RZ, RZ, R231 ;  /* 0x000000ffffbb7224 */ /* 0x000fe400078e00e7 */
[----:B------:R-:W-:Y:S01]  /*a850*/  IMAD.MOV.U32 R188, RZ, RZ, R218 ;  /* 0x000000ffffbc7224 */ /* 0x000fe200078e00da */
[----:B------:R-:W-:Y:S01]  /*a860*/  IABS R218, R193 ;  /* 0x000000c100da7213 */ /* 0x000fe20000000000 */
[----:B------:R-:W-:Y:S01]  /*a870*/  @!P5 IMAD.MOV R187, RZ, RZ, -R187 ;  /* 0x000000ffffbbd224 */ /* 0x000fe200078e0abb */
[----:B------:R-:W-:Y:S01]  /*a880*/  ISETP.GT.U32.AND P5, PT, R3, R232, PT ;  /* 0x000000e80300720c */ /* 0x000fe20003fa4070 */
[----:B------:R-:W-:-:S04]  /*a890*/  IMAD.HI.U32 R195, R5, R236, RZ ;  /* 0x000000ec05c37227 */ /* 0x000fc800078e00ff */
[----:B------:R-:W-:Y:S02]  /*a8a0*/  @!P4 IMAD.IADD R190, R190, 0x1, -R3 ;  /* 0x00000001bebec824 */ /* 0x000fe400078e0a03 */
[----:B------:R-:W-:Y:S01]  /*a8b0*/  @!P0 IMAD.MOV R188, RZ, RZ, -R188 ;  /* 0x000000ffffbc8224 */ /* 0x000fe200078e0abc */
[----:B------:R-:W-:Y:S01]  /*a8c0*/  ISETP.GE.AND P0, PT, R189, RZ, PT ;  /* 0x000000ffbd00720c */ /* 0x000fe20003f06270 */
[----:B------:R-:W-:Y:S01]  /*a8d0*/  IMAD.MOV R195, RZ, RZ, -R195 ;  /* 0x000000ffffc37224 */ /* 0x000fe200078e0ac3 */
[----:B------:R-:W-:Y:S01]  /*a8e0*/  ISETP.GT.U32.AND P4, PT, R3, R190, PT ;  /* 0x000000be0300720c */ /* 0x000fe20003f84070 */
[----:B------:R-:W-:-:S04]  /*a8f0*/  IMAD.HI.U32 R189, R5, R237, RZ ;  /* 0x000000ed05bd7227 */ /* 0x000fc800078e00ff */
[C---:B------:R-:W-:Y:S01]  /*a900*/  IMAD R236, R3.reuse, R195, R236 ;  /* 0x000000c303ec7224 */ /* 0x040fe200078e02ec */
[----:B------:R-:W-:Y:S01]  /*a910*/  IABS R195, R192 ;  /* 0x000000c000c37213 */ /* 0x000fe20000000000 */
[----:B------:R-:W-:Y:S02]  /*a920*/  IMAD.MOV R189, RZ, RZ, -R189 ;  /* 0x000000ffffbd7224 */ /* 0x000fe400078e0abd */
[----:B------:R-:W-:Y:S01]  /*a930*/  @!P5 IMAD.IADD R232, R232, 0x1, -R3 ;  /* 0x00000001e8e8d824 */ /* 0x000fe200078e0a03 */
[C---:B------:R-:W-:Y:S01]  /*a940*/  ISETP.GT.U32.AND P5, PT, R3.reuse, R236, PT ;  /* 0x000000ec0300720c */ /* 0x040fe20003fa4070 */
[----:B------:R-:W-:Y:S02]  /*a950*/  IMAD R237, R3, R189, R237 ;  /* 0x000000bd03ed7224 */ /* 0x000fe400078e02ed */
[----:B------:R-:W-:Y:S02]  /*a960*/  IMAD.MOV R234, RZ, RZ, -R234 ;  /* 0x000000ffffea7224 */ /* 0x000fe400078e0aea */
[----:B------:R-:W-:-:S04]  /*a970*/  IMAD.HI.U32 R189, R5, R195, RZ ;  /* 0x000000c305bd7227 */ /* 0x000fc800078e00ff */
[----:B------:R-:W-:-:S04]  /*a980*/  IMAD.HI.U32 R231, R5, R233, RZ ;  /* 0x000000e905e77227 */ /* 0x000fc800078e00ff */
[C---:B------:R-:W-:Y:S02]  /*a990*/  IMAD R235, R3.reuse, R234, R235 ;  /* 0x000000ea03eb7224 */ /* 0x040fe400078e02eb */
[----:B------:R-:W-:Y:S02]  /*a9a0*/  IMAD.MOV R234, RZ, RZ, -R189 ;  /* 0x000000ffffea7224 */ /* 0x000fe400078e0abd */
[----:B------:R-:W-:Y:S02]  /*a9b0*/  IMAD.MOV R231, RZ, RZ, -R231 ;  /* 0x000000ffffe77224 */ /* 0x000fe400078e0ae7 */
[----:B------:R-:W-:Y:S02]  /*a9c0*/  IMAD.MOV.U32 R189, RZ, RZ, R232 ;  /* 0x000000ffffbd7224 */ /* 0x000fe400078e00e8 */
[----:B------:R-:W-:Y:S01]  /*a9d0*/  @!P4 IMAD.IADD R190, R190, 0x1, -R3 ;  /* 0x00000001bebec824 */ /* 0x000fe200078e0a03 */
[C---:B------:R-:W-:Y:S01]  /*a9e0*/  ISETP.GT.U32.AND P4, PT, R3.reuse, R237, PT ;  /* 0x000000ed0300720c */ /* 0x040fe20003f84070 */
[----:B------:R-:W-:-:S02]  /*a9f0*/  IMAD R233, R3, R231, R233 ;  /* 0x000000e703e97224 */ /* 0x000fc400078e02e9 */
[----:B------:R-:W-:Y:S01]  /*aa00*/  @!P3 IMAD.MOV R189, RZ, RZ, -R189 ;  /* 0x000000ffffbdb224 */ /* 0x000fe200078e0abd */
[C---:B------:R-:W-:Y:S01]  /*aa10*/  ISETP.GT.U32.AND P3, PT, R3.reuse, R235, PT ;  /* 0x000000eb0300720c */ /* 0x040fe20003f64070 */
[----:B------:R-:W-:Y:S02]  /*aa20*/  @!P5 IMAD.IADD R236, R236, 0x1, -R3 ;  /* 0x00000001ececd824 */ /* 0x000fe400078e0a03 */
[----:B------:R-:W-:Y:S01]  /*aa30*/  @!P6 IMAD.MOV R190, RZ, RZ, -R190 ;  /* 0x000000ffffbee224 */ /* 0x000fe200078e0abe */
[C---:B------:R-:W-:Y:S01]  /*aa40*/  ISETP.GT.U32.AND P6, PT, R3.reuse, R233, PT ;  /* 0x000000e90300720c */ /* 0x040fe20003fc4070 */
[C---:B------:R-:W-:Y:S01]  /*aa50*/  IMAD R195, R3.reuse, R234, R195 ;  /* 0x000000ea03c37224 */ /* 0x040fe200078e02c3 */
[----:B------:R-:W-:Y:S01]  /*aa60*/  ISETP.GT.U32.AND P5, PT, R3, R236, PT ;  /* 0x000000ec0300720c */ /* 0x000fe20003fa4070 */
[----:B------:R-:W-:Y:S01]  /*aa70*/  IMAD.HI.U32 R231, R5, R218, RZ ;  /* 0x000000da05e77227 */ /* 0x000fe200078e00ff */
[----:B------:R-:W-:-:S03]  /*aa80*/  IABS R234, R197 ;  /* 0x000000c500ea7213 */ /* 0x000fc60000000000 */
[--C-:B------:R-:W-:Y:S01]  /*aa90*/  @!P4 IMAD.IADD R237, R237, 0x1, -R3.reuse ;  /* 0x00000001ededc824 */ /* 0x100fe200078e0a03 */
[----:B------:R-:W-:Y:S01]  /*aaa0*/  ISETP.GT.U32.AND P4, PT, R3, R195, PT ;  /* 0x000000c30300720c */ /* 0x000fe20003f84070 */
[----:B------:R-:W-:Y:S02]  /*aab0*/  @!P3 IMAD.IADD R235, R235, 0x1, -R3 ;  /* 0x00000001ebebb824 */ /* 0x000fe400078e0a03 */
[----:B------:R-:W-:Y:S01]  /*aac0*/  IMAD.MOV R231, RZ, RZ, -R231 ;  /* 0x000000ffffe77224 */ /* 0x000fe200078e0ae7 */
[----:B------:R-:W-:Y:S01]  /*aad0*/  ISETP.GT.U32.AND P3, PT, R3, R237, PT ;  /* 0x000000ed0300720c */ /* 0x000fe20003f64070 */
[--C-:B------:R-:W-:Y:S01]  /*aae0*/  @!P6 IMAD.IADD R233, R233, 0x1, -R3.reuse ;  /* 0x00000001e9e9e824 */ /* 0x100fe200078e0a03 */
[----:B------:R-:W-:Y:S01]  /*aaf0*/  ISETP.GT.U32.AND P6, PT, R3, R235, PT ;  /* 0x000000eb0300720c */ /* 0x000fe20003fc4070 */
[--C-:B------:R-:W-:Y:S01]  /*ab00*/  @!P5 IMAD.IADD R236, R236, 0x1, -R3.reuse ;  /* 0x00000001ececd824 */ /* 0x100fe200078e0a03 */
[----:B------:R-:W-:Y:S01]  /*ab10*/  ISETP.GE.AND P5, PT, R191, RZ, PT ;  /* 0x000000ffbf00720c */ /* 0x000fe20003fa6270 */
[----:B------:R-:W-:Y:S01]  /*ab20*/  IMAD R232, R3, R231, R218 ;  /* 0x000000e703e87224 */ /* 0x000fe200078e02da */
[----:B------:R-:W-:Y:S01]  /*ab30*/  IABS R231, R194 ;  /* 0x000000c200e77213 */ /* 0x000fe20000000000 */
[----:B------:R-:W-:Y:S01]  /*ab40*/  IMAD.MOV.U32 R191, RZ, RZ, R236 ;  /* 0x000000ffffbf7224 */ /* 0x000fe200078e00ec */
[----:B------:R-:W-:Y:S01]  /*ab50*/  IABS R218, R205 ;  /* 0x000000cd00da7213 */ /* 0x000fe20000000000 */
[----:B------:R-:W-:Y:S01]  /*ab60*/  @!P4 IMAD.IADD R195, R195, 0x1, -R3 ;  /* 0x00000001c3c3c824 */ /* 0x000fe200078e0a03 */
[----:B------:R-:W-:Y:S01]  /*ab70*/  ISETP.GT.U32.AND P4, PT, R3, R233, PT ;  /* 0x000000e90300720c */ /* 0x000fe20003f84070 */
[----:B------:R-:W-:-:S02]  /*ab80*/  @!P2 IMAD.MOV R191, RZ, RZ, -R191 ;  /* 0x000000ffffbfa224 */ /* 0x000fc400078e0abf */
[--C-:B------:R-:W-:Y:S01]  /*ab90*/  @!P3 IMAD.IADD R237, R237, 0x1, -R3.reuse ;  /* 0x00000001ededb824 */ /* 0x100fe200078e0a03 */
[----:B------:R-:W-:Y:S01]  /*aba0*/  ISETP.GT.U32.AND P3, PT, R3, R232, PT ;  /* 0x000000e80300720c */ /* 0x000fe20003f64070 */
[----:B------:R-:W-:Y:S01]  /*abb0*/  @!P6 IMAD.IADD R235, R235, 0x1, -R3 ;  /* 0x00000001ebebe824 */ /* 0x000fe200078e0a03 */
[----:B------:R-:W-:Y:S01]  /*abc0*/  ISETP.GT.U32.AND P2, PT, R3, R195, PT ;  /* 0x000000c30300720c */ /* 0x000fe20003f44070 */
[----:B------:R-:W-:Y:S01]  /*abd0*/  IMAD.MOV.U32 R236, RZ, RZ, R238 ;  /* 0x000000ffffec7224 */ /* 0x000fe200078e00ee */
[----:B------:R-:W-:Y:S01]  /*abe0*/  ISETP.GE.AND P6, PT, R192, RZ, PT ;  /* 0x000000ffc000720c */ /* 0x000fe20003fc6270 */
[----:B------:R-:W-:-:S04]  /*abf0*/  IMAD.HI.U32 R238, R5, R231, RZ ;  /* 0x000000e705ee7227 */ /* 0x000fc800078e00ff */
[----:B------:R-:W-:-:S04]  /*ac00*/  IMAD.HI.U32 R192, R5, R218, RZ ;  /* 0x000000da05c07227 */ /* 0x000fc800078e00ff */
[----:B------:R-:W-:Y:S02]  /*ac10*/  IMAD.MOV R238, RZ, RZ, -R238 ;  /* 0x000000ffffee7224 */ /* 0x000fe400078e0aee */
[----:B------:R-:W-:Y:S02]  /*ac20*/  IMAD.MOV R192, RZ, RZ, -R192 ;  /* 0x000000ffffc07224 */ /* 0x000fe400078e0ac0 */
[----:B------:R-:W-:Y:S02]  /*ac30*/  IMAD R231, R3, R238, R231 ;  /* 0x000000ee03e77224 */ /* 0x000fe400078e02e7 */
[----:B------:R-:W-:-:S04]  /*ac40*/  IMAD.HI.U32 R239, R5, R234, RZ ;  /* 0x000000ea05ef7227 */ /* 0x000fc800078e00ff */
[----:B------:R-:W-:Y:S02]  /*ac50*/  IMAD R218, R3, R192, R218 ;  /* 0x000000c003da7224 */ /* 0x000fe400078e02da */
[----:B------:R-:W-:Y:S01]  /*ac60*/  @!P3 IMAD.IADD R232, R232, 0x1, -R3 ;  /* 0x00000001e8e8b824 */ /* 0x000fe200078e0a03 */
[----:B------:R-:W-:Y:S01]  /*ac70*/  ISETP.GE.AND P3, PT, R194, RZ, PT ;  /* 0x000000ffc200720c */ /* 0x000fe20003f66270 */
[----:B------:R-:W-:Y:S01]  /*ac80*/  IMAD.MOV.U32 R192, RZ, RZ, R237 ;  /* 0x000000ffffc07224 */ /* 0x000fe200078e00ed */
[----:B------:R-:W-:Y:S01]  /*ac90*/  IABS R194, R198 ;  /* 0x000000c600c27213 */ /* 0x000fe20000000000 */
[--C-:B------:R-:W-:Y:S01]  /*aca0*/  @!P2 IMAD.IADD R195, R195, 0x1, -R3.reuse ;  /* 0x00000001c3c3a824 */ /* 0x100fe200078e0a03 */
[----:B------:R-:W-:Y:S01]  /*acb0*/  ISETP.GE.AND P2, PT, R193, RZ, PT ;  /* 0x000000ffc100720c */ /* 0x000fe20003f46270 */
[----:B------:R-:W-:Y:S01]  /*acc0*/  @!P4 IMAD.IADD R233, R233, 0x1, -R3 ;  /* 0x00000001e9e9c824 */ /* 0x000fe200078e0a03 */
[C---:B------:R-:W-:Y:S01]  /*acd0*/  ISETP.GT.U32.AND P4, PT, R3.reuse, R231, PT ;  /* 0x000000e70300720c */ /* 0x040fe20003f84070 */
[----:B------:R-:W-:Y:S01]  /*ace0*/  IMAD.MOV R193, RZ, RZ, -R239 ;  /* 0x000000ffffc17224 */ /* 0x000fe200078e0aef */
[----:B------:R-:W-:Y:S01]  /*acf0*/  IABS R237, R199 ;  /* 0x000000c700ed7213 */ /* 0x000fe20000000000 */
[----:B------:R-:W-:Y:S01]  /*ad00*/  @!P1 IMAD.MOV R192, RZ, RZ, -R192 ;  /* 0x000000ffffc09224 */ /* 0x000fe200078e0ac0 */
[----:B------:R-:W-:Y:S01]  /*ad10*/  ISETP.GT.U32.AND P1, PT, R3, R232, PT ;  /* 0x000000e80300720c */ /* 0x000fe20003f24070 */
[----:B------:R-:W-:Y:S01]  /*ad20*/  IMAD.HI.U32 R238, R5, R236, RZ ;  /* 0x000000ec05ee7227 */ /* 0x000fe200078e00ff */
[----:B------:R-:W-:-:S03]  /*ad30*/  IABS R239, R211 ;  /* 0x000000d300ef7213 */ /* 0x000fc60000000000 */
[C---:B------:R-:W-:Y:S02]  /*ad40*/  IMAD R234, R3.reuse, R193, R234 ;  /* 0x000000c103ea7224 */ /* 0x040fe400078e02ea */
[----:B------:R-:W-:Y:S02]  /*ad50*/  IMAD.MOV.U32 R193, RZ, RZ, R235 ;  /* 0x000000ffffc17224 */ /* 0x000fe400078e00eb */
[----:B------:R-:W-:Y:S02]  /*ad60*/  IMAD.MOV R238, RZ, RZ, -R238 ;  /* 0x000000ffffee7224 */ /* 0x000fe400078e0aee */
[----:B------:R-:W-:Y:S02]  /*ad70*/  IMAD.MOV.U32 R235, RZ, RZ, R194 ;  /* 0x000000ffffeb7224 */ /* 0x000fe400078e00c2 */
[----:B------:R-:W-:Y:S02]  /*ad80*/  IMAD.MOV.U32 R194, RZ, RZ, R233 ;  /* 0x000000ffffc27224 */ /* 0x000fe400078e00e9 */
[----:B------:R-:W-:-:S02]  /*ad90*/  IMAD R236, R3, R238, R236 ;  /* 0x000000ee03ec7224 */ /* 0x000fc400078e02ec */
[----:B------:R-:W-:Y:S01]  /*ada0*/  @!P5 IMAD.MOV R194, RZ, RZ, -R194 ;  /* 0x000000ffffc2d224 */ /* 0x000fe200078e0ac2 */
[----:B------:R-:W-:Y:S01]  /*adb0*/  ISETP.GT.U32.AND P5, PT, R3, R234, PT ;  /* 0x000000ea0300720c */ /* 0x000fe20003fa4070 */
[--C-:B------:R-:W-:Y:S01]  /*adc0*/  @!P4 IMAD.IADD R231, R231, 0x1, -R3.reuse ;  /* 0x00000001e7e7c824 */ /* 0x100fe200078e0a03 */
[C---:B------:R-:W-:Y:S01]  /*add0*/  ISETP.GT.U32.AND P4, PT, R3.reuse, R236, PT ;  /* 0x000000ec0300720c */ /* 0x040fe20003f84070 */
[----:B------:R-:W-:Y:S01]  /*ade0*/  @!P1 IMAD.IADD R232, R232, 0x1, -R3 ;  /* 0x00000001e8e89824 */ /* 0x000fe200078e0a03 */
[C---:B------:R-:W-:Y:S01]  /*adf0*/  ISETP.GT.U32.AND P1, PT, R3.reuse, R218, PT ;  /* 0x000000da0300720c */ /* 0x040fe20003f24070 */
[----:B------:R-:W-:Y:S01]  /*ae00*/  @!P0 IMAD.MOV R193, RZ, RZ, -R193 ;  /* 0x000000ffffc18224 */ /* 0x000fe200078e0ac1 */
[----:B------:R-:W-:Y:S01]  /*ae10*/  ISETP.GT.U32.AND P0, PT, R3, R231, PT ;  /* 0x000000e70300720c */ /* 0x000fe20003f04070 */
[----:B------:R-:W-:-:S04]  /*ae20*/  IMAD.HI.U32 R233, R5, R235, RZ ;  /* 0x000000eb05e97227 */ /* 0x000fc800078e00ff */
[----:B------:R-:W-:Y:S02]  /*ae30*/  IMAD.MOV R233, RZ, RZ, -R233 ;  /* 0x000000ffffe97224 */ /* 0x000fe400078e0ae9 */
[--C-:B------:R-:W-:Y:S02]  /*ae40*/  @!P5 IMAD.IADD R234, R234, 0x1, -R3.reuse ;  /* 0x00000001eaead824 */ /* 0x100fe400078e0a03 */
[--C-:B------:R-:W-:Y:S01]  /*ae50*/  @!P4 IMAD.IADD R236, R236, 0x1, -R3.reuse ;  /* 0x00000001ececc824 */ /* 0x100fe200078e0a03 */
[----:B------:R-:W-:Y:S01]  /*ae60*/  ISETP.GE.AND P4, PT, R205, RZ, PT ;  /* 0x000000ffcd00720c */ /* 0x000fe20003f86270 */
[----:B------:R-:W-:Y:S01]  /*ae70*/  @!P1 IMAD.IADD R218, R218, 0x1, -R3 ;  /* 0x00000001dada9824 */ /* 0x000fe200078e0a03 */
[C---:B------:R-:W-:Y:S01]  /*ae80*/  ISETP.GT.U32.AND P1, PT, R3.reuse, R234, PT ;  /* 0x000000ea0300720c */ /* 0x040fe20003f24070 */
[----:B------:R-:W-:Y:S01]  /*ae90*/  @!P6 IMAD.MOV R195, RZ, RZ, -R195 ;  /* 0x000000ffffc3e224 */ /* 0x000fe200078e0ac3 */
[----:B------:R-:W-:Y:S01]  /*aea0*/  ISETP.GE.AND P6, PT, R196, RZ, PT ;  /* 0x000000ffc400720c */ /* 0x000fe20003fc6270 */
[C---:B------:R-:W-:Y:S01]  /*aeb0*/  IMAD R205, R3.reuse, R233, R235 ;  /* 0x000000e903cd7224 */ /* 0x040fe200078e02eb */
[----:B------:R-:W-:Y:S01]  /*aec0*/  ISETP.GT.U32.AND P5, PT, R3, R236, PT ;  /* 0x000000ec0300720c */ /* 0x000fe20003fa4070 */
[----:B------:R-:W-:Y:S01]  /*aed0*/  IMAD.HI.U32 R235, R5, R237, RZ ;  /* 0x000000ed05eb7227 */ /* 0x000fe200078e00ff */
[----:B------:R-:W-:-:S03]  /*aee0*/  IABS R233, R200 ;  /* 0x000000c800e97213 */ /* 0x000fc60000000000 */
[----:B------:R-:W-:Y:S01]  /*aef0*/  IMAD.MOV.U32 R196, RZ, RZ, R232 ;  /* 0x000000ffffc47224 */ /* 0x000fe200078e00e8 */
[----:B------:R-:W-:Y:S01]  /*af00*/  IABS R232, R201 ;  /* 0x000000c900e87213 */ /* 0x000fe20000000000 */
[----:B------:R-:W-:Y:S01]  /*af10*/  @!P0 IMAD.IADD R231, R231, 0x1, -R3 ;  /* 0x00000001e7e78824 */ /* 0x000fe200078e0a03 */
[----:B------:R-:W-:Y:S01]  /*af20*/  ISETP.GE.AND P0, PT, R197, RZ, PT ;  /* 0x000000ffc500720c */ /* 0x000fe20003f06270 */
[----:B------:R-:W-:Y:S02]  /*af30*/  IMAD.MOV R235, RZ, RZ, -R235 ;  /* 0x000000ffffeb7224 */ /* 0x000fe400078e0aeb */
[----:B------:R-:W-:Y:S01]  /*af40*/  @!P2 IMAD.MOV R196, RZ, RZ, -R196 ;  /* 0x000000ffffc4a224 */ /* 0x000fe200078e0ac4 */
[C---:B------:R-:W-:Y:S01]  /*af50*/  ISETP.GT.U32.AND P2, PT, R3.reuse, R218, PT ;  /* 0x000000da0300720c */ /* 0x040fe20003f44070 */
[----:B------:R-:W-:Y:S02]  /*af60*/  IMAD.MOV.U32 R197, RZ, RZ, R231 ;  /* 0x000000ffffc57224 */ /* 0x000fe400078e00e7 */
[----:B------:R-:W-:Y:S01]  /*af70*/  IMAD R231, R3, R235, R237 ;  /* 0x000000eb03e77224 */ /* 0x000fe200078e02ed */
[----:B------:R-:W-:Y:S01]  /*af80*/  IABS R235, R202 ;  /* 0x000000ca00eb7213 */ /* 0x000fe20000000000 */
[----:B------:R-:W-:-:S02]  /*af90*/  @!P1 IMAD.IADD R234, R234, 0x1, -R3 ;  /* 0x00000001eaea9824 */ /* 0x000fc400078e0a03 */
[----:B------:R-:W-:Y:S01]  /*afa0*/  @!P3 IMAD.MOV R197, RZ, RZ, -R197 ;  /* 0x000000ffffc5b224 */ /* 0x000fe200078e0ac5 */
[----:B------:R-:W-:Y:S01]  /*afb0*/  ISETP.GT.U32.AND P1, PT, R3, R231, PT ;  /* 0x000000e70300720c */ /* 0x000fe20003f24070 */
[----:B------:R-:W-:Y:S01]  /*afc0*/  IMAD.HI.U32 R237, R5, R233, RZ ;  /* 0x000000e905ed7227 */ /* 0x000fe200078e00ff */
[----:B------:R-:W-:-:S03]  /*afd0*/  ISETP.GT.U32.AND P3, PT, R3, R205, PT ;  /* 0x000000cd0300720c */ /* 0x000fc60003f64070 */
[--C-:B------:R-:W-:Y:S01]  /*afe0*/  @!P2 IMAD.IADD R218, R218, 0x1, -R3.reuse ;  /* 0x00000001dadaa824 */ /* 0x100fe200078e0a03 */
[----:B------:R-:W-:Y:S01]  /*aff0*/  ISETP.GE.AND P2, PT, R199, RZ, PT ;  /* 0x000000ffc700720c */ /* 0x000fe20003f46270 */
[----:B------:R-:W-:Y:S01]  /*b000*/  @!P5 IMAD.IADD R236, R236, 0x1, -R3 ;  /* 0x00000001ececd824 */ /* 0x000fe200078e0a03 */
[----:B------:R-:W-:Y:S01]  /*b010*/  ISETP.GE.AND P5, PT, R198, RZ, PT ;  /* 0x000000ffc600720c */ /* 0x000fe20003fa6270 */
[----:B------:R-:W-:Y:S01]  /*b020*/  IMAD.MOV R199, RZ, RZ, -R237 ;  /* 0x000000ffffc77224 */ /* 0x000fe200078e0aed */
[----:B------:R-:W-:Y:S01]  /*b030*/  IABS R237, R217 ;  /* 0x000000d900ed7213 */ /* 0x000fe20000000000 */
[----:B------:R-:W-:-:S04]  /*b040*/  IMAD.HI.U32 R198, R5, R232, RZ ;  /* 0x000000e805c67227 */ /* 0x000fc800078e00ff */
[----:B------:R-:W-:Y:S02]  /*b050*/  IMAD R233, R3, R199, R233 ;  /* 0x000000c703e97224 */ /* 0x000fe400078e02e9 */
[----:B------:R-:W-:Y:S02]  /*b060*/  IMAD.MOV R198, RZ, RZ, -R198 ;  /* 0x000000ffffc67224 */ /* 0x000fe400078e0ac6 */
[--C-:B------:R-:W-:Y:S02]  /*b070*/  @!P1 IMAD.IADD R231, R231, 0x1, -R3.reuse ;  /* 0x00000001e7e79824 */ /* 0x100fe400078e0a03 */
[----:B------:R-:W-:Y:S01]  /*b080*/  IMAD.MOV.U32 R199, RZ, RZ, R234 ;  /* 0x000000ffffc77224 */ /* 0x000fe200078e00ea */
[----:B------:R-:W-:Y:S01]  /*b090*/  IABS R234, R203 ;  /* 0x000000cb00ea7213 */ /* 0x000fe20000000000 */
[----:B------:R-:W-:Y:S01]  /*b0a0*/  @!P3 IMAD.IADD R205, R205, 0x1, -R3 ;  /* 0x00000001cdcdb824 */ /* 0x000fe200078e0a03 */
[----:B------:R-:W-:Y:S01]  /*b0b0*/  ISETP.GE.AND P3, PT, R200, RZ, PT ;  /* 0x000000ffc800720c */ /* 0x000fe20003f66270 */
[----:B------:R-:W-:-:S02]  /*b0c0*/  IMAD R232, R3, R198, R232 ;  /* 0x000000c603e87224 */ /* 0x000fc400078e02e8 */
[----:B------:R-:W-:Y:S01]  /*b0d0*/  @!P0 IMAD.MOV R199, RZ, RZ, -R199 ;  /* 0x000000ffffc78224 */ /* 0x000fe200078e0ac7 */
[C---:B------:R-:W-:Y:S01]  /*b0e0*/  ISETP.GT.U32.AND P0, PT, R3.reuse, R231, PT ;  /* 0x000000e70300720c */ /* 0x040fe20003f04070 */
[----:B------:R-:W-:Y:S01]  /*b0f0*/  IMAD.MOV.U32 R198, RZ, RZ, R236 ;  /* 0x000000ffffc67224 */ /* 0x000fe200078e00ec */
[----:B------:R-:W-:Y:S01]  /*b100*/  ISETP.GT.U32.AND P1, PT, R3, R205, PT ;  /* 0x000000cd0300720c */ /* 0x000fe20003f24070 */
[----:B------:R-:W-:-:S04]  /*b110*/  IMAD.HI.U32 R236, R5, R235, RZ ;  /* 0x000000eb05ec7227 */ /* 0x000fc800078e00ff */
[----:B------:R-:W-:Y:S02]  /*b120*/  IMAD.MOV.U32 R200, RZ, RZ, R218 ;  /* 0x000000ffffc87224 */ /* 0x000fe400078e00da */
[----:B------:R-:W-:Y:S02]  /*b130*/  IMAD.MOV R236, RZ, RZ, -R236 ;  /* 0x000000ffffec7224 */ /* 0x000fe400078e0aec */
[----:B------:R-:W-:Y:S01]  /*b140*/  @!P4 IMAD.MOV R200, RZ, RZ, -R200 ;  /* 0x000000ffffc8c224 */ /* 0x000fe200078e0ac8 */
[C---:B------:R-:W-:Y:S01]  /*b150*/  ISETP.GT.U32.AND P4, PT, R3.reuse, R232, PT ;  /* 0x000000e80300720c */ /* 0x040fe20003f84070 */
        /* <DEDUP_REMOVED lines=8> */
[----:B------:R-:W-:-:S03]  /*b1e0*/  ISETP.GE.AND P1, PT, R201, RZ, PT ;  /* 0x000000ffc900720c */ /* 0x000fc60003f26270 */
[----:B------:R-:W-:Y:S02]  /*b1f0*/  IMAD.MOV.U32 R201, RZ, RZ, R205 ;  /* 0x000000ffffc97224 */ /* 0x000fe400078e00cd */
[--C-:B------:R-:W-:Y:S02]  /*b200*/  @!P4 IMAD.IADD R232, R232, 0x1, -R3.reuse ;  /* 0x00000001e8e8c824 */ /* 0x100fe400078e0a03 */
[----:B------:R-:W-:Y:S01]  /*b210*/  @!P6 IMAD.IADD R233, R233, 0x1, -R3 ;  /* 0x00000001e9e9e824 */ /* 0x000fe200078e0a03 */
[----:B------:R-:W-:Y:S01]  /*b220*/  ISETP.GE.AND P6, PT, R202, RZ, PT ;  /* 0x000000ffca00720c */ /* 0x000fe20003fc6270 */
[----:B------:R-:W-:Y:S01]  /*b230*/  @!P5 IMAD.MOV R201, RZ, RZ, -R201 ;  /* 0x000000ffffc9d224 */ /* 0x000fe200078e0ac9 */
[----:B------:R-:W-:Y:S01]  /*b240*/  IABS R202, R206 ;  /* 0x000000ce00ca7213 */ /* 0x000fe20000000000 */
[----:B------:R-:W-:Y:S01]  /*b250*/  IMAD.MOV R236, RZ, RZ, -R236 ;  /* 0x000000ffffec7224 */ /* 0x000fe200078e0aec */
[----:B------:R-:W-:Y:S01]  /*b260*/  ISETP.GT.U32.AND P5, PT, R3, R232, PT ;  /* 0x000000e80300720c */ /* 0x000fe20003fa4070 */
[----:B------:R-:W-:Y:S01]  /*b270*/  IMAD.HI.U32 R238, R5, R235, RZ ;  /* 0x000000eb05ee7227 */ /* 0x000fe200078e00ff */
[----:B------:R-:W-:-:S03]  /*b280*/  ISETP.GT.U32.AND P4, PT, R3, R233, PT ;  /* 0x000000e90300720c */ /* 0x000fc60003f84070 */
[----:B------:R-:W-:Y:S02]  /*b290*/  @!P0 IMAD.IADD R218, R218, 0x1, -R3 ;  /* 0x00000001dada8824 */ /* 0x000fe400078e0a03 */
[----:B------:R-:W-:Y:S02]  /*b2a0*/  IMAD.MOV.U32 R205, RZ, RZ, R202 ;  /* 0x000000ffffcd7224 */ /* 0x000fe400078e00ca */
[C---:B------:R-:W-:Y:S01]  /*b2b0*/  IMAD R234, R3.reuse, R236, R234 ;  /* 0x000000ec03ea7224 */ /* 0x040fe200078e02ea */
[C---:B------:R-:W-:Y:S01]  /*b2c0*/  ISETP.GT.U32.AND P0, PT, R3.reuse, R218, PT ;  /* 0x000000da0300720c */ /* 0x040fe20003f04070 */
[----:B------:R-:W-:Y:S02]  /*b2d0*/  IMAD.MOV R238, RZ, RZ, -R238 ;  /* 0x000000ffffee7224 */ /* 0x000fe400078e0aee */
[----:B------:R-:W-:Y:S02]  /*b2e0*/  IMAD.MOV.U32 R202, RZ, RZ, R231 ;  /* 0x000000ffffca7224 */ /* 0x000fe400078e00e7 */
[C---:B------:R-:W-:Y:S01]  /*b2f0*/  IMAD R235, R3.reuse, R238, R235 ;  /* 0x000000ee03eb7224 */ /* 0x040fe200078e02eb */
[----:B------:R-:W-:Y:S01]  /*b300*/  IABS R238, R225 ;  /* 0x000000e100ee7213 */ /* 0x000fe20000000000 */
[----:B------:R-:W-:Y:S01]  /*b310*/  @!P2 IMAD.MOV R202, RZ, RZ, -R202 ;  /* 0x000000ffffcaa224 */ /* 0x000fe200078e0aca */
[C---:B------:R-:W-:Y:S01]  /*b320*/  ISETP.GT.U32.AND P2, PT, R3.reuse, R234, PT ;  /* 0x000000ea0300720c */ /* 0x040fe20003f44070 */
[----:B------:R-:W-:Y:S01]  /*b330*/  @!P5 IMAD.IADD R232, R232, 0x1, -R3 ;  /* 0x00000001e8e8d824 */ /* 0x000fe200078e0a03 */
[----:B------:R-:W-:Y:S01]  /*b340*/  ISETP.GT.U32.AND P5, PT, R3, R235, PT ;  /* 0x000000eb0300720c */ /* 0x000fe20003fa4070 */
[----:B------:R-:W-:-:S04]  /*b350*/  IMAD.HI.U32 R236, R5, R205, RZ ;  /* 0x000000cd05ec7227 */ /* 0x000fc800078e00ff */
[----:B------:R-:W-:Y:S01]  /*b360*/  @!P4 IMAD.IADD R233, R233, 0x1, -R3 ;  /* 0x00000001e9e9c824 */ /* 0x000fe200078e0a03 */
[----:B------:R-:W-:Y:S01]  /*b370*/  ISETP.GE.AND P4, PT, R203, RZ, PT ;  /* 0x000000ffcb00720c */ /* 0x000fe20003f86270 */
[----:B------:R-:W-:Y:S02]  /*b380*/  IMAD.MOV R236, RZ, RZ, -R236 ;  /* 0x000000ffffec7224 */ /* 0x000fe400078e0aec */
[----:B------:R-:W-:-:S04]  /*b390*/  IMAD.HI.U32 R203, R5, R237, RZ ;  /* 0x000000ed05cb7227 */ /* 0x000fc800078e00ff */
[----:B------:R-:W-:Y:S01]  /*b3a0*/  @!P0 IMAD.IADD R218, R218, 0x1, -R3 ;  /* 0x00000001dada8824 */ /* 0x000fe200078e0a03 */
[----:B------:R-:W-:Y:S01]  /*b3b0*/  ISETP.GE.AND P0, PT, R204, RZ, PT ;  /* 0x000000ffcc00720c */ /* 0x000fe20003f06270 */
[C---:B------:R-:W-:Y:S01]  /*b3c0*/  IMAD R231, R3.reuse, R236, R205 ;  /* 0x000000ec03e77224 */ /* 0x040fe200078e02cd */
[----:B------:R-:W-:Y:S01]  /*b3d0*/  IABS R236, R207 ;  /* 0x000000cf00ec7213 */ /* 0x000fe20000000000 */
[----:B------:R-:W-:Y:S02]  /*b3e0*/  IMAD.MOV R204, RZ, RZ, -R203 ;  /* 0x000000ffffcc7224 */ /* 0x000fe400078e0acb */
[----:B------:R-:W-:Y:S01]  /*b3f0*/  @!P2 IMAD.IADD R234, R234, 0x1, -R3 ;  /* 0x00000001eaeaa824 */ /* 0x000fe200078e0a03 */
[C---:B------:R-:W-:Y:S01]  /*b400*/  ISETP.GT.U32.AND P2, PT, R3.reuse, R231, PT ;  /* 0x000000e70300720c */ /* 0x040fe20003f44070 */
[----:B------:R-:W-:Y:S02]  /*b410*/  IMAD.MOV.U32 R203, RZ, RZ, R233 ;  /* 0x000000ffffcb7224 */ /* 0x000fe400078e00e9 */
[----:B------:R-:W-:Y:S01]  /*b420*/  IMAD R233, R3, R204, R237 ;  /* 0x000000cc03e97224 */ /* 0x000fe200078e02ed */
[----:B------:R-:W-:Y:S01]  /*b430*/  IABS R237, R216 ;  /* 0x000000d800ed7213 */ /* 0x000fe20000000000 */
[----:B------:R-:W-:Y:S01]  /*b440*/  @!P5 IMAD.IADD R235, R235, 0x1, -R3 ;  /* 0x00000001ebebd824 */ /* 0x000fe200078e0a03 */
[----:B------:R-:W-:Y:S01]  /*b450*/  ISETP.GT.U32.AND P5, PT, R3, R234, PT ;  /* 0x000000ea0300720c */ /* 0x000fe20003fa4070 */
[----:B------:R-:W-:-:S02]  /*b460*/  IMAD.MOV.U32 R204, RZ, RZ, R232 ;  /* 0x000000ffffcc7224 */ /* 0x000fc400078e00e8 */
[----:B------:R-:W-:-:S04]  /*b470*/  IMAD.HI.U32 R205, R5, R236, RZ ;  /* 0x000000ec05cd7227 */ /* 0x000fc800078e00ff */
[----:B------:R-:W-:Y:S01]  /*b480*/  @!P1 IMAD.MOV R204, RZ, RZ, -R204 ;  /* 0x000000ffffcc9224 */ /* 0x000fe200078e0acc */
[C---:B------:R-:W-:Y:S01]  /*b490*/  ISETP.GT.U32.AND P1, PT, R3.reuse, R233, PT ;  /* 0x000000e90300720c */ /* 0x040fe20003f24070 */
[----:B------:R-:W-:Y:S02]  /*b4a0*/  IMAD.MOV R232, RZ, RZ, -R205 ;  /* 0x000000ffffe87224 */ /* 0x000fe400078e0acd */
[----:B------:R-:W-:Y:S02]  /*b4b0*/  IMAD.MOV.U32 R205, RZ, RZ, R218 ;  /* 0x000000ffffcd7224 */ /* 0x000fe400078e00da */
[----:B------:R-:W-:Y:S01]  /*b4c0*/  @!P3 IMAD.MOV R203, RZ, RZ, -R203 ;  /* 0x000000ffffcbb224 */ /* 0x000fe200078e0acb */
[C---:B------:R-:W-:Y:S01]  /*b4d0*/  ISETP.GT.U32.AND P3, PT, R3.reuse, R235, PT ;  /* 0x000000eb0300720c */ /* 0x040fe20003f64070 */
[----:B------:R-:W-:Y:S01]  /*b4e0*/  @!P6 IMAD.MOV R205, RZ, RZ, -R205 ;  /* 0x000000ffffcde224 */ /* 0x000fe200078e0acd */
[----:B------:R-:W-:Y:S01]  /*b4f0*/  ISETP.GE.AND P6, PT, R206, RZ, PT ;  /* 0x000000ffce00720c */ /* 0x000fe20003fc6270 */
[--C-:B------:R-:W-:Y:S01]  /*b500*/  @!P5 IMAD.IADD R234, R234, 0x1, -R3.reuse ;  /* 0x00000001eaead824 */ /* 0x100fe200078e0a03 */
[----:B------:R-:W-:Y:S01]  /*b510*/  IABS R206, R209 ;  /* 0x000000d100ce7213 */ /* 0x000fe20000000000 */
[----:B------:R-:W-:Y:S01]  /*b520*/  IMAD R218, R3, R232, R236 ;  /* 0x000000e803da7224 */ /* 0x000fe200078e02ec */
[----:B------:R-:W-:Y:S01]  /*b530*/  ISETP.GE.AND P5, PT, R217, RZ, PT ;  /* 0x000000ffd900720c */ /* 0x000fe20003fa6270 */
[----:B------:R-:W-:Y:S01]  /*b540*/  @!P1 IMAD.IADD R233, R233, 0x1, -R3 ;  /* 0x00000001e9e99824 */ /* 0x000fe200078e0a03 */
[----:B------:R-:W-:Y:S01]  /*b550*/  IABS R232, R208 ;  /* 0x000000d000e87213 */ /* 0x000fe20000000000 */
[----:B------:R-:W-:Y:S01]  /*b560*/  IMAD.MOV.U32 R217, RZ, RZ, R206 ;  /* 0x000000ffffd97224 */ /* 0x000fe200078e00ce */
[----:B------:R-:W-:Y:S01]  /*b570*/  ISETP.GE.AND P1, PT, R207, RZ, PT ;  /* 0x000000ffcf00720c */ /* 0x000fe20003f26270 */
[----:B------:R-:W-:-:S02]  /*b580*/  IMAD.MOV.U32 R206, RZ, RZ, R234 ;  /* 0x000000ffffce7224 */ /* 0x000fc400078e00ea */
[----:B------:R-:W-:Y:S01]  /*b590*/  @!P3 IMAD.IADD R235, R235, 0x1, -R3 ;  /* 0x00000001ebebb824 */ /* 0x000fe200078e0a03 */
[C---:B------:R-:W-:Y:S01]  /*b5a0*/  ISETP.GT.U32.AND P3, PT, R3.reuse, R218, PT ;  /* 0x000000da0300720c */ /* 0x040fe20003f64070 */
[----:B------:R-:W-:Y:S01]  /*b5b0*/  @!P4 IMAD.MOV R206, RZ, RZ, -R206 ;  /* 0x000000ffffcec224 */ /* 0x000fe200078e0ace */
[----:B------:R-:W-:Y:S01]  /*b5c0*/  ISETP.GT.U32.AND P4, PT, R3, R233, PT ;  /* 0x000000e90300720c */ /* 0x000fe20003f84070 */
[----:B------:R-:W-:-:S04]  /*b5d0*/  IMAD.HI.U32 R234, R5, R217, RZ ;  /* 0x000000d905ea7227 */ /* 0x000fc800078e00ff */
[----:B------:R-:W-:Y:S02]  /*b5e0*/  @!P2 IMAD.IADD R231, R231, 0x1, -R3 ;  /* 0x00000001e7e7a824 */ /* 0x000fe400078e0a03 */
[----:B------:R-:W-:Y:S02]  /*b5f0*/  IMAD.MOV R234, RZ, RZ, -R234 ;  /* 0x000000ffffea7224 */ /* 0x000fe400078e0aea */
[----:B------:R-:W-:Y:S01]  /*b600*/  IMAD.MOV.U32 R207, RZ, RZ, R235 ;  /* 0x000000ffffcf7224 */ /* 0x000fe200078e00eb */
[C---:B------:R-:W-:Y:S01]  /*b610*/  ISETP.GT.U32.AND P2, PT, R3.reuse, R231, PT ;  /* 0x000000e70300720c */ /* 0x040fe20003f44070 */
[----:B------:R-:W-:Y:S02]  /*b620*/  IMAD R217, R3, R234, R217 ;  /* 0x000000ea03d97224 */ /* 0x000fe400078e02d9 */
[--C-:B------:R-:W-:Y:S02]  /*b630*/  @!P3 IMAD.IADD R218, R218, 0x1, -R3.reuse ;  /* 0x00000001dadab824 */ /* 0x100fe400078e0a03 */
[----:B------:R-:W-:Y:S01]  /*b640*/  @!P4 IMAD.IADD R233, R233, 0x1, -R3 ;  /* 0x00000001e9e9c824 */ /* 0x000fe200078e0a03 */
[----:B------:R-:W-:Y:S01]  /*b650*/  ISETP.GT.U32.AND P4, PT, R3, R217, PT ;  /* 0x000000d90300720c */ /* 0x000fe20003f84070 */
[----:B------:R-:W-:Y:S01]  /*b660*/  IMAD.HI.U32 R234, R5, R232, RZ ;  /* 0x000000e805ea7227 */ /* 0x000fe200078e00ff */
[----:B------:R-:W-:-:S03]  /*b670*/  ISETP.GT.U32.AND P3, PT, R3, R218, PT ;  /* 0x000000da0300720c */ /* 0x000fc60003f64070 */
[----:B------:R-:W-:Y:S02]  /*b680*/  IMAD.MOV R234, RZ, RZ, -R234 ;  /* 0x000000ffffea7224 */ /* 0x000fe400078e0aea */
[----:B------:R-:W-:Y:S01]  /*b690*/  @!P2 IMAD.IADD R231, R231, 0x1, -R3 ;  /* 0x00000001e7e7a824 */ /* 0x000fe200078e0a03 */
[----:B------:R-:W-:Y:S01]  /*b6a0*/  ISETP.GE.AND P2, PT, R209, RZ, PT ;  /* 0x000000ffd100720c */ /* 0x000fe20003f46270 */
[----:B------:R-:W-:Y:S01]  /*b6b0*/  @!P0 IMAD.MOV R207, RZ, RZ, -R207 ;  /* 0x000000ffffcf8224 */ /* 0x000fe200078e0acf */
[----:B------:R-:W-:Y:S01]  /*b6c0*/  ISETP.GE.AND P0, PT, R208, RZ, PT ;  /* 0x000000ffd000720c */ /* 0x000fe20003f06270 */
[----:B------:R-:W-:Y:S01]  /*b6d0*/  IMAD.MOV.U32 R208, RZ, RZ, R231 ;  /* 0x000000ffffd07224 */ /* 0x000fe200078e00e7 */
[----:B------:R-:W-:Y:S01]  /*b6e0*/  IABS R231, R210 ;  /* 0x000000d200e77213 */ /* 0x000fe20000000000 */
[----:B------:R-:W-:Y:S02]  /*b6f0*/  IMAD R232, R3, R234, R232 ;  /* 0x000000ea03e87224 */ /* 0x000fe400078e02e8 */
[----:B------:R-:W-:-:S02]  /*b700*/  @!P4 IMAD.IADD R217, R217, 0x1, -R3 ;  /* 0x00000001d9d9c824 */ /* 0x000fc400078e0a03 */
[----:B------:R-:W-:Y:S01]  /*b710*/  @!P3 IMAD.IADD R218, R218, 0x1, -R3 ;  /* 0x00000001dadab824 */ /* 0x000fe200078e0a03 */
[C---:B------:R-:W-:Y:S01]  /*b720*/  ISETP.GT.U32.AND P3, PT, R3.reuse, R232, PT ;  /* 0x000000e80300720c */ /* 0x040fe20003f64070 */
[----:B------:R-:W-:Y:S01]  /*b730*/  IMAD.MOV.U32 R209, RZ, RZ, R233 ;  /* 0x000000ffffd17224 */ /* 0x000fe200078e00e9 */
[----:B------:R-:W-:Y:S01]  /*b740*/  ISETP.GT.U32.AND P4, PT, R3, R217, PT ;  /* 0x000000d90300720c */ /* 0x000fe20003f84070 */
[----:B------:R-:W-:-:S04]  /*b750*/  IMAD.HI.U32 R233, R5, R231, RZ ;  /* 0x000000e705e97227 */ /* 0x000fc800078e00ff */
[----:B------:R-:W-:Y:S02]  /*b760*/  IMAD.MOV R233, RZ, RZ, -R233 ;  /* 0x000000ffffe97224 */ /* 0x000fe400078e0ae9 */
[----:B------:R-:W-:Y:S01]  /*b770*/  @!P5 IMAD.MOV R209, RZ, RZ, -R209 ;  /* 0x000000ffffd1d224 */ /* 0x000fe200078e0ad1 */
[----:B------:R-:W-:Y:S01]  /*b780*/  ISETP.GE.AND P5, PT, R212, RZ, PT ;  /* 0x000000ffd400720c */ /* 0x000fe20003fa6270 */
[----:B------:R-:W-:Y:S01]  /*b790*/  IMAD R231, R3, R233, R231 ;  /* 0x000000e903e77224 */ /* 0x000fe200078e02e7 */
[----:B------:R-:W-:Y:S01]  /*b7a0*/  IABS R233, R214 ;  /* 0x000000d600e97213 */ /* 0x000fe20000000000 */
[--C-:B------:R-:W-:Y:S02]  /*b7b0*/  @!P3 IMAD.IADD R232, R232, 0x1, -R3.reuse ;  /* 0x00000001e8e8b824 */ /* 0x100fe400078e0a03 */
[----:B------:R-:W-:Y:S01]  /*b7c0*/  @!P4 IMAD.IADD R217, R217, 0x1, -R3 ;  /* 0x00000001d9d9c824 */ /* 0x000fe200078e0a03 */
[----:B------:R-:W-:Y:S01]  /*b7d0*/  ISETP.GT.U32.AND P4, PT, R3, R231, PT ;  /* 0x000000e70300720c */ /* 0x000fe20003f84070 */
[----:B------:R-:W-:Y:S01]  /*b7e0*/  IMAD.HI.U32 R212, R5, R241, RZ ;  /* 0x000000f105d47227 */ /* 0x000fe200078e00ff */
[----:B------:R-:W-:-:S03]  /*b7f0*/  ISETP.GT.U32.AND P3, PT, R3, R232, PT ;  /* 0x000000e80300720c */ /* 0x000fc60003f64070 */
[----:B------:R-:W-:Y:S01]  /*b800*/  @!P6 IMAD.MOV R208, RZ, RZ, -R208 ;  /* 0x000000ffffd0e224 */ /* 0x000fe200078e0ad0 */
[----:B------:R-:W-:Y:S01]  /*b810*/  ISETP.GE.AND P6, PT, R210, RZ, PT ;  /* 0x000000ffd200720c */ /* 0x000fe20003fc6270 */
[----:B------:R-:W-:Y:S02]  /*b820*/  IMAD.MOV R212, RZ, RZ, -R212 ;  /* 0x000000ffffd47224 */ /* 0x000fe400078e0ad4 */
[----:B------:R-:W-:Y:S01]  /*b830*/  IMAD.MOV.U32 R210, RZ, RZ, R218 ;  /* 0x000000ffffd27224 */ /* 0x000fe200078e00da */
[----:B------:R-:W-:Y:S01]  /*b840*/  IABS R218, R215 ;  /* 0x000000d700da7213 */ /* 0x000fe20000000000 */
[----:B------:R-:W-:Y:S02]  /*b850*/  IMAD R241, R3, R212, R241 ;  /* 0x000000d403f17224 */ /* 0x000fe400078e02f1 */
[----:B------:R-:W-:Y:S02]  /*b860*/  @!P4 IMAD.IADD R231, R231, 0x1, -R3 ;  /* 0x00000001e7e7c824 */ /* 0x000fe400078e0a03 */
[----:B------:R-:W-:Y:S01]  /*b870*/  @!P1 IMAD.MOV R210, RZ, RZ, -R210 ;  /* 0x000000ffffd29224 */ /* 0x000fe200078e0ad2 */
[----:B------:R-:W-:Y:S01]  /*b880*/  ISETP.GE.AND P1, PT, R211, RZ, PT ;  /* 0x000000ffd300720c */ /* 0x000fe20003f26270 */
[----:B------:R-:W-:Y:S01]  /*b890*/  IMAD.HI.U32 R211, R5, R239, RZ ;  /* 0x000000ef05d37227 */ /* 0x000fe200078e00ff */
[----:B------:R-:W-:-:S03]  /*b8a0*/  ISETP.GT.U32.AND P4, PT, R3, R231, PT ;  /* 0x000000e70300720c */ /* 0x000fc60003f84070 */
[----:B------:R-:W-:Y:S01]  /*b8b0*/  @!P3 IMAD.IADD R232, R232, 0x1, -R3 ;  /* 0x00000001e8e8b824 */ /* 0x000fe200078e0a03 */
[----:B------:R-:W-:Y:S01]  /*b8c0*/  ISETP.GT.U32.AND P3, PT, R3, R241, PT ;  /* 0x000000f10300720c */ /* 0x000fe20003f64070 */
[----:B------:R-:W-:Y:S02]  /*b8d0*/  IMAD.MOV R211, RZ, RZ, -R211 ;  /* 0x000000ffffd37224 */ /* 0x000fe400078e0ad3 */
[----:B------:R-:W-:-:S04]  /*b8e0*/  IMAD.HI.U32 R236, R5, R233, RZ ;  /* 0x000000e905ec7227 */ /* 0x000fc800078e00ff */
[C---:B------:R-:W-:Y:S02]  /*b8f0*/  IMAD R239, R3.reuse, R211, R239 ;  /* 0x000000d303ef7224 */ /* 0x040fe400078e02ef */
[----:B------:R-:W-:Y:S02]  /*b900*/  IMAD.MOV.U32 R211, RZ, RZ, R217 ;  /* 0x000000ffffd37224 */ /* 0x000fe400078e00d9 */
[----:B------:R-:W-:Y:S01]  /*b910*/  IMAD.MOV.U32 R212, RZ, RZ, R232 ;  /* 0x000000ffffd47224 */ /* 0x000fe200078e00e8 */
[----:B------:R-:W-:Y:S01]  /*b920*/  IABS R232, R223 ;  /* 0x000000df00e87213 */ /* 0x000fe20000000000 */
[----:B------:R-:W-:Y:S01]  /*b930*/  @!P2 IMAD.MOV R211, RZ, RZ, -R211 ;  /* 0x000000ffffd3a224 */ /* 0x000fe200078e0ad3 */
[----:B------:R-:W-:Y:S01]  /*b940*/  ISETP.GT.U32.AND P2, PT, R3, R239, PT ;  /* 0x000000ef0300720c */ /* 0x000fe20003f44070 */
[----:B------:R-:W-:Y:S02]  /*b950*/  IMAD.MOV R236, RZ, RZ, -R236 ;  /* 0x000000ffffec7224 */ /* 0x000fe400078e0aec */
[----:B------:R-:W-:-:S02]  /*b960*/  @!P3 IMAD.IADD R241, R241, 0x1, -R3 ;  /* 0x00000001f1f1b824 */ /* 0x000fc400078e0a03 */
[----:B------:R-:W-:Y:S02]  /*b970*/  @!P4 IMAD.IADD R231, R231, 0x1, -R3 ;  /* 0x00000001e7e7c824 */ /* 0x000fe400078e0a03 */
[----:B------:R-:W-:Y:S01]  /*b980*/  @!P0 IMAD.MOV R212, RZ, RZ, -R212 ;  /* 0x000000ffffd48224 */ /* 0x000fe200078e0ad4 */
[----:B------:R-:W-:Y:S01]  /*b990*/  ISETP.GE.AND P0, PT, R213, RZ, PT ;  /* 0x000000ffd500720c */ /* 0x000fe20003f06270 */
[C---:B------:R-:W-:Y:S01]  /*b9a0*/  IMAD R217, R3.reuse, R236, R233 ;  /* 0x000000ec03d97224 */ /* 0x040fe200078e02e9 */
[----:B------:R-:W-:Y:S01]  /*b9b0*/  ISETP.GT.U32.AND P3, PT, R3, R241, PT ;  /* 0x000000f10300720c */ /* 0x000fe20003f64070 */
[----:B------:R-:W-:Y:S01]  /*b9c0*/  IMAD.MOV.U32 R213, RZ, RZ, R231 ;  /* 0x000000ffffd57224 */ /* 0x000fe200078e00e7 */
[----:B------:R-:W-:Y:S01]  /*b9d0*/  IABS R236, R219 ;  /* 0x000000db00ec7213 */ /* 0x000fe20000000000 */
[----:B------:R-:W-:Y:S01]  /*b9e0*/  IMAD.HI.U32 R235, R5, R240, RZ ;  /* 0x000000f005eb7227 */ /* 0x000fe200078e00ff */
[----:B------:R-:W-:-:S03]  /*b9f0*/  IABS R233, R222 ;  /* 0x000000de00e97213 */ /* 0x000fc60000000000 */
[----:B------:R-:W-:-:S04]  /*ba00*/  IMAD.HI.U32 R234, R5, R218, RZ ;  /* 0x000000da05ea7227 */ /* 0x000fc800078e00ff */
[----:B------:R-:W-:Y:S01]  /*ba10*/  @!P6 IMAD.MOV R213, RZ, RZ, -R213 ;  /* 0x000000ffffd5e224 */ /* 0x000fe200078e0ad5 */
[C---:B------:R-:W-:Y:S01]  /*ba20*/  ISETP.GT.U32.AND P6, PT, R3.reuse, R217, PT ;  /* 0x000000d90300720c */ /* 0x040fe20003fc4070 */
[----:B------:R-:W-:Y:S02]  /*ba30*/  IMAD.MOV R235, RZ, RZ, -R235 ;  /* 0x000000ffffeb7224 */ /* 0x000fe400078e0aeb */
[----:B------:R-:W-:Y:S02]  /*ba40*/  IMAD.MOV R234, RZ, RZ, -R234 ;  /* 0x000000ffffea7224 */ /* 0x000fe400078e0aea */
[----:B------:R-:W-:Y:S01]  /*ba50*/  IMAD R240, R3, R235, R240 ;  /* 0x000000eb03f07224 */ /* 0x000fe200078e02f0 */
[----:B------:R-:W-:Y:S01]  /*ba60*/  IABS R235, R220 ;  /* 0x000000dc00eb7213 */ /* 0x000fe20000000000 */
[--C-:B------:R-:W-:Y:S02]  /*ba70*/  @!P2 IMAD.IADD R239, R239, 0x1, -R3.reuse ;  /* 0x00000001efefa824 */ /* 0x100fe400078e0a03 */
[C---:B------:R-:W-:Y:S01]  /*ba80*/  IMAD R218, R3.reuse, R234, R218 ;  /* 0x000000ea03da7224 */ /* 0x040fe200078e02da */
[----:B------:R-:W-:Y:S01]  /*ba90*/  ISETP.GT.U32.AND P4, PT, R3, R240, PT ;  /* 0x000000f00300720c */ /* 0x000fe20003f84070 */
[----:B------:R-:W-:Y:S01]  /*baa0*/  @!P3 IMAD.IADD R241, R241, 0x1, -R3 ;  /* 0x00000001f1f1b824 */ /* 0x000fe200078e0a03 */
[----:B------:R-:W-:Y:S01]  /*bab0*/  ISETP.GT.U32.AND P2, PT, R3, R239, PT ;  /* 0x000000ef0300720c */ /* 0x000fe20003f44070 */
[----:B------:R-:W-:Y:S01]  /*bac0*/  IMAD.HI.U32 R231, R5, R237, RZ ;  /* 0x000000ed05e77227 */ /* 0x000fe200078e00ff */
[----:B------:R-:W-:-:S02]  /*bad0*/  ISETP.GT.U32.AND P3, PT, R3, R218, PT ;  /* 0x000000da0300720c */ /* 0x000fc40003f64070 */
[----:B------:R-:W-:Y:S01]  /*bae0*/  IABS R234, R221 ;  /* 0x000000dd00ea7213 */ /* 0x000fe20000000000 */
[----:B------:R-:W-:Y:S02]  /*baf0*/  @!P6 IMAD.IADD R217, R217, 0x1, -R3 ;  /* 0x00000001d9d9e824 */ /* 0x000fe400078e0a03 */
[----:B------:R-:W-:Y:S02]  /*bb00*/  IMAD.MOV R231, RZ, RZ, -R231 ;  /* 0x000000ffffe77224 */ /* 0x000fe400078e0ae7 */
[----:B------:R-:W-:Y:S01]  /*bb10*/  IMAD.HI.U32 R242, R5, R233, RZ ;  /* 0x000000e905f27227 */ /* 0x000fe200078e00ff */
[----:B------:R-:W-:-:S03]  /*bb20*/  ISETP.GT.U32.AND P6, PT, R3, R217, PT ;  /* 0x000000d90300720c */ /* 0x000fc60003fc4070 */
[----:B------:R-:W-:Y:S02]  /*bb30*/  IMAD R237, R3, R231, R237 ;  /* 0x000000e703ed7224 */ /* 0x000fe400078e02ed */
[----:B------:R-:W-:-:S04]  /*bb40*/  IMAD.HI.U32 R231, R5, R236, RZ ;  /* 0x000000ec05e77227 */ /* 0x000fc800078e00ff */
[--C-:B------:R-:W-:Y:S02]  /*bb50*/  @!P4 IMAD.IADD R240, R240, 0x1, -R3.reuse ;  /* 0x00000001f0f0c824 */ /* 0x100fe400078e0a03 */
[--C-:B------:R-:W-:Y:S01]  /*bb60*/  @!P2 IMAD.IADD R239, R239, 0x1, -R3.reuse ;  /* 0x00000001efefa824 */ /* 0x100fe200078e0a03 */
[----:B------:R-:W-:Y:S01]  /*bb70*/  ISETP.GE.AND P2, PT, R214, RZ, PT ;  /* 0x000000ffd600720c */ /* 0x000fe20003f46270 */
[----:B------:R-:W-:Y:S01]  /*bb80*/  @!P3 IMAD.IADD R218, R218, 0x1, -R3 ;  /* 0x00000001dadab824 */ /* 0x000fe200078e0a03 */
[----:B------:R-:W-:Y:S01]  /*bb90*/  ISETP.GT.U32.AND P4, PT, R3, R240, PT ;  /* 0x000000f00300720c */ /* 0x000fe20003f84070 */
[----:B------:R-:W-:Y:S02]  /*bba0*/  IMAD.MOV R231, RZ, RZ, -R231 ;  /* 0x000000ffffe77224 */ /* 0x000fe400078e0ae7 */
[----:B------:R-:W-:Y:S01]  /*bbb0*/  IMAD.HI.U32 R214, R5, R235, RZ ;  /* 0x000000eb05d67227 */ /* 0x000fe200078e00ff */
[----:B------:R-:W-:-:S03]  /*bbc0*/  ISETP.GT.U32.AND P3, PT, R3, R218, PT ;  /* 0x000000da0300720c */ /* 0x000fc60003f64070 */
[----:B------:R-:W-:Y:S01]  /*bbd0*/  IMAD R236, R3, R231, R236 ;  /* 0x000000e703ec7224 */ /* 0x000fe200078e02ec */
[----:B------:R-:W-:Y:S01]  /*bbe0*/  IABS R231, R230 ;  /* 0x000000e600e77213 */ /* 0x000fe20000000000 */
[----:B------:R-:W-:Y:S02]  /*bbf0*/  IMAD.MOV R214, RZ, RZ, -R214 ;  /* 0x000000ffffd67224 */ /* 0x000fe400078e0ad6 */
[----:B------:R-:W-:Y:S01]  /*bc00*/  @!P6 IMAD.IADD R217, R217, 0x1, -R3 ;  /* 0x00000001d9d9e824 */ /* 0x000fe200078e0a03 */
[C---:B------:R-:W-:Y:S01]  /*bc10*/  ISETP.GT.U32.AND P6, PT, R3.reuse, R236, PT ;  /* 0x000000ec0300720c */ /* 0x040fe20003fc4070 */
[----:B------:R-:W-:Y:S02]  /*bc20*/  IMAD R235, R3, R214, R235 ;  /* 0x000000d603eb7224 */ /* 0x000fe400078e02eb */
[----:B------:R-:W-:-:S04]  /*bc30*/  IMAD.HI.U32 R214, R5, R234, RZ ;  /* 0x000000ea05d67227 */ /* 0x000fc800078e00ff */
[----:B------:R-:W-:Y:S02]  /*bc40*/  IMAD.MOV R214, RZ, RZ, -R214 ;  /* 0x000000ffffd67224 */ /* 0x000fe400078e0ad6 */
[--C-:B------:R-:W-:Y:S01]  /*bc50*/  @!P4 IMAD.IADD R240, R240, 0x1, -R3.reuse ;  /* 0x00000001f0f0c824 */ /* 0x100fe200078e0a03 */
[C---:B------:R-:W-:Y:S01]  /*bc60*/  ISETP.GT.U32.AND P4, PT, R3.reuse, R237, PT ;  /* 0x000000ed0300720c */ /* 0x040fe20003f84070 */
[--C-:B------:R-:W-:Y:S01]  /*bc70*/  @!P3 IMAD.IADD R218, R218, 0x1, -R3.reuse ;  /* 0x00000001dadab824 */ /* 0x100fe200078e0a03 */
[C---:B------:R-:W-:Y:S01]  /*bc80*/  ISETP.GT.U32.AND P3, PT, R3.reuse, R235, PT ;  /* 0x000000eb0300720c */ /* 0x040fe20003f64070 */
[----:B------:R-:W-:Y:S02]  /*bc90*/  IMAD R234, R3, R214, R234 ;  /* 0x000000d603ea7224 */ /* 0x000fe400078e02ea */
[----:B------:R-:W-:Y:S02]  /*bca0*/  @!P6 IMAD.IADD R236, R236, 0x1, -R3 ;  /* 0x00000001ecece824 */ /* 0x000fe400078e0a03 */
[----:B------:R-:W-:Y:S01]  /*bcb0*/  IMAD.HI.U32 R214, R5, R231, RZ ;  /* 0x000000e705d67227 */ /* 0x000fe200078e00ff */
[----:B------:R-:W-:-:S03]  /*bcc0*/  ISETP.GT.U32.AND P6, PT, R3, R234, PT ;  /* 0x000000ea0300720c */ /* 0x000fc60003fc4070 */
[----:B------:R-:W-:Y:S02]  /*bcd0*/  IMAD.MOV R214, RZ, RZ, -R214 ;  /* 0x000000ffffd67224 */ /* 0x000fe400078e0ad6 */
[--C-:B------:R-:W-:Y:S01]  /*bce0*/  @!P4 IMAD.IADD R237, R237, 0x1, -R3.reuse ;  /* 0x00000001ededc824 */ /* 0x100fe200078e0a03 */
[----:B------:R-:W-:Y:S01]  /*bcf0*/  ISETP.GE.AND P4, PT, R215, RZ, PT ;  /* 0x000000ffd700720c */ /* 0x000fe20003f86270 */
[----:B------:R-:W-:Y:S01]  /*bd00*/  @!P3 IMAD.IADD R235, R235, 0x1, -R3 ;  /* 0x00000001ebebb824 */ /* 0x000fe200078e0a03 */
[----:B------:R-:W-:Y:S01]  /*bd10*/  ISETP.GE.AND P3, PT, R216, RZ, PT ;  /* 0x000000ffd800720c */ /* 0x000fe20003f66270 */
[----:B------:R-:W-:Y:S02]  /*bd20*/  IMAD R231, R3, R214, R231 ;  /* 0x000000d603e77224 */ /* 0x000fe400078e02e7 */
[----:B------:R-:W-:-:S04]  /*bd30*/  IMAD.HI.U32 R215, R5, R232, RZ ;  /* 0x000000e805d77227 */ /* 0x000fc800078e00ff */
[----:B------:R-:W-:Y:S02]  /*bd40*/  IMAD.MOV.U32 R214, RZ, RZ, R241 ;  /* 0x000000ffffd67224 */ /* 0x000fe400078e00f1 */
[----:B------:R-:W-:Y:S01]  /*bd50*/  @!P6 IMAD.IADD R234, R234, 0x1, -R3 ;  /* 0x00000001eaeae824 */ /* 0x000fe200078e0a03 */
[C---:B------:R-:W-:Y:S01]  /*bd60*/  ISETP.GT.U32.AND P6, PT, R3.reuse, R235, PT ;  /* 0x000000eb0300720c */ /* 0x040fe20003fc4070 */
[----:B------:R-:W-:Y:S02]  /*bd70*/  IMAD.MOV R241, RZ, RZ, -R215 ;  /* 0x000000fffff17224 */ /* 0x000fe400078e0ad7 */
[----:B------:R-:W-:Y:S01]  /*bd80*/  @!P5 IMAD.MOV R214, RZ, RZ, -R214 ;  /* 0x000000ffffd6d224 */ /* 0x000fe200078e0ad6 */
[----:B------:R-:W-:Y:S01]  /*bd90*/  ISETP.GT.U32.AND P5, PT, R3, R237, PT ;  /* 0x000000ed0300720c */ /* 0x000fe20003fa4070 */
[----:B------:R-:W-:Y:S01]  /*bda0*/  IMAD.MOV.U32 R215, RZ, RZ, R239 ;  /* 0x000000ffffd77224 */ /* 0x000fe200078e00ef */
[----:B------:R-:W-:Y:S01]  /*bdb0*/  IABS R239, R249 ;  /* 0x000000f900ef7213 */ /* 0x000fe20000000000 */
[----:B------:R-:W-:-:S02]  /*bdc0*/  IMAD.MOV R242, RZ, RZ, -R242 ;  /* 0x000000fffff27224 */ /* 0x000fc400078e0af2 */
[----:B------:R-:W-:Y:S01]  /*bdd0*/  @!P1 IMAD.MOV R215, RZ, RZ, -R215 ;  /* 0x000000ffffd79224 */ /* 0x000fe200078e0ad7 */
[C---:B------:R-:W-:Y:S01]  /*bde0*/  ISETP.GT.U32.AND P1, PT, R3.reuse, R236, PT ;  /* 0x000000ec0300720c */ /* 0x040fe20003f24070 */
[C---:B------:R-:W-:Y:S01]  /*bdf0*/  IMAD R232, R3.reuse, R241, R232 ;  /* 0x000000f103e87224 */ /* 0x040fe200078e02e8 */
[----:B------:R-:W-:Y:S01]  /*be00*/  IABS R241, R248 ;  /* 0x000000f800f17213 */ /* 0x000fe20000000000 */
[C---:B------:R-:W-:Y:S01]  /*be10*/  IMAD R233, R3.reuse, R242, R233 ;  /* 0x000000f203e97224 */ /* 0x040fe200078e02e9 */
[----:B------:R-:W-:Y:S01]  /*be20*/  IABS R242, R252 ;  /* 0x000000fc00f27213 */ /* 0x000fe20000000000 */
[----:B------:R-:W-:Y:S01]  /*be30*/  @!P4 IMAD.MOV R218, RZ, RZ, -R218 ;  /* 0x000000ffffdac224 */ /* 0x000fe200078e0ada */
[----:B------:R-:W-:Y:S01]  /*be40*/  ISETP.GT.U32.AND P4, PT, R3, R231, PT ;  /* 0x000000e70300720c */ /* 0x000fe20003f84070 */
[----:B------:R-:W-:Y:S01]  /*be50*/  IMAD.MOV.U32 R216, RZ, RZ, R240 ;  /* 0x000000ffffd87224 */ /* 0x000fe200078e00f0 */
[----:B------:R-:W-:Y:S01]  /*be60*/  IABS R240, R247 ;  /* 0x000000f700f07213 */ /* 0x000fe20000000000 */
[----:B------:R-:W-:Y:S01]  /*be70*/  @!P6 IMAD.IADD R235, R235, 0x1, -R3 ;  /* 0x00000001ebebe824 */ /* 0x000fe200078e0a03 */
[C---:B------:R-:W-:Y:S01]  /*be80*/  ISETP.GT.U32.AND P6, PT, R3.reuse, R232, PT ;  /* 0x000000e80300720c */ /* 0x040fe20003fc4070 */
[----:B------:R-:W-:Y:S01]  /*be90*/  @!P2 IMAD.MOV R217, RZ, RZ, -R217 ;  /* 0x000000ffffd9a224 */ /* 0x000fe200078e0ad9 */
[----:B------:R-:W-:Y:S01]  /*bea0*/  ISETP.GT.U32.AND P2, PT, R3, R233, PT ;  /* 0x000000e90300720c */ /* 0x000fe20003f44070 */
[----:B------:R-:W-:Y:S01]  /*beb0*/  @!P5 IMAD.IADD R237, R237, 0x1, -R3 ;  /* 0x00000001ededd824 */ /* 0x000fe200078e0a03 */
[----:B------:R-:W-:Y:S01]  /*bec0*/  ISETP.GE.AND P5, PT, R219, RZ, PT ;  /* 0x000000ffdb00720c */ /* 0x000fe20003fa6270 */
[----:B------:R-:W-:Y:S01]  /*bed0*/  @!P0 IMAD.MOV R216, RZ, RZ, -R216 ;  /* 0x000000ffffd88224 */ /* 0x000fe200078e0ad8 */
[----:B------:R-:W-:Y:S01]  /*bee0*/  ISETP.GT.U32.AND P0, PT, R3, R234, PT ;  /* 0x000000ea0300720c */ /* 0x000fe20003f04070 */
[----:B------:R-:W-:-:S04]  /*bef0*/  IMAD.HI.U32 R219, R5, R238, RZ ;  /* 0x000000ee05db7227 */ /* 0x000fc800078e00ff */
[----:B------:R-:W-:Y:S01]  /*bf00*/  @!P1 IMAD.IADD R236, R236, 0x1, -R3 ;  /* 0x00000001ecec9824 */ /* 0x000fe200078e0a03 */
[----:B------:R-:W-:Y:S01]  /*bf10*/  ISETP.GE.AND P1, PT, R220, RZ, PT ;  /* 0x000000ffdc00720c */ /* 0x000fe20003f26270 */
[----:B------:R-:W-:Y:S01]  /*bf20*/  IMAD.MOV R219, RZ, RZ, -R219 ;  /* 0x000000ffffdb7224 */ /* 0x000fe200078e0adb */
[----:B------:R-:W-:Y:S01]  /*bf30*/  IABS R220, R229 ;  /* 0x000000e500dc7213 */ /* 0x000fe20000000000 */
[----:B------:R-:W-:Y:S01]  /*bf40*/  @!P4 IMAD.IADD R231, R231, 0x1, -R3 ;  /* 0x00000001e7e7c824 */ /* 0x000fe200078e0a03 */
[----:B------:R-:W-:Y:S01]  /*bf50*/  ISETP.GE.AND P4, PT, R230, RZ, PT ;  /* 0x000000ffe600720c */ /* 0x000fe20003f86270 */
[----:B------:R-:W-:Y:S01]  /*bf60*/  IMAD R238, R3, R219, R238 ;  /* 0x000000db03ee7224 */ /* 0x000fe200078e02ee */
[----:B------:R-:W-:Y:S01]  /*bf70*/  IABS R230, R224 ;  /* 0x000000e000e67213 */ /* 0x000fe20000000000 */
[----:B------:R-:W-:Y:S02]  /*bf80*/  IMAD.MOV.U32 R219, RZ, RZ, R237 ;  /* 0x000000ffffdb7224 */ /* 0x000fe400078e00ed */
[----:B------:R-:W-:-:S02]  /*bf90*/  IMAD.MOV.U32 R237, RZ, RZ, R220 ;  /* 0x000000ffffed7224 */ /* 0x000fc400078e00dc */
[----:B------:R-:W-:Y:S02]  /*bfa0*/  IMAD.MOV.U32 R220, RZ, RZ, R236 ;  /* 0x000000ffffdc7224 */ /* 0x000fe400078e00ec */
[--C-:B------:R-:W-:Y:S01]  /*bfb0*/  @!P6 IMAD.IADD R232, R232, 0x1, -R3.reuse ;  /* 0x00000001e8e8e824 */ /* 0x100fe200078e0a03 */
[----:B------:R-:W-:Y:S01]  /*bfc0*/  ISETP.GT.U32.AND P6, PT, R3, R231, PT ;  /* 0x000000e70300720c */ /* 0x000fe20003fc4070 */
[--C-:B------:R-:W-:Y:S01]  /*bfd0*/  @!P2 IMAD.IADD R233, R233, 0x1, -R3.reuse ;  /* 0x00000001e9e9a824 */ /* 0x100fe200078e0a03 */
[----:B------:R-:W-:Y:S01]  /*bfe0*/  ISETP.GE.AND P2, PT, R222, RZ, PT ;  /* 0x000000ffde00720c */ /* 0x000fe20003f46270 */
[----:B------:R-:W-:Y:S01]  /*bff0*/  @!P0 IMAD.IADD R234, R234, 0x1, -R3 ;  /* 0x00000001eaea8824 */ /* 0x000fe200078e0a03 */
[----:B------:R-:W-:Y:S01]  /*c000*/  ISETP.GE.AND P0, PT, R221, RZ, PT ;  /* 0x000000ffdd00720c */ /* 0x000fe20003f06270 */
[----:B------:R-:W-:Y:S01]  /*c010*/  @!P5 IMAD.MOV R220, RZ, RZ, -R220 ;  /* 0x000000ffffdcd224 */ /* 0x000fe200078e0adc */
[C---:B------:R-:W-:Y:S01]  /*c020*/  ISETP.GT.U32.AND P5, PT, R3.reuse, R232, PT ;  /* 0x000000e80300720c */ /* 0x040fe20003fa4070 */
[----:B------:R-:W-:Y:S01]  /*c030*/  @!P3 IMAD.MOV R219, RZ, RZ, -R219 ;  /* 0x000000ffffdbb224 */ /* 0x000fe200078e0adb */
[----:B------:R-:W-:Y:S01]  /*c040*/  ISETP.GT.U32.AND P3, PT, R3, R233, PT ;  /* 0x000000e90300720c */ /* 0x000fe20003f64070 */
[----:B------:R-:W-:-:S02]  /*c050*/  IMAD.MOV.U32 R221, RZ, RZ, R235 ;  /* 0x000000ffffdd7224 */ /* 0x000fc400078e00eb */
[----:B------:R-:W-:-:S04]  /*c060*/  IMAD.HI.U32 R235, R5, R237, RZ ;  /* 0x000000ed05eb7227 */ /* 0x000fc800078e00ff */
[----:B------:R-:W-:Y:S02]  /*c070*/  IMAD.MOV R235, RZ, RZ, -R235 ;  /* 0x000000ffffeb7224 */ /* 0x000fe400078e0aeb */
[----:B------:R-:W-:Y:S01]  /*c080*/  @!P6 IMAD.IADD R231, R231, 0x1, -R3 ;  /* 0x00000001e7e7e824 */ /* 0x000fe200078e0a03 */
[----:B------:R-:W-:Y:S01]  /*c090*/  ISETP.GE.AND P6, PT, R229, RZ, PT ;  /* 0x000000ffe500720c */ /* 0x000fe20003fc6270 */
[----:B------:R-:W-:Y:S02]  /*c0a0*/  IMAD R237, R3, R235, R237 ;  /* 0x000000eb03ed7224 */ /* 0x000fe400078e02ed */
[----:B------:R-:W-:Y:S01]  /*c0b0*/  @!P1 IMAD.MOV R221, RZ, RZ, -R221 ;  /* 0x000000ffffdd9224 */ /* 0x000fe200078e0add */
[----:B------:R-:W-:Y:S01]  /*c0c0*/  ISETP.GE.AND P1, PT, R223, RZ, PT ;  /* 0x000000ffdf00720c */ /* 0x000fe20003f26270 */
[----:B------:R-:W-:-:S04]  /*c0d0*/  IMAD.HI.U32 R229, R5, R230, RZ ;  /* 0x000000e605e57227 */ /* 0x000fc800078e00ff */
[--C-:B------:R-:W-:Y:S01]  /*c0e0*/  @!P5 IMAD.IADD R232, R232, 0x1, -R3.reuse ;  /* 0x00000001e8e8d824 */ /* 0x100fe200078e0a03 */
[----:B------:R-:W-:Y:S01]  /*c0f0*/  ISETP.GT.U32.AND P5, PT, R3, R237, PT ;  /* 0x000000ed0300720c */ /* 0x000fe20003fa4070 */
[----:B------:R-:W-:Y:S01]  /*c100*/  @!P3 IMAD.IADD R233, R233, 0x1, -R3 ;  /* 0x00000001e9e9b824 */ /* 0x000fe200078e0a03 */
[----:B------:R-:W-:Y:S01]  /*c110*/  ISETP.GE.AND P3, PT, R225, RZ, PT ;  /* 0x000000ffe100720c */ /* 0x000fe20003f66270 */
[----:B------:R-:W-:Y:S01]  /*c120*/  IMAD.MOV R229, RZ, RZ, -R229 ;  /* 0x000000ffffe57224 */ /* 0x000fe200078e0ae5 */
[----:B------:R-:W-:Y:S01]  /*c130*/  IABS R225, R227 ;  /* 0x000000e300e17213 */ /* 0x000fe20000000000 */
[----:B------:R-:W-:Y:S02]  /*c140*/  IMAD.MOV.U32 R223, RZ, RZ, R233 ;  /* 0x000000ffffdf7224 */ /* 0x000fe400078e00e9 */
[----:B------:R-:W-:Y:S02]  /*c150*/  IMAD R229, R3, R229, R230 ;  /* 0x000000e503e57224 */ /* 0x000fe400078e02e6 */
[----:B------:R-:W-:-:S02]  /*c160*/  IMAD.MOV.U32 R230, RZ, RZ, R225 ;  /* 0x000000ffffe67224 */ /* 0x000fc400078e00e1 */
[----:B------:R-:W-:Y:S01]  /*c170*/  IMAD.MOV.U32 R225, RZ, RZ, R232 ;  /* 0x000000ffffe17224 */ /* 0x000fe200078e00e8 */
[----:B------:R-:W-:Y:S01]  /*c180*/  IABS R232, R8 ;  /* 0x0000000800e87213 */ /* 0x000fe20000000000 */
[----:B------:R-:W-:Y:S01]  /*c190*/  IMAD.MOV.U32 R222, RZ, RZ, R234 ;  /* 0x000000ffffde7224 */ /* 0x000fe200078e00ea */
[----:B------:R-:W-:Y:S01]  /*c1a0*/  IABS R234, R226 ;  /* 0x000000e200ea7213 */ /* 0x000fe20000000000 */
[----:B------:R-:W-:Y:S01]  /*c1b0*/  @!P1 IMAD.MOV R225, RZ, RZ, -R225 ;  /* 0x000000ffffe19224 */ /* 0x000fe200078e0ae1 */
[----:B------:R-:W-:Y:S01]  /*c1c0*/  ISETP.GT.U32.AND P1, PT, R3, R229, PT ;  /* 0x000000e50300720c */ /* 0x000fe20003f24070 */
[----:B------:R-:W-:Y:S02]  /*c1d0*/  @!P5 IMAD.IADD R237, R237, 0x1, -R3 ;  /* 0x00000001ededd824 */ /* 0x000fe400078e0a03 */
[----:B------:R-:W-:Y:S01]  /*c1e0*/  @!P2 IMAD.MOV R223, RZ, RZ, -R223 ;  /* 0x000000ffffdfa224 */ /* 0x000fe200078e0adf */
[----:B------:R-:W-:Y:S01]  /*c1f0*/  ISETP.GE.AND P2, PT, R224, RZ, PT ;  /* 0x000000ffe000720c */ /* 0x000fe20003f46270 */
[----:B------:R-:W-:Y:S01]  /*c200*/  @!P0 IMAD.MOV R222, RZ, RZ, -R222 ;  /* 0x000000ffffde8224 */ /* 0x000fe200078e0ade */
[C---:B------:R-:W-:Y:S01]  /*c210*/  ISETP.GT.U32.AND P0, PT, R3.reuse, R238, PT ;  /* 0x000000ee0300720c */ /* 0x040fe20003f04070 */
[----:B------:R-:W-:Y:S01]  /*c220*/  IMAD.MOV.U32 R224, RZ, RZ, R231 ;  /* 0x000000ffffe07224 */ /* 0x000fe200078e00e7 */
[----:B------:R-:W-:Y:S01]  /*c230*/  ISETP.GT.U32.AND P5, PT, R3, R237, PT ;  /* 0x000000ed0300720c */ /* 0x000fe20003fa4070 */
[----:B------:R-:W-:-:S04]  /*c240*/  IMAD.HI.U32 R233, R5, R234, RZ ;  /* 0x000000ea05e97227 */ /* 0x000fc800078e00ff */
[----:B------:R-:W-:-:S04]  /*c250*/  IMAD.HI.U32 R231, R5, R230, RZ ;  /* 0x000000e605e77227 */ /* 0x000fc800078e00ff */
[----:B------:R-:W-:Y:S01]  /*c260*/  @!P4 IMAD.MOV R224, RZ, RZ, -R224 ;  /* 0x000000ffffe0c224 */ /* 0x000fe200078e0ae0 */
[----:B------:R-:W-:Y:S01]  /*c270*/  ISETP.GE.AND P4, PT, R226, RZ, PT ;  /* 0x000000ffe200720c */ /* 0x000fe20003f86270 */
[----:B------:R-:W-:Y:S01]  /*c280*/  IMAD.MOV R233, RZ, RZ, -R233 ;  /* 0x000000ffffe97224 */ /* 0x000fe200078e0ae9 */
[----:B------:R-:W-:Y:S01]  /*c290*/  IABS R226, R228 ;  /* 0x000000e400e27213 */ /* 0x000fe20000000000 */
[----:B------:R-:W-:Y:S02]  /*c2a0*/  IMAD.MOV R231, RZ, RZ, -R231 ;  /* 0x000000ffffe77224 */ /* 0x000fe400078e0ae7 */
[----:B------:R-:W-:Y:S02]  /*c2b0*/  @!P1 IMAD.IADD R229, R229, 0x1, -R3 ;  /* 0x00000001e5e59824 */ /* 0x000fe400078e0a03 */
[C---:B------:R-:W-:Y:S01]  /*c2c0*/  IMAD R234, R3.reuse, R233, R234 ;  /* 0x000000e903ea7224 */ /* 0x040fe200078e02ea */
[----:B------:R-:W-:Y:S01]  /*c2d0*/  IABS R233, R7 ;  /* 0x0000000700e97213 */ /* 0x000fe20000000000 */
[C---:B------:R-:W-:Y:S01]  /*c2e0*/  IMAD R230, R3.reuse, R231, R230 ;  /* 0x000000e703e67224 */ /* 0x040fe200078e02e6 */
[----:B------:R-:W-:Y:S01]  /*c2f0*/  ISETP.GT.U32.AND P1, PT, R3, R229, PT ;  /* 0x000000e50300720c */ /* 0x000fe20003f24070 */
[----:B------:R-:W-:-:S02]  /*c300*/  IMAD.MOV.U32 R231, RZ, RZ, R226 ;  /* 0x000000ffffe77224 */ /* 0x000fc400078e00e2 */
[--C-:B------:R-:W-:Y:S02]  /*c310*/  @!P0 IMAD.IADD R238, R238, 0x1, -R3.reuse ;  /* 0x00000001eeee8824 */ /* 0x100fe400078e0a03 */
[----:B------:R-:W-:Y:S01]  /*c320*/  @!P5 IMAD.IADD R237, R237, 0x1, -R3 ;  /* 0x00000001ededd824 */ /* 0x000fe200078e0a03 */
[----:B------:R-:W-:Y:S01]  /*c330*/  ISETP.GT.U32.AND P5, PT, R3, R234, PT ;  /* 0x000000ea0300720c */ /* 0x000fe20003fa4070 */
[----:B------:R-:W-:Y:S01]  /*c340*/  IMAD.HI.U32 R235, R5, R231, RZ ;  /* 0x000000e705eb7227 */ /* 0x000fe200078e00ff */
[----:B------:R-:W-:-:S03]  /*c350*/  ISETP.GT.U32.AND P0, PT, R3, R238, PT ;  /* 0x000000ee0300720c */ /* 0x000fc60003f04070 */
[----:B------:R-:W-:Y:S02]  /*c360*/  IMAD.MOV R236, RZ, RZ, -R235 ;  /* 0x000000ffffec7224 */ /* 0x000fe400078e0aeb */
[----:B------:R-:W-:Y:S02]  /*c370*/  @!P1 IMAD.IADD R229, R229, 0x1, -R3 ;  /* 0x00000001e5e59824 */ /* 0x000fe400078e0a03 */
[----:B------:R-:W-:Y:S02]  /*c380*/  IMAD R231, R3, R236, R231 ;  /* 0x000000ec03e77224 */ /* 0x000fe400078e02e7 */
[----:B------:R-:W-:-:S03]  /*c390*/  IMAD.HI.U32 R235, R5, R232, RZ ;  /* 0x000000e805eb7227 */ /* 0x000fc600078e00ff */
[----:B------:R-:W-:Y:S01]  /*c3a0*/  ISETP.GT.U32.AND P1, PT, R3, R231, PT ;  /* 0x000000e70300720c */ /* 0x000fe20003f24070 */
[--C-:B------:R-:W-:Y:S02]  /*c3b0*/  @!P5 IMAD.IADD R234, R234, 0x1, -R3.reuse ;  /* 0x00000001eaead824 */ /* 0x100fe400078e0a03 */
[----:B------:R-:W-:Y:S01]  /*c3c0*/  @!P0 IMAD.IADD R238, R238, 0x1, -R3 ;  /* 0x00000001eeee8824 */ /* 0x000fe200078e0a03 */
[----:B------:R-:W-:Y:S01]  /*c3d0*/  ISETP.GE.AND P0, PT, R227, RZ, PT ;  /* 0x000000ffe300720c */ /* 0x000fe20003f06270 */
[----:B------:R-:W-:Y:S01]  /*c3e0*/  IMAD.MOV.U32 R227, RZ, RZ, R237 ;  /* 0x000000ffffe37224 */ /* 0x000fe200078e00ed */
[----:B------:R-:W-:Y:S01]  /*c3f0*/  ISETP.GT.U32.AND P5, PT, R3, R234, PT ;  /* 0x000000ea0300720c */ /* 0x000fe20003fa4070 */
[----:B------:R-:W-:Y:S01]  /*c400*/  IMAD.MOV.U32 R226, RZ, RZ, R238 ;  /* 0x000000ffffe27224 */ /* 0x000fe200078e00ee */
[----:B------:R-:W-:Y:S01]  /*c410*/  IABS R237, R245 ;  /* 0x000000f500ed7213 */ /* 0x000fe20000000000 */
[----:B------:R-:W-:Y:S02]  /*c420*/  IMAD.MOV R235, RZ, RZ, -R235 ;  /* 0x000000ffffeb7224 */ /* 0x000fe400078e0aeb */
[----:B------:R-:W-:-:S04]  /*c430*/  IMAD.HI.U32 R236, R5, R233, RZ ;  /* 0x000000e905ec7227 */ /* 0x000fc800078e00ff */
[----:B------:R-:W-:Y:S01]  /*c440*/  @!P3 IMAD.MOV R226, RZ, RZ, -R226 ;  /* 0x000000ffffe2b224 */ /* 0x000fe200078e0ae2 */
[C---:B------:R-:W-:Y:S01]  /*c450*/  ISETP.GT.U32.AND P3, PT, R3.reuse, R230, PT ;  /* 0x000000e60300720c */ /* 0x040fe20003f64070 */
[----:B------:R-:W-:Y:S01]  /*c460*/  @!P6 IMAD.MOV R227, RZ, RZ, -R227 ;  /* 0x000000ffffe3e224 */ /* 0x000fe200078e0ae3 */
[----:B------:R-:W-:Y:S01]  /*c470*/  ISETP.GE.AND P6, PT, R228, RZ, PT ;  /* 0x000000ffe400720c */ /* 0x000fe20003fc6270 */
[----:B------:R-:W-:Y:S01]  /*c480*/  IMAD R232, R3, R235, R232 ;  /* 0x000000eb03e87224 */ /* 0x000fe200078e02e8 */
[----:B------:R-:W-:Y:S01]  /*c490*/  IABS R235, R6 ;  /* 0x0000000600eb7213 */ /* 0x000fe20000000000 */
[----:B------:R-:W-:Y:S01]  /*c4a0*/  IMAD.MOV.U32 R228, RZ, RZ, R229 ;  /* 0x000000ffffe47224 */ /* 0x000fe200078e00e5 */
[----:B------:R-:W-:Y:S01]  /*c4b0*/  IABS R229, R2 ;  /* 0x0000000200e57213 */ /* 0x000fe20000000000 */
[----:B------:R-:W-:Y:S02]  /*c4c0*/  @!P1 IMAD.IADD R231, R231, 0x1, -R3 ;  /* 0x00000001e7e79824 */ /* 0x000fe400078e0a03 */
[----:B------:R-:W-:-:S02]  /*c4d0*/  IMAD.MOV R236, RZ, RZ, -R236 ;  /* 0x000000ffffec7224 */ /* 0x000fc400078e0aec */
[----:B------:R-:W-:Y:S01]  /*c4e0*/  @!P2 IMAD.MOV R228, RZ, RZ, -R228 ;  /* 0x000000ffffe4a224 */ /* 0x000fe200078e0ae4 */
[C---:B------:R-:W-:Y:S01]  /*c4f0*/  ISETP.GT.U32.AND P2, PT, R3.reuse, R232, PT ;  /* 0x000000e80300720c */ /* 0x040fe20003f44070 */
[----:B------:R-:W-:Y:S01]  /*c500*/  @!P5 IMAD.IADD R234, R234, 0x1, -R3 ;  /* 0x00000001eaead824 */ /* 0x000fe200078e0a03 */
[C---:B------:R-:W-:Y:S01]  /*c510*/  ISETP.GT.U32.AND P1, PT, R3.reuse, R231, PT ;  /* 0x000000e70300720c */ /* 0x040fe20003f24070 */
[----:B------:R-:W-:Y:S01]  /*c520*/  IMAD R233, R3, R236, R233 ;  /* 0x000000ec03e97224 */ /* 0x000fe200078e02e9 */
[----:B------:R-:W-:Y:S01]  /*c530*/  ISETP.GE.AND P5, PT, R8, RZ, PT ;  /* 0x000000ff0800720c */ /* 0x000fe20003fa6270 */
[----:B------:R-:W-:-:S04]  /*c540*/  IMAD.HI.U32 R236, R5, R235, RZ ;  /* 0x000000eb05ec7227 */ /* 0x000fc800078e00ff */
[----:B------:R-:W-:Y:S02]  /*c550*/  IMAD.MOV.U32 R8, RZ, RZ, R229 ;  /* 0x000000ffff087224 */ /* 0x000fe400078e00e5 */
[----:B------:R-:W-:Y:S02]  /*c560*/  IMAD.MOV.U32 R229, RZ, RZ, R234 ;  /* 0x000000ffffe57224 */ /* 0x000fe400078e00ea */
[----:B------:R-:W-:Y:S02]  /*c570*/  IMAD.MOV R234, RZ, RZ, -R236 ;  /* 0x000000ffffea7224 */ /* 0x000fe400078e0aec */
[----:B------:R-:W-:Y:S02]  /*c580*/  @!P3 IMAD.IADD R230, R230, 0x1, -R3 ;  /* 0x00000001e6e6b824 */ /* 0x000fe400078e0a03 */
[C---:B------:R-:W-:Y:S02]  /*c590*/  IMAD R234, R3.reuse, R234, R235 ;  /* 0x000000ea03ea7224 */ /* 0x040fe400078e02eb */
[--C-:B------:R-:W-:Y:S01]  /*c5a0*/  @!P2 IMAD.IADD R232, R232, 0x1, -R3.reuse ;  /* 0x00000001e8e8a824 */ /* 0x100fe200078e0a03 */
[----:B------:R-:W-:Y:S01]  /*c5b0*/  ISETP.GT.U32.AND P3, PT, R3, R230, PT ;  /* 0x000000e60300720c */ /* 0x000fe20003f64070 */
[----:B------:R-:W-:Y:S01]  /*c5c0*/  @!P1 IMAD.IADD R231, R231, 0x1, -R3 ;  /* 0x00000001e7e79824 */ /* 0x000fe200078e0a03 */
[C---:B------:R-:W-:Y:S01]  /*c5d0*/  ISETP.GT.U32.AND P1, PT, R3.reuse, R234, PT ;  /* 0x000000ea0300720c */ /* 0x040fe20003f24070 */
[----:B------:R-:W-:Y:S01]  /*c5e0*/  @!P4 IMAD.MOV R229, RZ, RZ, -R229 ;  /* 0x000000ffffe5c224 */ /* 0x000fe200078e0ae5 */
[----:B------:R-:W-:Y:S01]  /*c5f0*/  ISETP.GT.U32.AND P4, PT, R3, R232, PT ;  /* 0x000000e80300720c */ /* 0x000fe20003f84070 */
[----:B------:R-:W-:Y:S01]  /*c600*/  IMAD.HI.U32 R236, R5, R8, RZ ;  /* 0x0000000805ec7227 */ /* 0x000fe200078e00ff */
[----:B------:R-:W-:-:S03]  /*c610*/  ISETP.GE.AND P2, PT, R7, RZ, PT ;  /* 0x000000ff0700720c */ /* 0x000fc60003f46270 */
[----:B------:R-:W-:Y:S02]  /*c620*/  IMAD.MOV R236, RZ, RZ, -R236 ;  /* 0x000000ffffec7224 */ /* 0x000fe400078e0aec */
[----:B------:R-:W-:Y:S02]  /*c630*/  @!P6 IMAD.MOV R231, RZ, RZ, -R231 ;  /* 0x000000ffffe7e224 */ /* 0x000fe400078e0ae7 */
[--C-:B------:R-:W-:Y:S01]  /*c640*/  @!P3 IMAD.IADD R230, R230, 0x1, -R3.reuse ;  /* 0x00000001e6e6b824 */ /* 0x100fe200078e0a03 */
[C---:B------:R-:W-:Y:S01]  /*c650*/  ISETP.GT.U32.AND P3, PT, R3.reuse, R233, PT ;  /* 0x000000e90300720c */ /* 0x040fe20003f64070 */
[----:B------:R-:W-:Y:S01]  /*c660*/  IMAD R235, R3, R236, R8 ;  /* 0x000000ec03eb7224 */ /* 0x000fe200078e0208 */
[----:B------:R-:W-:Y:S01]  /*c670*/  IABS R8, R11 ;  /* 0x0000000b00087213 */ /* 0x000fe20000000000 */
[--C-:B------:R-:W-:Y:S01]  /*c680*/  @!P1 IMAD.IADD R234, R234, 0x1, -R3.reuse ;  /* 0x00000001eaea9824 */ /* 0x100fe200078e0a03 */
[----:B------:R-:W-:Y:S01]  /*c690*/  ISETP.GE.AND P1, PT, R2, RZ, PT ;  /* 0x000000ff0200720c */ /* 0x000fe20003f26270 */
[----:B------:R-:W-:Y:S01]  /*c6a0*/  @!P0 IMAD.MOV R230, RZ, RZ, -R230 ;  /* 0x000000ffffe68224 */ /* 0x000fe200078e0ae6 */
[----:B------:R-:W-:Y:S01]  /*c6b0*/  ISETP.GE.AND P0, PT, R6, RZ, PT ;  /* 0x000000ff0600720c */ /* 0x000fe20003f06270 */
[----:B------:R-:W-:Y:S01]  /*c6c0*/  @!P4 IMAD.IADD R232, R232, 0x1, -R3 ;  /* 0x00000001e8e8c824 */ /* 0x000fe200078e0a03 */
[----:B------:R-:W-:Y:S01]  /*c6d0*/  IABS R6, R244 ;  /* 0x000000f400067213 */ /* 0x000fe20000000000 */
[----:B------:R-:W-:Y:S01]  /*c6e0*/  IMAD.HI.U32 R7, R5, R239, RZ ;  /* 0x000000ef05077227 */ /* 0x000fe200078e00ff */
[----:B------:R-:W-:-:S02]  /*c6f0*/  ISETP.GT.U32.AND P4, PT, R3, R235, PT ;  /* 0x000000eb0300720c */ /* 0x000fc40003f84070 */
[----:B------:R-:W-:Y:S01]  /*c700*/  ISETP.GT.U32.AND P6, PT, R3, R234, PT ;  /* 0x000000ea0300720c */ /* 0x000fe20003fc4070 */
[----:B------:R-:W-:Y:S02]  /*c710*/  IMAD.MOV.U32 R236, RZ, RZ, R6 ;  /* 0x000000ffffec7224 */ /* 0x000fe400078e0006 */
[----:B------:R-:W-:-:S04]  /*c720*/  IMAD.HI.U32 R6, R5, R237, RZ ;  /* 0x000000ed05067227 */ /* 0x000fc800078e00ff */
[----:B------:R-:W-:-:S04]  /*c730*/  IMAD.HI.U32 R2, R5, R236, RZ ;  /* 0x000000ec05027227 */ /* 0x000fc800078e00ff */
[----:B------:R-:W-:Y:S02]  /*c740*/  IMAD.MOV R6, RZ, RZ, -R6 ;  /* 0x000000ffff067224 */ /* 0x000fe400078e0a06 */
[----:B------:R-:W-:Y:S02]  /*c750*/  IMAD.MOV R2, RZ, RZ, -R2 ;  /* 0x000000ffff027224 */ /* 0x000fe400078e0a02 */
[----:B------:R-:W-:Y:S01]  /*c760*/  @!P4 IMAD.IADD R235, R235, 0x1, -R3 ;  /* 0x00000001ebebc824 */ /* 0x000fe200078e0a03 */
[----:B------:R-:W-:Y:S01]  /*c770*/  ISETP.GE.AND P4, PT, R245, RZ, PT ;  /* 0x000000fff500720c */ /* 0x000fe20003f86270 */
[C---:B------:R-:W-:Y:S01]  /*c780*/  IMAD R237, R3.reuse, R6, R237 ;  /* 0x0000000603ed7224 */ /* 0x040fe200078e02ed */
[----:B------:R-:W-:Y:S01]  /*c790*/  IABS R245, R18 ;  /* 0x0000001200f57213 */ /* 0x000fe20000000000 */
[----:B------:R-:W-:Y:S02]  /*c7a0*/  @!P6 IMAD.IADD R234, R234, 0x1, -R3 ;  /* 0x00000001eaeae824 */ /* 0x000fe400078e0a03 */
[----:B------:R-:W-:Y:S01]  /*c7b0*/  @!P5 IMAD.MOV R232, RZ, RZ, -R232 ;  /* 0x000000ffffe8d224 */ /* 0x000fe200078e0ae8 */
[C---:B------:R-:W-:Y:S01]  /*c7c0*/  ISETP.GT.U32.AND P5, PT, R3.reuse, R235, PT ;  /* 0x000000eb0300720c */ /* 0x040fe20003fa4070 */
[C---:B------:R-:W-:Y:S01]  /*c7d0*/  IMAD R236, R3.reuse, R2, R236 ;  /* 0x0000000203ec7224 */ /* 0x040fe200078e02ec */
[----:B------:R-:W-:Y:S01]  /*c7e0*/  IABS R2, R246 ;  /* 0x000000f600027213 */ /* 0x000fe20000000000 */
[----:B------:R-:W-:Y:S01]  /*c7f0*/  @!P0 IMAD.MOV R234, RZ, RZ, -R234 ;  /* 0x000000ffffea8224 */ /* 0x000fe200078e0aea */
[----:B------:R-:W-:Y:S01]  /*c800*/  ISETP.GT.U32.AND P0, PT, R3, R237, PT ;  /* 0x000000ed0300720c */ /* 0x000fe20003f04070 */
[----:B------:R-:W-:Y:S01]  /*c810*/  IMAD.HI.U32 R6, R5, R240, RZ ;  /* 0x000000f005067227 */ /* 0x000fe200078e00ff */
[----:B------:R-:W-:-:S03]  /*c820*/  ISETP.GT.U32.AND P6, PT, R3, R236, PT ;  /* 0x000000ec0300720c */ /* 0x000fc60003fc4070 */
[----:B------:R-:W-:-:S04]  /*c830*/  IMAD.HI.U32 R238, R5, R2, RZ ;  /* 0x0000000205ee7227 */ /* 0x000fc800078e00ff */
[----:B------:R-:W-:Y:S02]  /*c840*/  IMAD.MOV R238, RZ, RZ, -R238 ;  /* 0x000000ffffee7224 */ /* 0x000fe400078e0aee */
[--C-:B------:R-:W-:Y:S01]  /*c850*/  @!P5 IMAD.IADD R235, R235, 0x1, -R3.reuse ;  /* 0x00000001ebebd824 */ /* 0x100fe200078e0a03 */
[----:B------:R-:W-:Y:S01]  /*c860*/  ISETP.GE.AND P5, PT, R249, RZ, PT ;  /* 0x000000fff900720c */ /* 0x000fe20003fa6270 */
[----:B------:R-:W-:Y:S01]  /*c870*/  IMAD R238, R3, R238, R2 ;  /* 0x000000ee03ee7224 */ /* 0x000fe200078e0202 */
[----:B------:R-:W-:Y:S01]  /*c880*/  IABS R249, R14 ;  /* 0x0000000e00f97213 */ /* 0x000fe20000000000 */
[----:B------:R-:W-:Y:S02]  /*c890*/  @!P0 IMAD.IADD R237, R237, 0x1, -R3 ;  /* 0x00000001eded8824 */ /* 0x000fe400078e0a03 */
[----:B------:R-:W-:Y:S01]  /*c8a0*/  @!P1 IMAD.MOV R235, RZ, RZ, -R235 ;  /* 0x000000ffffeb9224 */ /* 0x000fe200078e0aeb */
[----:B------:R-:W-:Y:S01]  /*c8b0*/  ISETP.GT.U32.AND P1, PT, R3, R238, PT ;  /* 0x000000ee0300720c */ /* 0x000fe20003f24070 */
[----:B------:R-:W-:Y:S01]  /*c8c0*/  IMAD.HI.U32 R2, R5, R241, RZ ;  /* 0x000000f105027227 */ /* 0x000fe200078e00ff */
[----:B------:R-:W-:-:S03]  /*c8d0*/  ISETP.GT.U32.AND P0, PT, R3, R237, PT ;  /* 0x000000ed0300720c */ /* 0x000fc60003f04070 */
[----:B------:R-:W-:Y:S02]  /*c8e0*/  IMAD.MOV R6, RZ, RZ, -R6 ;  /* 0x000000ffff067224 */ /* 0x000fe400078e0a06 */
[----:B------:R-:W-:Y:S02]  /*c8f0*/  IMAD.MOV R2, RZ, RZ, -R2 ;  /* 0x000000ffff027224 */ /* 0x000fe400078e0a02 */
[----:B------:R-:W-:Y:S02]  /*c900*/  IMAD R240, R3, R6, R240 ;  /* 0x0000000603f07224 */ /* 0x000fe400078e02f0 */
[----:B------:R-:W-:Y:S02]  /*c910*/  @!P3 IMAD.IADD R233, R233, 0x1, -R3 ;  /* 0x00000001e9e9b824 */ /* 0x000fe400078e0a03 */
[----:B------:R-:W-:Y:S02]  /*c920*/  IMAD R241, R3, R2, R241 ;  /* 0x0000000203f17224 */ /* 0x000fe400078e02f1 */
[--C-:B------:R-:W-:Y:S01]  /*c930*/  @!P0 IMAD.IADD R237, R237, 0x1, -R3.reuse ;  /* 0x00000001eded8824 */ /* 0x100fe200078e0a03 */
[C---:B------:R-:W-:Y:S01]  /*c940*/  ISETP.GT.U32.AND P3, PT, R3.reuse, R233, PT ;  /* 0x000000e90300720c */ /* 0x040fe20003f64070 */
[----:B------:R-:W-:Y:S01]  /*c950*/  @!P1 IMAD.IADD R238, R238, 0x1, -R3 ;  /* 0x00000001eeee9824 */ /* 0x000fe200078e0a03 */
[C---:B------:R-:W-:Y:S01]  /*c960*/  ISETP.GT.U32.AND P1, PT, R3.reuse, R240, PT ;  /* 0x000000f00300720c */ /* 0x040fe20003f24070 */
[----:B------:R-:W-:Y:S01]  /*c970*/  @!P4 IMAD.MOV R237, RZ, RZ, -R237 ;  /* 0x000000ffffedc224 */ /* 0x000fe200078e0aed */
[----:B------:R-:W-:Y:S01]  /*c980*/  ISETP.GT.U32.AND P4, PT, R3, R241, PT ;  /* 0x000000f10300720c */ /* 0x000fe20003f84070 */
[----:B------:R-:W-:-:S02]  /*c990*/  IMAD.MOV R7, RZ, RZ, -R7 ;  /* 0x000000ffff077224 */ /* 0x000fc400078e0a07 */
[----:B------:R-:W-:Y:S02]  /*c9a0*/  @!P6 IMAD.IADD R236, R236, 0x1, -R3 ;  /* 0x00000001ecece824 */ /* 0x000fe400078e0a03 */
[----:B------:R-:W-:Y:S02]  /*c9b0*/  IMAD R239, R3, R7, R239 ;  /* 0x0000000703ef7224 */ /* 0x000fe400078e02ef */
[----:B------:R-:W-:Y:S01]  /*c9c0*/  IMAD.HI.U32 R6, R5, R243, RZ ;  /* 0x000000f305067227 */ /* 0x000fe200078e00ff */
[C---:B------:R-:W-:Y:S02]  /*c9d0*/  ISETP.GT.U32.AND P6, PT, R3.reuse, R236, PT ;  /* 0x000000ec0300720c */ /* 0x040fe40003fc4070 */
[----:B------:R-:W-:Y:S01]  /*c9e0*/  ISETP.GT.U32.AND P0, PT, R3, R239, PT ;  /* 0x000000ef0300720c */ /* 0x000fe20003f04070 */
[--C-:B------:R-:W-:Y:S02]  /*c9f0*/  @!P1 IMAD.IADD R240, R240, 0x1, -R3.reuse ;  /* 0x00000001f0f09824 */ /* 0x100fe400078e0a03 */
[--C-:B------:R-:W-:Y:S01]  /*ca00*/  @!P3 IMAD.IADD R233, R233, 0x1, -R3.reuse ;  /* 0x00000001e9e9b824 */ /* 0x100fe200078e0a03 */
[----:B------:R-:W-:Y:S01]  /*ca10*/  ISETP.GE.AND P3, PT, R244, RZ, PT ;  /* 0x000000fff400720c */ /* 0x000fe20003f66270 */
[----:B------:R-:W-:Y:S01]  /*ca20*/  @!P4 IMAD.IADD R241, R241, 0x1, -R3 ;  /* 0x00000001f1f1c824 */ /* 0x000fe200078e0a03 */
[----:B------:R-:W-:Y:S01]  /*ca30*/  IABS R244, R19 ;  /* 0x0000001300f47213 */ /* 0x000fe20000000000 */
[----:B------:R-:W-:Y:S01]  /*ca40*/  IMAD.MOV R6, RZ, RZ, -R6 ;  /* 0x000000ffff067224 */ /* 0x000fe200078e0a06 */
[----:B------:R-:W-:Y:S01]  /*ca50*/  ISETP.GT.U32.AND P1, PT, R3, R240, PT ;  /* 0x000000f00300720c */ /* 0x000fe20003f24070 */
[----:B------:R-:W-:Y:S01]  /*ca60*/  IMAD.HI.U32 R7, R5, R242, RZ ;  /* 0x000000f205077227 */ /* 0x000fe200078e00ff */
[----:B------:R-:W-:-:S03]  /*ca70*/  ISETP.GT.U32.AND P4, PT, R3, R241, PT ;  /* 0x000000f10300720c */ /* 0x000fc60003f84070 */
[----:B------:R-:W-:-:S04]  /*ca80*/  IMAD.HI.U32 R2, R5, R244, RZ ;  /* 0x000000f405027227 */ /* 0x000fc800078e00ff */
[----:B------:R-:W-:Y:S02]  /*ca90*/  IMAD.MOV R2, RZ, RZ, -R2 ;  /* 0x000000ffff027224 */ /* 0x000fe400078e0a02 */
[----:B------:R-:W-:Y:S02]  /*caa0*/  IMAD R243, R3, R6, R243 ;  /* 0x0000000603f37224 */ /* 0x000fe400078e02f3 */
[--C-:B------:R-:W-:Y:S01]  /*cab0*/  @!P6 IMAD.IADD R236, R236, 0x1, -R3.reuse ;  /* 0x00000001ecece824 */ /* 0x100fe200078e0a03 */
[----:B------:R-:W-:Y:S01]  /*cac0*/  ISETP.GE.AND P6, PT, R247, RZ, PT ;  /* 0x000000fff700720c */ /* 0x000fe20003fc6270 */
[--C-:B------:R-:W-:Y:S01]  /*cad0*/  @!P0 IMAD.IADD R239, R239, 0x1, -R3.reuse ;  /* 0x00000001efef8824 */ /* 0x100fe200078e0a03 */
[----:B------:R-:W-:Y:S01]  /*cae0*/  IABS R247, R16 ;  /* 0x0000001000f77213 */ /* 0x000fe20000000000 */
[C---:B------:R-:W-:Y:S02]  /*caf0*/  IMAD R244, R3.reuse, R2, R244 ;  /* 0x0000000203f47224 */ /* 0x040fe400078e02f4 */
[--C-:B------:R-:W-:Y:S01]  /*cb00*/  @!P1 IMAD.IADD R240, R240, 0x1, -R3.reuse ;  /* 0x00000001f0f09824 */ /* 0x100fe200078e0a03 */
[C---:B------:R-:W-:Y:S01]  /*cb10*/  ISETP.GT.U32.AND P1, PT, R3.reuse, R243, PT ;  /* 0x000000f30300720c */ /* 0x040fe20003f24070 */
[----:B------:R-:W-:Y:S01]  /*cb20*/  @!P3 IMAD.MOV R236, RZ, RZ, -R236 ;  /* 0x000000ffffecb224 */ /* 0x000fe200078e0aec */
[----:B------:R-:W-:Y:S01]  /*cb30*/  ISETP.GT.U32.AND P3, PT, R3, R238, PT ;  /* 0x000000ee0300720c */ /* 0x000fe20003f64070 */
[----:B------:R-:W-:Y:S01]  /*cb40*/  @!P4 IMAD.IADD R241, R241, 0x1, -R3 ;  /* 0x00000001f1f1c824 */ /* 0x000fe200078e0a03 */
[C---:B------:R-:W-:Y:S01]  /*cb50*/  ISETP.GT.U32.AND P0, PT, R3.reuse, R239, PT ;  /* 0x000000ef0300720c */ /* 0x040fe20003f04070 */
[----:B------:R-:W-:Y:S01]  /*cb60*/  IMAD.MOV R7, RZ, RZ, -R7 ;  /* 0x000000ffff077224 */ /* 0x000fe200078e0a07 */
[----:B------:R-:W-:Y:S01]  /*cb70*/  ISETP.GT.U32.AND P4, PT, R3, R244, PT ;  /* 0x000000f40300720c */ /* 0x000fe20003f84070 */
[----:B------:R-:W-:-:S04]  /*cb80*/  IMAD.HI.U32 R2, R5, R245, RZ ;  /* 0x000000f505027227 */ /* 0x000fc800078e00ff */
[----:B------:R-:W-:Y:S01]  /*cb90*/  @!P2 IMAD.MOV R233, RZ, RZ, -R233 ;  /* 0x000000ffffe9a224 */ /* 0x000fe200078e0ae9 */
[----:B------:R-:W-:Y:S01]  /*cba0*/  ISETP.GE.AND P2, PT, R246, RZ, PT ;  /* 0x000000fff600720c */ /* 0x000fe20003f46270 */
[----:B------:R-:W-:Y:S01]  /*cbb0*/  IMAD R242, R3, R7, R242 ;  /* 0x0000000703f27224 */ /* 0x000fe200078e02f2 */
[----:B------:R-:W-:Y:S01]  /*cbc0*/  IABS R246, R17 ;  /* 0x0000001100f67213 */ /* 0x000fe20000000000 */
[--C-:B------:R-:W-:Y:S02]  /*cbd0*/  @!P1 IMAD.IADD R243, R243, 0x1, -R3.reuse ;  /* 0x00000001f3f39824 */ /* 0x100fe400078e0a03 */
[----:B------:R-:W-:Y:S02]  /*cbe0*/  IMAD.MOV R2, RZ, RZ, -R2 ;  /* 0x000000ffff027224 */ /* 0x000fe400078e0a02 */
[--C-:B------:R-:W-:Y:S01]  /*cbf0*/  @!P3 IMAD.IADD R238, R238, 0x1, -R3.reuse ;  /* 0x00000001eeeeb824 */ /* 0x100fe200078e0a03 */
[----:B------:R-:W-:Y:S01]  /*cc00*/  ISETP.GE.AND P3, PT, R248, RZ, PT ;  /* 0x000000fff800720c */ /* 0x000fe20003f66270 */
[--C-:B------:R-:W-:Y:S01]  /*cc10*/  @!P0 IMAD.IADD R239, R239, 0x1, -R3.reuse ;  /* 0x00000001efef8824 */ /* 0x100fe200078e0a03 */
[C---:B------:R-:W-:Y:S01]  /*cc20*/  ISETP.GT.U32.AND P0, PT, R3.reuse, R242, PT ;  /* 0x000000f20300720c */ /* 0x040fe20003f04070 */
[----:B------:R-:W-:Y:S01]  /*cc30*/  @!P4 IMAD.IADD R244, R244, 0x1, -R3 ;  /* 0x00000001f4f4c824 */ /* 0x000fe200078e0a03 */
[C---:B------:R-:W-:Y:S01]  /*cc40*/  ISETP.GT.U32.AND P4, PT, R3.reuse, R243, PT ;  /* 0x000000f30300720c */ /* 0x040fe20003f84070 */
[----:B------:R-:W-:Y:S01]  /*cc50*/  IMAD R245, R3, R2, R245 ;  /* 0x0000000203f57224 */ /* 0x000fe200078e02f5 */
[----:B------:R-:W-:Y:S01]  /*cc60*/  IABS R248, R15 ;  /* 0x0000000f00f87213 */ /* 0x000fe20000000000 */
[----:B------:R-:W-:-:S04]  /*cc70*/  IMAD.HI.U32 R2, R5, R246, RZ ;  /* 0x000000f605027227 */ /* 0x000fc800078e00ff */
[----:B------:R-:W-:Y:S02]  /*cc80*/  IMAD.MOV R2, RZ, RZ, -R2 ;  /* 0x000000ffff027224 */ /* 0x000fe400078e0a02 */
[----:B------:R-:W-:-:S04]  /*cc90*/  IMAD.HI.U32 R7, R5, R248, RZ ;  /* 0x000000f805077227 */ /* 0x000fc800078e00ff */
[----:B------:R-:W-:Y:S02]  /*cca0*/  IMAD R246, R3, R2, R246 ;  /* 0x0000000203f67224 */ /* 0x000fe400078e02f6 */
[----:B------:R-:W-:Y:S02]  /*ccb0*/  IMAD.MOV R2, RZ, RZ, -R7 ;  /* 0x000000ffff027224 */ /* 0x000fe400078e0a07 */
[--C-:B------:R-:W-:Y:S01]  /*ccc0*/  @!P0 IMAD.IADD R242, R242, 0x1, -R3.reuse ;  /* 0x00000001f2f28824 */ /* 0x100fe200078e0a03 */
[----:B------:R-:W-:Y:S01]  /*ccd0*/  ISETP.GE.AND P0, PT, R252, RZ, PT ;  /* 0x000000fffc00720c */ /* 0x000fe20003f06270 */
[----:B------:R-:W-:Y:S01]  /*cce0*/  @!P4 IMAD.IADD R243, R243, 0x1, -R3 ;  /* 0x00000001f3f3c824 */ /* 0x000fe200078e0a03 */
[C---:B------:R-:W-:Y:S01]  /*ccf0*/  ISETP.GT.U32.AND P4, PT, R3.reuse, R246, PT ;  /* 0x000000f60300720c */ /* 0x040fe20003f84070 */
[C---:B------:R-:W-:Y:S01]  /*cd00*/  IMAD R248, R3.reuse, R2, R248 ;  /* 0x0000000203f87224 */ /* 0x040fe200078e02f8 */
[----:B------:R-:W-:Y:S01]  /*cd10*/  ISETP.GT.U32.AND P1, PT, R3, R242, PT ;  /* 0x000000f20300720c */ /* 0x000fe20003f24070 */
[----:B------:R-:W-:Y:S01]  /*cd20*/  IMAD.HI.U32 R2, R5, R249, RZ ;  /* 0x000000f905027227 */ /* 0x000fe200078e00ff */
[----:B------:R-:W-:-:S03]  /*cd30*/  IABS R252, R9 ;  /* 0x0000000900fc7213 */ /* 0x000fc60000000000 */
[----:B------:R-:W-:Y:S02]  /*cd40*/  IMAD.MOV R2, RZ, RZ, -R2 ;  /* 0x000000ffff027224 */ /* 0x000fe400078e0a02 */
[----:B------:R-:W-:-:S04]  /*cd50*/  IMAD.HI.U32 R6, R5, R247, RZ ;  /* 0x000000f705067227 */ /* 0x000fc800078e00ff */
[----:B------:R-:W-:Y:S02]  /*cd60*/  IMAD R249, R3, R2, R249 ;  /* 0x0000000203f97224 */ /* 0x000fe400078e02f9 */
[----:B------:R-:W-:Y:S02]  /*cd70*/  @!P4 IMAD.IADD R246, R246, 0x1, -R3 ;  /* 0x00000001f6f6c824 */ /* 0x000fe400078e0a03 */
[----:B------:R-:W-:Y:S01]  /*cd80*/  IMAD.HI.U32 R2, R5, R250, RZ ;  /* 0x000000fa05027227 */ /* 0x000fe200078e00ff */
[----:B------:R-:W-:-:S03]  /*cd90*/  ISETP.GT.U32.AND P4, PT, R3, R249, PT ;  /* 0x000000f90300720c */ /* 0x000fc60003f84070 */
[--C-:B------:R-:W-:Y:S01]  /*cda0*/  @!P1 IMAD.IADD R242, R242, 0x1, -R3.reuse ;  /* 0x00000001f2f29824 */ /* 0x100fe200078e0a03 */
[C---:B------:R-:W-:Y:S01]  /*cdb0*/  ISETP.GT.U32.AND P1, PT, R3.reuse, R245, PT ;  /* 0x000000f50300720c */ /* 0x040fe20003f24070 */
[----:B------:R-:W-:Y:S02]  /*cdc0*/  IMAD.MOV R2, RZ, RZ, -R2 ;  /* 0x000000ffff027224 */ /* 0x000fe400078e0a02 */
[----:B------:R-:W-:Y:S01]  /*cdd0*/  @!P2 IMAD.MOV R238, RZ, RZ, -R238 ;  /* 0x000000ffffeea224 */ /* 0x000fe200078e0aee */
[C---:B------:R-:W-:Y:S01]  /*cde0*/  ISETP.GT.U32.AND P2, PT, R3.reuse, R244, PT ;  /* 0x000000f40300720c */ /* 0x040fe20003f44070 */
[----:B------:R-:W-:Y:S01]  /*cdf0*/  IMAD R250, R3, R2, R250 ;  /* 0x0000000203fa7224 */ /* 0x000fe200078e02fa */
[----:B------:R-:W-:Y:S01]  /*ce00*/  IABS R2, R12 ;  /* 0x0000000c00027213 */ /* 0x000fe20000000000 */
[----:B------:R-:W-:Y:S02]  /*ce10*/  IMAD.MOV R6, RZ, RZ, -R6 ;  /* 0x000000ffff067224 */ /* 0x000fe400078e0a06 */
[----:B------:R-:W-:Y:S01]  /*ce20*/  @!P4 IMAD.IADD R249, R249, 0x1, -R3 ;  /* 0x00000001f9f9c824 */ /* 0x000fe200078e0a03 */
[C---:B------:R-:W-:Y:S01]  /*ce30*/  ISETP.GT.U32.AND P4, PT, R3.reuse, R250, PT ;  /* 0x000000fa0300720c */ /* 0x040fe20003f84070 */
[----:B------:R-:W-:-:S02]  /*ce40*/  IMAD R247, R3, R6, R247 ;  /* 0x0000000603f77224 */ /* 0x000fc400078e02f7 */
[----:B------:R-:W-:-:S04]  /*ce50*/  IMAD.HI.U32 R6, R5, R251, RZ ;  /* 0x000000fb05067227 */ /* 0x000fc800078e00ff */
[--C-:B------:R-:W-:Y:S01]  /*ce60*/  @!P1 IMAD.IADD R245, R245, 0x1, -R3.reuse ;  /* 0x00000001f5f59824 */ /* 0x100fe200078e0a03 */
[C---:B------:R-:W-:Y:S01]  /*ce70*/  ISETP.GT.U32.AND P1, PT, R3.reuse, R248, PT ;  /* 0x000000f80300720c */ /* 0x040fe20003f24070 */
[----:B------:R-:W-:Y:S02]  /*ce80*/  IMAD.MOV R6, RZ, RZ, -R6 ;  /* 0x000000ffff067224 */ /* 0x000fe400078e0a06 */
[----:B------:R-:W-:Y:S01]  /*ce90*/  @!P2 IMAD.IADD R244, R244, 0x1, -R3 ;  /* 0x00000001f4f4a824 */ /* 0x000fe200078e0a03 */
[C---:B------:R-:W-:Y:S01]  /*cea0*/  ISETP.GT.U32.AND P2, PT, R3.reuse, R247, PT ;  /* 0x000000f70300720c */ /* 0x040fe20003f44070 */
[----:B------:R-:W-:Y:S01]  /*ceb0*/  IMAD R251, R3, R6, R251 ;  /* 0x0000000603fb7224 */ /* 0x000fe200078e02fb */
[----:B------:R-:W-:Y:S01]  /*cec0*/  IABS R6, R4 ;  /* 0x0000000400067213 */ /* 0x000fe20000000000 */
        /* <DEDUP_REMOVED lines=8> */
[----:B------:R-:W-:Y:S01]  /*cf50*/  @!P2 IMAD.IADD R247, R247, 0x1, -R3 ;  /* 0x00000001f7f7a824 */ /* 0x000fe200078e0a03 */
[----:B------:R-:W-:Y:S01]  /*cf60*/  ISETP.GE.AND P2, PT, R20, RZ, PT ;  /* 0x000000ff1400720c */ /* 0x000fe20003f46270 */
[----:B------:R-:W-:Y:S01]  /*cf70*/  IMAD.HI.U32 R20, R5, R2, RZ ;  /* 0x0000000205147227 */ /* 0x000fe200078e00ff */
[----:B------:R-:W-:-:S03]  /*cf80*/  IABS R19, R10 ;  /* 0x0000000a00137213 */ /* 0x000fc60000000000 */
[----:B0-----:R-:W-:-:S04]  /*cf90*/  IMAD.HI.U32 R23, R5, R6, RZ ;  /* 0x0000000605177227 */ /* 0x001fc800078e00ff */
[----:B------:R-:W-:-:S04]  /*cfa0*/  IMAD.HI.U32 R22, R5, R7, RZ ;  /* 0x0000000705167227 */ /* 0x000fc800078e00ff */
[----:B------:R-:W-:Y:S01]  /*cfb0*/  @!P4 IMAD.IADD R251, R251, 0x1, -R3 ;  /* 0x00000001fbfbc824 */ /* 0x000fe200078e0a03 */
[----:B------:R-:W-:Y:S01]  /*cfc0*/  ISETP.GT.U32.AND P4, PT, R3, R245, PT ;  /* 0x000000f50300720c */ /* 0x000fe20003f84070 */
[----:B------:R-:W-:-:S04]  /*cfd0*/  IMAD.HI.U32 R21, R5, R8, RZ ;  /* 0x0000000805157227 */ /* 0x000fc800078e00ff */
[----:B------:R-:W-:Y:S02]  /*cfe0*/  IMAD.MOV R20, RZ, RZ, -R20 ;  /* 0x000000ffff147224 */ /* 0x000fe400078e0a14 */
[----:B------:R-:W-:Y:S02]  /*cff0*/  IMAD.MOV R23, RZ, RZ, -R23 ;  /* 0x000000ffff177224 */ /* 0x000fe400078e0a17 */
[----:B------:R-:W-:Y:S02]  /*d000*/  IMAD.MOV R22, RZ, RZ, -R22 ;  /* 0x000000ffff167224 */ /* 0x000fe400078e0a16 */
[----:B------:R-:W-:Y:S01]  /*d010*/  @!P1 IMAD.MOV R244, RZ, RZ, -R244 ;  /* 0x000000fffff49224 */ /* 0x000fe200078e0af4 */
[C---:B------:R-:W-:Y:S01]  /*d020*/  ISETP.GT.U32.AND P1, PT, R3.reuse, R250, PT ;  /* 0x000000fa0300720c */ /* 0x040fe20003f24070 */
[----:B------:R-:W-:Y:S02]  /*d030*/  IMAD.MOV R21, RZ, RZ, -R21 ;  /* 0x000000ffff157224 */ /* 0x000fe400078e0a15 */
[----:B------:R-:W-:-:S02]  /*d040*/  IMAD R2, R3, R20, R2 ;  /* 0x0000001403027224 */ /* 0x000fc400078e0202 */
[----:B------:R-:W-:-:S04]  /*d050*/  IMAD.HI.U32 R20, R5, R19, RZ ;  /* 0x0000001305147227 */ /* 0x000fc800078e00ff */
[C---:B------:R-:W-:Y:S02]  /*d060*/  IMAD R5, R3.reuse, R23, R6 ;  /* 0x0000001703057224 */ /* 0x040fe400078e0206 */
[C---:B------:R-:W-:Y:S01]  /*d070*/  IMAD R6, R3.reuse, R22, R7 ;  /* 0x0000001603067224 */ /* 0x040fe200078e0207 */
[----:B------:R-:W2:Y:S01]  /*d080*/  LDL.LU R23, [R1+0xe90] ;  /* 0x000e900001177983 */ /* 0x000ea20000300800 */
[----:B------:R-:W-:Y:S02]  /*d090*/  IMAD R7, R3, R21, R8 ;  /* 0x0000001503077224 */ /* 0x000fe400078e0208 */
[----:B------:R-:W-:Y:S01]  /*d0a0*/  IMAD.MOV R8, RZ, RZ, -R20 ;  /* 0x000000ffff087224 */ /* 0x000fe200078e0a14 */
[----:B------:R-:W3:Y:S01]  /*d0b0*/  LDL.LU R22, [R1+0xe8c] ;  /* 0x000e8c0001167983 */ /* 0x000ee20000300800 */
[----:B------:R-:W-:Y:S01]  /*d0c0*/  @!P4 IMAD.IADD R245, R245, 0x1, -R3 ;  /* 0x00000001f5f5c824 */ /* 0x000fe200078e0a03 */
[C---:B------:R-:W-:Y:S01]  /*d0d0*/  ISETP.GT.U32.AND P4, PT, R3.reuse, R252, PT ;  /* 0x000000fc0300720c */ /* 0x040fe20003f84070 */
[----:B------:R-:W-:Y:S01]  /*d0e0*/  IMAD R8, R3, R8, R19 ;  /* 0x0000000803087224 */ /* 0x000fe200078e0213 */
[----:B------:R-:W4:Y:S01]  /*d0f0*/  LDL.LU R21, [R1+0xe88] ;  /* 0x000e880001157983 */ /* 0x000f220000300800 */
[----:B------:R-:W-:-:S02]  /*d100*/  @!P1 IMAD.IADD R250, R250, 0x1, -R3 ;  /* 0x00000001fafa9824 */ /* 0x000fc400078e0a03 */
[----:B------:R-:W-:Y:S01]  /*d110*/  @!P5 IMAD.MOV R239, RZ, RZ, -R239 ;  /* 0x000000ffffefd224 */ /* 0x000fe200078e0aef */
[C---:B------:R-:W-:Y:S01]  /*d120*/  ISETP.GT.U32.AND P1, PT, R3.reuse, R8, PT ;  /* 0x000000080300720c */ /* 0x040fe20003f24070 */
[----:B------:R-:W-:Y:S01]  /*d130*/  @!P3 IMAD.MOV R241, RZ, RZ, -R241 ;  /* 0x000000fffff1b224 */ /* 0x000fe200078e0af1 */
[C---:B------:R-:W-:Y:S01]  /*d140*/  ISETP.GT.U32.AND P5, PT, R3.reuse, R246, PT ;  /* 0x000000f60300720c */ /* 0x040fe20003fa4070 */
[----:B------:R-:W-:Y:S01]  /*d150*/  @!P0 IMAD.MOV R242, RZ, RZ, -R242 ;  /* 0x000000fffff28224 */ /* 0x000fe200078e0af2 */
[C---:B------:R-:W-:Y:S01]  /*d160*/  ISETP.GT.U32.AND P3, PT, R3.reuse, R247, PT ;  /* 0x000000f70300720c */ /* 0x040fe20003f64070 */
[----:B------:R-:W-:Y:S01]  /*d170*/  @!P2 IMAD.MOV R243, RZ, RZ, -R243 ;  /* 0x000000fffff3a224 */ /* 0x000fe200078e0af3 */
[C---:B------:R-:W-:Y:S01]  /*d180*/  ISETP.GT.U32.AND P0, PT, R3.reuse, R248, PT ;  /* 0x000000f80300720c */ /* 0x040fe20003f04070 */
[--C-:B------:R-:W-:Y:S01]  /*d190*/  @!P4 IMAD.IADD R252, R252, 0x1, -R3.reuse ;  /* 0x00000001fcfcc824 */ /* 0x100fe200078e0a03 */
[C---:B------:R-:W-:Y:S01]  /*d1a0*/  ISETP.GT.U32.AND P2, PT, R3.reuse, R249, PT ;  /* 0x000000f90300720c */ /* 0x040fe20003f44070 */
[----:B------:R-:W-:Y:S01]  /*d1b0*/  @!P6 IMAD.MOV R240, RZ, RZ, -R240 ;  /* 0x000000fffff0e224 */ /* 0x000fe200078e0af0 */
[----:B------:R-:W2:Y:S03]  /*d1c0*/  LDL.LU R20, [R1+0xe84] ;  /* 0x000e840001147983 */ /* 0x000ea60000300800 */
[--C-:B------:R-:W-:Y:S01]  /*d1d0*/  @!P1 IMAD.IADD R8, R8, 0x1, -R3.reuse ;  /* 0x0000000108089824 */ /* 0x100fe200078e0a03 */
[C---:B------:R-:W-:Y:S01]  /*d1e0*/  ISETP.GT.U32.AND P1, PT, R3.reuse, R252, PT ;  /* 0x000000fc0300720c */ /* 0x040fe20003f24070 */
[--C-:B------:R-:W-:Y:S01]  /*d1f0*/  @!P5 IMAD.IADD R246, R246, 0x1, -R3.reuse ;  /* 0x00000001f6f6d824 */ /* 0x100fe200078e0a03 */
[----:B------:R-:W-:Y:S01]  /*d200*/  ISETP.GT.U32.AND P5, PT, R3, R2, PT ;  /* 0x000000020300720c */ /* 0x000fe20003fa4070 */
[--C-:B------:R-:W-:Y:S01]  /*d210*/  @!P3 IMAD.IADD R247, R247, 0x1, -R3.reuse ;  /* 0x00000001f7f7b824 */ /* 0x100fe200078e0a03 */
[C---:B------:R-:W-:Y:S01]  /*d220*/  ISETP.GT.U32.AND P3, PT, R3.reuse, R5, PT ;  /* 0x000000050300720c */ /* 0x040fe20003f64070 */
[--C-:B------:R-:W-:Y:S01]  /*d230*/  @!P0 IMAD.IADD R248, R248, 0x1, -R3.reuse ;  /* 0x00000001f8f88824 */ /* 0x100fe200078e0a03 */
[----:B------:R-:W-:Y:S01]  /*d240*/  ISETP.GT.U32.AND P0, PT, R3, R6, PT ;  /* 0x000000060300720c */ /* 0x000fe20003f04070 */
[----:B------:R-:W-:Y:S01]  /*d250*/  @!P2 IMAD.IADD R249, R249, 0x1, -R3 ;  /* 0x00000001f9f9a824 */ /* 0x000fe200078e0a03 */
[C---:B------:R-:W-:Y:S01]  /*d260*/  ISETP.GT.U32.AND P6, PT, R3.reuse, R251, PT ;  /* 0x000000fb0300720c */ /* 0x040fe20003fc4070 */
[----:B------:R-:W3:Y:S01]  /*d270*/  LDL.LU R19, [R1+0xe80] ;  /* 0x000e800001137983 */ /* 0x000ee20000300800 */
[----:B------:R-:W-:-:S03]  /*d280*/  ISETP.GT.U32.AND P2, PT, R3, R7, PT ;  /* 0x000000070300720c */ /* 0x000fc60003f44070 */
[--C-:B------:R-:W-:Y:S01]  /*d290*/  @!P1 IMAD.IADD R252, R252, 0x1, -R3.reuse ;  /* 0x00000001fcfc9824 */ /* 0x100fe200078e0a03 */
[----:B------:R-:W-:Y:S01]  /*d2a0*/  ISETP.GE.AND P1, PT, R9, RZ, PT ;  /* 0x000000ff0900720c */ /* 0x000fe20003f26270 */
[--C-:B------:R-:W-:Y:S01]  /*d2b0*/  @!P5 IMAD.IADD R2, R2, 0x1, -R3.reuse ;  /* 0x000000010202d824 */ /* 0x100fe200078e0a03 */
[----:B------:R-:W-:Y:S01]  /*d2c0*/  ISETP.GE.AND P5, PT, R16, RZ, PT ;  /* 0x000000ff1000720c */ /* 0x000fe20003fa6270 */
[----:B------:R-:W0:Y:S01]  /*d2d0*/  LDC R9, c[0x0][0x230] ;  /* 0x00008c00ff097b82 */ /* 0x000e220000000800 */
[----:B------:R-:W-:Y:S01]  /*d2e0*/  ISETP.GE.AND P4, PT, R17, RZ, PT ;  /* 0x000000ff1100720c */ /* 0x000fe20003f86270 */
[--C-:B------:R-:W-:Y:S01]  /*d2f0*/  @!P3 IMAD.IADD R5, R5, 0x1, -R3.reuse ;  /* 0x000000010505b824 */ /* 0x100fe200078e0a03 */
[----:B------:R-:W-:Y:S01]  /*d300*/  ISETP.GE.AND P3, PT, R15, RZ, PT ;  /* 0x000000ff0f00720c */ /* 0x000fe20003f66270 */
[--C-:B------:R-:W-:Y:S01]  /*d310*/  @!P0 IMAD.IADD R6, R6, 0x1, -R3.reuse ;  /* 0x0000000106068824 */ /* 0x100fe200078e0a03 */
[----:B------:R-:W-:Y:S01]  /*d320*/  ISETP.GE.AND P0, PT, R14, RZ, PT ;  /* 0x000000ff0e00720c */ /* 0x000fe20003f06270 */
[--C-:B------:R-:W-:Y:S01]  /*d330*/  @!P6 IMAD.IADD R251, R251, 0x1, -R3.reuse ;  /* 0x00000001fbfbe824 */ /* 0x100fe200078e0a03 */
[----:B------:R-:W-:Y:S01]  /*d340*/  ISETP.GE.AND P6, PT, R18, RZ, PT ;  /* 0x000000ff1200720c */ /* 0x000fe20003fc6270 */
[----:B------:R-:W-:Y:S01]  /*d350*/  @!P2 IMAD.IADD R7, R7, 0x1, -R3 ;  /* 0x000000010707a824 */ /* 0x000fe200078e0a03 */
[----:B------:R-:W4:Y:S03]  /*d360*/  LDL.LU R18, [R1+0xe7c] ;  /* 0x000e7c0001127983 */ /* 0x000f260000300800 */
[----:B------:R-:W-:Y:S01]  /*d370*/  @!P5 IMAD.MOV R247, RZ, RZ, -R247 ;  /* 0x000000fffff7d224 */ /* 0x000fe200078e0af7 */
[C---:B------:R-:W-:Y:S01]  /*d380*/  ISETP.GT.U32.AND P5, PT, R3.reuse, R5, PT ;  /* 0x000000050300720c */ /* 0x040fe20003fa4070 */
[----:B------:R-:W-:Y:S01]  /*d390*/  @!P4 IMAD.MOV R246, RZ, RZ, -R246 ;  /* 0x000000fffff6c224 */ /* 0x000fe200078e0af6 */
[C---:B------:R-:W-:Y:S01]  /*d3a0*/  ISETP.GT.U32.AND P4, PT, R3.reuse, R2, PT ;  /* 0x000000020300720c */ /* 0x040fe20003f84070 */
[----:B------:R-:W-:Y:S01]  /*d3b0*/  @!P3 IMAD.MOV R248, RZ, RZ, -R248 ;  /* 0x000000fffff8b224 */ /* 0x000fe200078e0af8 */
[C---:B------:R-:W-:Y:S01]  /*d3c0*/  ISETP.GT.U32.AND P3, PT, R3.reuse, R6, PT ;  /* 0x000000060300720c */ /* 0x040fe20003f64070 */
[----:B------:R-:W-:Y:S01]  /*d3d0*/  @!P0 IMAD.MOV R249, RZ, RZ, -R249 ;  /* 0x000000fffff98224 */ /* 0x000fe200078e0af9 */
[----:B------:R-:W2:Y:S01]  /*d3e0*/  LDL.LU R17, [R1+0xe78] ;  /* 0x000e780001117983 */ /* 0x000ea20000300800 */
[----:B------:R-:W-:-:S03]  /*d3f0*/  ISETP.GT.U32.AND P0, PT, R3, R7, PT ;  /* 0x000000070300720c */ /* 0x000fc60003f04070 */
[----:B------:R-:W3:Y:S01]  /*d400*/  LDL.LU R16, [R1+0xe74] ;  /* 0x000e740001107983 */ /* 0x000ee20000300800 */
[----:B------:R-:W-:Y:S01]  /*d410*/  ISETP.GE.AND P2, PT, R125, RZ, PT ;  /* 0x000000ff7d00720c */ /* 0x000fe20003f46270 */
[----:B0-----:R-:W-:Y:S02]  /*d420*/  VIADD R9, R9, 0x7f ;  /* 0x0000007f09097836 */ /* 0x001fe40000000000 */
[----:B------:R-:W4:Y:S04]  /*d430*/  LDL.LU R15, [R1+0xe70] ;  /* 0x000e7000010f7983 */ /* 0x000f280000300800 */
[----:B------:R-:W2:Y:S01]  /*d440*/  LDL.LU R14, [R1+0xe6c] ;  /* 0x000e6c00010e7983 */ /* 0x000ea20000300800 */
[----:B------:R-:W-:-:S03]  /*d450*/  @!P6 IMAD.MOV R245, RZ, RZ, -R245 ;  /* 0x000000fffff5e224 */ /* 0x000fc600078e0af5 */
[----:B------:R-:W3:Y:S01]  /*d460*/  LDL.LU R125, [R1+0xe68] ;  /* 0x000e6800017d7983 */ /* 0x000ee20000300800 */
[--C-:B------:R-:W-:Y:S01]  /*d470*/  @!P5 IMAD.IADD R5, R5, 0x1, -R3.reuse ;  /* 0x000000010505d824 */ /* 0x100fe200078e0a03 */
[----:B------:R-:W-:Y:S01]  /*d480*/  ISETP.GE.AND P6, PT, R13, RZ, PT ;  /* 0x000000ff0d00720c */ /* 0x000fe20003fc6270 */
[----:B------:R-:W-:Y:S01]  /*d490*/  @!P4 IMAD.IADD R2, R2, 0x1, -R3 ;  /* 0x000000010202c824 */ /* 0x000fe200078e0a03 */
[----:B------:R-:W-:Y:S01]  /*d4a0*/  ISETP.GE.AND P5, PT, R4, RZ, PT ;  /* 0x000000ff0400720c */ /* 0x000fe20003fa6270 */
[----:B------:R-:W4:Y:S01]  /*d4b0*/  LDL.LU R13, [R1+0x1c] ;  /* 0x00001c00010d7983 */ /* 0x000f220000300800 */
[----:B------:R-:W-:Y:S01]  /*d4c0*/  SHF.R.S32.HI R4, RZ, 0x1f, R9 ;  /* 0x0000001fff047819 */ /* 0x000fe20000011409 */
[--C-:B------:R-:W-:Y:S01]  /*d4d0*/  @!P3 IMAD.IADD R6, R6, 0x1, -R3.reuse ;  /* 0x000000010606b824 */ /* 0x100fe200078e0a03 */
[----:B------:R-:W-:Y:S01]  /*d4e0*/  ISETP.GE.AND P4, PT, R12, RZ, PT ;  /* 0x000000ff0c00720c */ /* 0x000fe20003f86270 */
[----:B------:R-:W-:Y:S01]  /*d4f0*/  @!P0 IMAD.IADD R7, R7, 0x1, -R3 ;  /* 0x0000000107078824 */ /* 0x000fe200078e0a03 */
[----:B------:R-:W2:Y:S01]  /*d500*/  LDL.LU R12, [R1+0x18] ;  /* 0x00001800010c7983 */ /* 0x000ea20000300800 */
[----:B------:R-:W-:Y:S01]  /*d510*/  ISETP.GE.AND P3, PT, R11, RZ, PT ;  /* 0x000000ff0b00720c */ /* 0x000fe20003f66270 */
[----:B------:R-:W-:Y:S01]  /*d520*/  @!P2 IMAD.MOV R250, RZ, RZ, -R250 ;  /* 0x000000fffffaa224 */ /* 0x000fe200078e0afa */
[----:B------:R-:W-:Y:S01]  /*d530*/  LEA.HI R4, R4, R9, RZ, 0x7 ;  /* 0x0000000904047211 */ /* 0x000fe200078f38ff */
[----:B------:R-:W2:Y:S01]  /*d540*/  LDL.LU R11, [R1+0x14] ;  /* 0x00001400010b7983 */ /* 0x000ea20000300800 */
[----:B------:R-:W-:-:S02]  /*d550*/  ISETP.GE.AND P0, PT, R10, RZ, PT ;  /* 0x000000ff0a00720c */ /* 0x000fc40003f06270 */
[----:B------:R-:W-:Y:S01]  /*d560*/  ISETP.GT.U32.AND P2, PT, R3, R8, PT ;  /* 0x000000080300720c */ /* 0x000fe20003f44070 */
[----:B------:R-:W2:Y:S04]  /*d570*/  LDL.LU R10, [R1+0x10] ;  /* 0x00001000010a7983 */ /* 0x000ea80000300800 */
[----:B------:R-:W2:Y:S04]  /*d580*/  LDL.LU R9, [R1+0xc] ;  /* 0x00000c0001097983 */ /* 0x000ea80000300800 */
[----:B------:R-:W2:Y:S04]  /*d590*/  LDL.LU R4, [R1+0x8] ;  /* 0x0000080001047983 */ /* 0x000ea80000300800 */
[----:B------:R-:W-:-:S02]  /*d5a0*/  @!P2 IMAD.IADD R8, R8, 0x1, -R3 ;  /* 0x000000010808a824 */ /* 0x000fc400078e0a03 */
[----:B------:R-:W0:Y:S01]  /*d5b0*/  S2R R3, SR_TID.X ;  /* 0x0000000000037919 */ /* 0x000e220000002100 */
[----:B------:R-:W-:Y:S01]  /*d5c0*/  ISETP.GE.AND P2, PT, R0, RZ, PT ;  /* 0x000000ff0000720c */ /* 0x000fe20003f46270 */
[----:B------:R-:W-:Y:S01]  /*d5d0*/  @!P1 IMAD.MOV R252, RZ, RZ, -R252 ;  /* 0x000000fffffc9224 */ /* 0x000fe200078e0afc */
[----:B------:R1:W-:Y:S01]  /*d5e0*/  STL [R1+0xe2c], R0 ;  /* 0x000e2c0001007387 */ /* 0x0003e20000100800 */
[----:B------:R-:W-:Y:S01]  /*d5f0*/  @!P6 IMAD.MOV R251, RZ, RZ, -R251 ;  /* 0x000000fffffbe224 */ /* 0x000fe200078e0afb */
[----:B0-----:R-:W-:-:S05]  /*d600*/  LOP3.LUT R3, R3, 0x7f, RZ, 0xc0, !PT ;  /* 0x0000007f03037812 */ /* 0x001fca00078ec0ff */
[----:B-1----:R-:W-:-:S05]  /*d610*/  IMAD R0, R3, UR9, RZ ;  /* 0x0000000903007c24 */ /* 0x002fca000f8e02ff */
[----:B------:R-:W-:Y:S01]  /*d620*/  IADD3 R3, P6, R0, UR4, RZ ;  /* 0x0000000400037c10 */ /* 0x000fe2000ffde0ff */
[----:B------:R-:W-:Y:S01]  /*d630*/  @!P4 IMAD.MOV R2, RZ, RZ, -R2 ;  /* 0x000000ffff02c224 */ /* 0x000fe200078e0a02 */
[----:B------:R-:W-:-:S03]  /*d640*/  ULDC UR4, c[0x0][0x234] ;  /* 0x00008d0000047ab9 */ /* 0x000fc60000000800 */
[----:B------:R0:W-:Y:S04]  /*d650*/  STL [R1+0xe38], R3 ;  /* 0x000e380301007387 */ /* 0x0001e80000100800 */
[----:B0-----:R-:W2:Y:S01]  /*d660*/  LDL.LU R3, [R1+0x4] ;  /* 0x0000040001037983 */ /* 0x001ea20000300800 */
[----:B---3--:R-:W-:Y:S02]  /*d670*/  ISETP.NE.AND P1, PT, R125, RZ, PT ;  /* 0x000000ff7d00720c */ /* 0x008fe40003f25270 */
[----:B------:R-:W-:-:S04]  /*d680*/  LOP3.LUT R125, RZ, R125, RZ, 0x33, !PT ;  /* 0x0000007dff7d7212 */ /* 0x000fc800078e33ff */
[C---:B----4-:R-:W-:Y:S02]  /*d690*/  SEL R13, R125.reuse, R13, !P1 ;  /* 0x0000000d7d0d7207 */ /* 0x050fe40004800000 */
[----:B--2---:R-:W-:-:S03]  /*d6a0*/  SEL R12, R125, R12, !P1 ;  /* 0x0000000c7d0c7207 */ /* 0x004fc60004800000 */
[----:B------:R0:W-:Y:S01]  /*d6b0*/  STL [R1+0xcc], R13 ;  /* 0x0000cc0d01007387 */ /* 0x0001e20000100800 */
[C---:B------:R-:W-:Y:S02]  /*d6c0*/  SEL R11, R125.reuse, R11, !P1 ;  /* 0x0000000b7d0b7207 */ /* 0x040fe40004800000 */
[C---:B------:R-:W-:Y:S01]  /*d6d0*/  SEL R10, R125.reuse, R10, !P1 ;  /* 0x0000000a7d0a7207 */ /* 0x040fe20004800000 */
[----:B0-----:R-:W2:Y:S01]  /*d6e0*/  LDL.LU R13, [R1+0xe64] ;  /* 0x000e6400010d7983 */ /* 0x001ea20000300800 */
[----:B------:R-:W-:-:S03]  /*d6f0*/  SEL R9, R125, R9, !P1 ;  /* 0x000000097d097207 */ /* 0x000fc60004800000 */
[----:B------:R0:W-:Y:S01]  /*d700*/  STL [R1+0xc8], R12 ;  /* 0x0000c80c01007387 */ /* 0x0001e20000100800 */
[----:B------:R-:W-:-:S03]  /*d710*/  SEL R4, R125, R4, !P1 ;  /* 0x000000047d047207 */ /* 0x000fc60004800000 */
[----:B0-----:R-:W3:Y:S04]  /*d720*/  LDL.LU R12, [R1+0xe60] ;  /* 0x000e6000010c7983 */ /* 0x001ee80000300800 */
[----:B------:R0:W-:Y:S04]  /*d730*/  STL [R1+0xc4], R11 ;  /* 0x0000c40b01007387 */ /* 0x0001e80000100800 */
[----:B0-----:R-:W4:Y:S04]  /*d740*/  LDL.LU R11, [R1+0xe5c] ;  /* 0x000e5c00010b7983 */ /* 0x001f280000300800 */
[----:B------:R0:W-:Y:S04]  /*d750*/  STL [R1+0xc0], R10 ;  /* 0x0000c00a01007387 */ /* 0x0001e80000100800 */
[----:B0-----:R-:W2:Y:S04]  /*d760*/  LDL.LU R10, [R1+0xe58] ;  /* 0x000e5800010a7983 */ /* 0x001ea80000300800 */
[----:B------:R0:W-:Y:S04]  /*d770*/  STL [R1+0xbc], R9 ;  /* 0x0000bc0901007387 */ /* 0x0001e80000100800 */
[----:B0-----:R-:W3:Y:S04]  /*d780*/  LDL.LU R9, [R1+0xe54] ;  /* 0x000e540001097983 */ /* 0x001ee80000300800 */
[----:B------:R0:W-:Y:S04]  /*d790*/  STL [R1+0xb8], R4 ;  /* 0x0000b80401007387 */ /* 0x0001e80000100800 */
[----:B0-----:R-:W4:Y:S01]  /*d7a0*/  LDL.LU R4, [R1+0xe50] ;  /* 0x000e500001047983 */ /* 0x001f220000300800 */
[----:B------:R-:W-:-:S05]  /*d7b0*/  SEL R3, R125, R3, !P1 ;  /* 0x000000037d037207 */ /* 0x000fca0004800000 */
[----:B------:R4:W-:Y:S01]  /*d7c0*/  STL [R1+0xb4], R3 ;  /* 0x0000b40301007387 */ /* 0x0009e20000100800 */
[C---:B--2---:R-:W-:Y:S02]  /*d7d0*/  SEL R10, R125.reuse, R10, !P1 ;  /* 0x0000000a7d0a7207 */ /* 0x044fe40004800000 */
[C---:B----4-:R-:W-:Y:S02]  /*d7e0*/  SEL R3, R125.reuse, R4, !P1 ;  /* 0x000000047d037207 */ /* 0x050fe40004800000 */
[----:B------:R-:W2:Y:S04]  /*d7f0*/  LDL.LU R4, [R1+0xe4c] ;  /* 0x000e4c0001047983 */ /* 0x000ea80000300800 */
[----:B------:R3:W-:Y:S02]  /*d800*/  STL [R1+0xb0], R3 ;  /* 0x0000b00301007387 */ /* 0x0007e40000100800 */
[----:B---3--:R-:W-:-:S02]  /*d810*/  SEL R3, R125, R9, !P1 ;  /* 0x000000097d037207 */ /* 0x008fc40004800000 */
[----:B------:R-:W-:-:S03]  /*d820*/  SEL R9, R125, R11, !P1 ;  /* 0x0000000b7d097207 */ /* 0x000fc60004800000 */
[----:B------:R0:W-:Y:S04]  /*d830*/  STL [R1+0xac], R3 ;  /* 0x0000ac0301007387 */ /* 0x0001e80000100800 */
[----:B------:R1:W-:Y:S01]  /*d840*/  STL [R1+0xa8], R10 ;  /* 0x0000a80a01007387 */ /* 0x0003e20000100800 */
[----:B0-----:R-:W-:-:S03]  /*d850*/  SEL R3, R125, R12, !P1 ;  /* 0x0000000c7d037207 */ /* 0x001fc60004800000 */
[----:B------:R0:W-:Y:S01]  /*d860*/  STL [R1+0xa4], R9 ;  /* 0x0000a40901007387 */ /* 0x0001e20000100800 */
[----:B-1----:R-:W-:-:S03]  /*d870*/  SEL R10, R125, R13, !P1 ;  /* 0x0000000d7d0a7207 */ /* 0x002fc60004800000 */
[----:B------:R1:W-:Y:S01]  /*d880*/  STL [R1+0xa0], R3 ;  /* 0x0000a00301007387 */ /* 0x0003e20000100800 */
[----:B0-----:R-:W-:-:S03]  /*d890*/  SEL R9, R125, R14, !P1 ;  /* 0x0000000e7d097207 */ /* 0x001fc60004800000 */
[----:B------:R0:W-:Y:S01]  /*d8a0*/  STL [R1+0x9c], R10 ;  /* 0x00009c0a01007387 */ /* 0x0001e20000100800 */
[----:B-1----:R-:W-:-:S03]  /*d8b0*/  SEL R3, R125, R15, !P1 ;  /* 0x0000000f7d037207 */ /* 0x002fc60004800000 */
[----:B------:R1:W-:Y:S04]  /*d8c0*/  STL [R1+0x98], R9 ;  /* 0x0000980901007387 */ /* 0x0003e80000100800 */
[----:B------:R3:W-:Y:S01]  /*d8d0*/  STL [R1+0x94], R3 ;  /* 0x0000940301007387 */ /* 0x0007e20000100800 */
[C---:B0-----:R-:W-:Y:S02]  /*d8e0*/  SEL R10, R125.reuse, R16, !P1 ;  /* 0x000000107d0a7207 */ /* 0x041fe40004800000 */
[----:B-1----:R-:W-:-:S03]  /*d8f0*/  SEL R9, R125, R17, !P1 ;  /* 0x000000117d097207 */ /* 0x002fc60004800000 */
[----:B------:R0:W-:Y:S01]  /*d900*/  STL [R1+0x90], R10 ;  /* 0x0000900a01007387 */ /* 0x0001e20000100800 */
[----:B---3--:R-:W-:-:S03]  /*d910*/  SEL R3, R125, R18, !P1 ;  /* 0x000000127d037207 */ /* 0x008fc60004800000 */
        /* <DEDUP_REMOVED lines=39> */
[C---:B-1----:R-:W-:Y:S02]  /*db90*/  SEL R9, R125.reuse, R38, !P1 ;  /* 0x000000267d097207 */ /* 0x042fe40004800000 */
[C---:B------:R-:W-:Y:S02]  /*dba0*/  SEL R38, R125.reuse, R42, !P1 ;  /* 0x0000002a7d267207 */ /* 0x040fe40004800000 */
[C---:B---3--:R-:W-:Y:S01]  /*dbb0*/  SEL R3, R125.reuse, R39, !P1 ;  /* 0x000000277d037207 */ /* 0x048fe20004800000 */
[----:B------:R-:W-:Y:S01]  /*dbc0*/  STL [R1+0x3c], R10 ;  /* 0x00003c0a01007387 */ /* 0x000fe20000100800 */
[----:B------:R-:W-:-:S02]  /*dbd0*/  SEL R42, R125, R72, !P1 ;  /* 0x000000487d2a7207 */ /* 0x000fc40004800000 */
[C---:B------:R-:W-:Y:S01]  /*dbe0*/  SEL R39, R125.reuse, R41, !P1 ;  /* 0x000000297d277207 */ /* 0x040fe20004800000 */
[----:B------:R-:W-:Y:S01]  /*dbf0*/  STL [R1+0x38], R9 ;  /* 0x0000380901007387 */ /* 0x000fe20000100800 */
        /* <DEDUP_REMOVED lines=19> */
[C---:B------:R-:W-:Y:S02]  /*dd30*/  SEL R32, R125.reuse, R48, !P1 ;  /* 0x000000307d207207 */ /* 0x040fe40004800000 */
[C---:B0-----:R-:W-:Y:S01]  /*dd40*/  SEL R41, R125.reuse, R82, !P1 ;  /* 0x000000527d297207 */ /* 0x041fe20004800000 */
[----:B------:R0:W-:Y:S01]  /*dd50*/  STL [R1+0x10], R42 ;  /* 0x0000102a01007387 */ /* 0x0001e20000100800 */
[----:B-1----:R-:W-:-:S03]  /*dd60*/  SEL R3, R125, R83, !P1 ;  /* 0x000000537d037207 */ /* 0x002fc60004800000 */
[----:B------:R-:W3:Y:S01]  /*dd70*/  LDL.LU R48, [R1+0xcc] ;  /* 0x0000cc0001307983 */ /* 0x000ee20000300800 */
[----:B------:R-:W-:-:S03]  /*dd80*/  SEL R33, R125, R47, !P1 ;  /* 0x0000002f7d217207 */ /* 0x000fc60004800000 */
[----:B------:R1:W-:Y:S01]  /*dd90*/  STL [R1+0xc], R41 ;  /* 0x00000c2901007387 */ /* 0x0003e20000100800 */
[----:B------:R-:W-:-:S03]  /*dda0*/  SEL R34, R125, R46, !P1 ;  /* 0x0000002e7d227207 */ /* 0x000fc60004800000 */
[----:B------:R-:W4:Y:S01]  /*ddb0*/  LDL.LU R47, [R1+0xc8] ;  /* 0x0000c800012f7983 */ /* 0x000f220000300800 */
[----:B------:R-:W-:-:S03]  /*ddc0*/  SEL R35, R125, R45, !P1 ;  /* 0x0000002d7d237207 */ /* 0x000fc60004800000 */
[----:B------:R1:W-:Y:S01]  /*ddd0*/  STL [R1+0x4], R3 ;  /* 0x0000040301007387 */ /* 0x0003e20000100800 */
[----:B------:R-:W-:-:S03]  /*dde0*/  SEL R36, R125, R44, !P1 ;  /* 0x0000002c7d247207 */ /* 0x000fc60004800000 */
[----:B------:R-:W4:Y:S01]  /*ddf0*/  LDL.LU R46, [R1+0xc4] ;  /* 0x0000c400012e7983 */ /* 0x000f220000300800 */
[----:B------:R-:W-:-:S03]  /*de00*/  SEL R37, R125, R43, !P1 ;  /* 0x0000002b7d257207 */ /* 0x000fc60004800000 */
[----:B------:R-:W4:Y:S04]  /*de10*/  LDL.LU R45, [R1+0xc0] ;  /* 0x0000c000012d7983 */ /* 0x000f280000300800 */
[----:B------:R-:W4:Y:S04]  /*de20*/  LDL.LU R44, [R1+0xbc] ;  /* 0x0000bc00012c7983 */ /* 0x000f280000300800 */
[----:B------:R-:W4:Y:S04]  /*de30*/  LDL.LU R43, [R1+0xb8] ;  /* 0x0000b800012b7983 */ /* 0x000f280000300800 */
[----:B0-----:R-:W4:Y:S04]  /*de40*/  LDL.LU R42, [R1+0xb4] ;  /* 0x0000b400012a7983 */ /* 0x001f280000300800 */
[----:B-1----:R-:W4:Y:S01]  /*de50*/  LDL.LU R41, [R1+0xb0] ;  /* 0x0000b00001297983 */ /* 0x002f220000300800 */
[----:B------:R-:W-:-:S02]  /*de60*/  SEL R3, R125, R84, !P1 ;  /* 0x000000547d037207 */ /* 0x000fc40004800000 */
[C---:B------:R-:W-:Y:S02]  /*de70*/  SEL R85, R125.reuse, R85, !P1 ;  /* 0x000000557d557207 */ /* 0x040fe40004800000 */
[C---:B------:R-:W-:Y:S02]  /*de80*/  SEL R86, R125.reuse, R86, !P1 ;  /* 0x000000567d567207 */ /* 0x040fe40004800000 */
[C---:B------:R-:W-:Y:S02]  /*de90*/  SEL R87, R125.reuse, R87, !P1 ;  /* 0x000000577d577207 */ /* 0x040fe40004800000 */
[C---:B------:R-:W-:Y:S01]  /*dea0*/  SEL R80, R125.reuse, R2, !P1 ;  /* 0x000000027d507207 */ /* 0x040fe20004800000 */
[----:B------:R-:W-:Y:S01]  /*deb0*/  STL [R1+0xe3c], R3 ;  /* 0x000e3c0301007387 */ /* 0x000fe20000100800 */
[----:B------:R-:W-:Y:S01]  /*dec0*/  LEA.HI.X.SX32 R2, R0, UR5, 0x1, P6 ;  /* 0x0000000500027c11 */ /* 0x000fe2000b0f0eff */
[----:B------:R-:W-:Y:S02]  /*ded0*/  ULDC UR5, c[0x0][0x240] ;  /* 0x0000900000057ab9 */ /* 0x000fe40000000800 */
[----:B------:R-:W-:Y:S01]  /*dee0*/  STL [R1+0xe40], R85 ;  /* 0x000e405501007387 */ /* 0x000fe20000100800 */
[----:B------:R-:W-:-:S03]  /*def0*/  SEL R9, R125, R71, !P1 ;  /* 0x000000477d097207 */ /* 0x000fc60004800000 */
[----:B------:R-:W-:Y:S01]  /*df00*/  STL [R1+0xe44], R86 ;  /* 0x000e445601007387 */ /* 0x000fe20000100800 */
[----:B------:R-:W-:-:S03]  /*df10*/  SEL R10, R125, R70, !P1 ;  /* 0x000000467d0a7207 */ /* 0x000fc60004800000 */
[----:B------:R0:W-:Y:S01]  /*df20*/  STL [R1+0xe48], R87 ;  /* 0x000e485701007387 */ /* 0x0001e20000100800 */
[----:B------:R-:W-:-:S03]  /*df30*/  SEL R11, R125, R69, !P1 ;  /* 0x000000457d0b7207 */ /* 0x000fc60004800000 */
[----:B------:R-:W-:Y:S01]  /*df40*/  STL [R1+0xe34], R2 ;  /* 0x000e340201007387 */ /* 0x000fe20000100800 */
[----:B--2---:R-:W-:Y:S01]  /*df50*/  IMAD R0, R4, UR4, RZ ;  /* 0x0000000404007c24 */ /* 0x004fe2000f8e02ff */
[----:B------:R-:W-:-:S04]  /*df60*/  SEL R12, R125, R68, !P1 ;  /* 0x000000447d0c7207 */ /* 0x000fc80004800000 */
[----:B------:R1:W-:Y:S01]  /*df70*/  STL [R1+0xe30], R0 ;  /* 0x000e300001007387 */ /* 0x0003e20000100800 */
[----:B------:R-:W-:-:S03]  /*df80*/  SEL R13, R125, R67, !P1 ;  /* 0x000000437d0d7207 */ /* 0x000fc60004800000 */
[----:B------:R-:W2:Y:S01]  /*df90*/  LDL.LU R71, [R1+0xac] ;  /* 0x0000ac0001477983 */ /* 0x000ea20000300800 */
        /* <DEDUP_REMOVED lines=35> */
[----:B------:R-:W2:Y:S04]  /*e1d0*/  LDL.LU R53, [R1+0x64] ;  /* 0x0000640001357983 */ /* 0x000ea80000300800 */
[----:B------:R-:W2:Y:S04]  /*e1e0*/  LDL.LU R52, [R1+0x60] ;  /* 0x0000600001347983 */ /* 0x000ea80000300800 */
[----:B------:R-:W2:Y:S01]  /*e1f0*/  LDL.LU R51, [R1+0x5c] ;  /* 0x00005c0001337983 */ /* 0x000ea20000300800 */
[----:B------:R-:W-:-:S03]  /*e200*/  @!P5 IMAD.MOV R5, RZ, RZ, -R5 ;  /* 0x000000ffff05d224 */ /* 0x000fc600078e0a05 */
[----:B------:R-:W2:Y:S01]  /*e210*/  LDL.LU R50, [R1+0x58] ;  /* 0x0000580001327983 */ /* 0x000ea20000300800 */
[----:B------:R-:W-:-:S03]  /*e220*/  @!P2 IMAD.MOV R6, RZ, RZ, -R6 ;  /* 0x000000ffff06a224 */ /* 0x000fc600078e0a06 */
[----:B------:R-:W2:Y:S01]  /*e230*/  LDL.LU R49, [R1+0x54] ;  /* 0x0000540001317983 */ /* 0x000ea20000300800 */
[----:B------:R-:W-:Y:S02]  /*e240*/  @!P3 IMAD.MOV R7, RZ, RZ, -R7 ;  /* 0x000000ffff07b224 */ /* 0x000fe400078e0a07 */
[----:B------:R-:W-:Y:S01]  /*e250*/  @!P0 IMAD.MOV R8, RZ, RZ, -R8 ;  /* 0x000000ffff088224 */ /* 0x000fe200078e0a08 */
[C---:B------:R-:W-:Y:S02]  /*e260*/  SEL R40, R125.reuse, R40, !P1 ;  /* 0x000000287d287207 */ /* 0x040fe40004800000 */
[C---:B------:R-:W-:Y:S02]  /*e270*/  SEL R88, R125.reuse, R88, !P1 ;  /* 0x000000587d587207 */ /* 0x040fe40004800000 */
[C---:B------:R-:W-:Y:S02]  /*e280*/  SEL R89, R125.reuse, R89, !P1 ;  /* 0x000000597d597207 */ /* 0x040fe40004800000 */
[----:B------:R-:W-:-:S02]  /*e290*/  SEL R90, R125, R90, !P1 ;  /* 0x0000005a7d5a7207 */ /* 0x000fc40004800000 */
[C---:B------:R-:W-:Y:S02]  /*e2a0*/  SEL R91, R125.reuse, R91, !P1 ;  /* 0x0000005b7d5b7207 */ /* 0x040fe40004800000 */
[C---:B------:R-:W-:Y:S02]  /*e2b0*/  SEL R92, R125.reuse, R92, !P1 ;  /* 0x0000005c7d5c7207 */ /* 0x040fe40004800000 */
        /* <DEDUP_REMOVED lines=56> */
[----:B------:R-:W-:Y:S01]  /*e640*/  SEL R150, R125, R150, !P1 ;  /* 0x000000967d967207 */ /* 0x000fe20004800000 */
[----:B---3--:R-:W-:Y:S02]  /*e650*/  IMAD R79, R48, UR5, RZ ;  /* 0x00000005304f7c24 */ /* 0x008fe4000f8e02ff */
[----:B------:R-:W3:Y:S01]  /*e660*/  LDL.LU R48, [R1+0x50] ;  /* 0x0000500001307983 */ /* 0x000ee20000300800 */
[----:B----4-:R-:W-:-:S03]  /*e670*/  IMAD R78, R47, UR5, RZ ;  /* 0x000000052f4e7c24 */ /* 0x010fc6000f8e02ff */
[----:B------:R-:W4:Y:S01]  /*e680*/  LDL.LU R47, [R1+0x4c] ;  /* 0x00004c00012f7983 */ /* 0x000f220000300800 */
[----:B------:R-:W-:Y:S01]  /*e690*/  SEL R151, R125, R151, !P1 ;  /* 0x000000977d977207 */ /* 0x000fe20004800000 */
[----:B------:R-:W-:Y:S02]  /*e6a0*/  IMAD R77, R46, UR5, RZ ;  /* 0x000000052e4d7c24 */ /* 0x000fe4000f8e02ff */
[----:B------:R-:W4:Y:S01]  /*e6b0*/  LDL.LU R46, [R1+0x48] ;  /* 0x00004800012e7983 */ /* 0x000f220000300800 */
[----:B------:R-:W-:-:S03]  /*e6c0*/  IMAD R76, R45, UR5, RZ ;  /* 0x000000052d4c7c24 */ /* 0x000fc6000f8e02ff */
[----:B------:R-:W4:Y:S01]  /*e6d0*/  LDL.LU R45, [R1+0x44] ;  /* 0x00004400012d7983 */ /* 0x000f220000300800 */
[----:B------:R-:W-:-:S03]  /*e6e0*/  IMAD R75, R44, UR5, RZ ;  /* 0x000000052c4b7c24 */ /* 0x000fc6000f8e02ff */
[----:B------:R-:W4:Y:S01]  /*e6f0*/  LDL.LU R44, [R1+0x40] ;  /* 0x00004000012c7983 */ /* 0x000f220000300800 */
[----:B------:R-:W-:Y:S01]  /*e700*/  IMAD R74, R43, UR5, RZ ;  /* 0x000000052b4a7c24 */ /* 0x000fe2000f8e02ff */
[C---:B------:R-:W-:Y:S02]  /*e710*/  SEL R152, R125.reuse, R152, !P1 ;  /* 0x000000987d987207 */ /* 0x040fe40004800000 */
[----:B------:R-:W4:Y:S01]  /*e720*/  LDL.LU R43, [R1+0x3c] ;  /* 0x00003c00012b7983 */ /* 0x000f220000300800 */
[C---:B------:R-:W-:Y:S01]  /*e730*/  SEL R153, R125.reuse, R153, !P1 ;  /* 0x000000997d997207 */ /* 0x040fe20004800000 */
[----:B------:R-:W-:Y:S01]  /*e740*/  IMAD R73, R42, UR5, RZ ;  /* 0x000000052a497c24 */ /* 0x000fe2000f8e02ff */
[C---:B------:R-:W-:Y:S01]  /*e750*/  SEL R154, R125.reuse, R154, !P1 ;  /* 0x0000009a7d9a7207 */ /* 0x040fe20004800000 */
[----:B------:R-:W4:Y:S01]  /*e760*/  LDL.LU R42, [R1+0x38] ;  /* 0x00003800012a7983 */ /* 0x000f220000300800 */
[----:B------:R-:W-:Y:S01]  /*e770*/  SEL R155, R125, R155, !P1 ;  /* 0x0000009b7d9b7207 */ /* 0x000fe20004800000 */
[----:B------:R-:W-:Y:S01]  /*e780*/  IMAD R72, R41, UR5, RZ ;  /* 0x0000000529487c24 */ /* 0x000fe2000f8e02ff */
[C---:B------:R-:W-:Y:S01]  /*e790*/  SEL R156, R125.reuse, R156, !P1 ;  /* 0x0000009c7d9c7207 */ /* 0x040fe20004800000 */
[----:B------:R-:W4:Y:S01]  /*e7a0*/  LDL.LU R41, [R1+0x34] ;  /* 0x0000340001297983 */ /* 0x000f220000300800 */
        /* <DEDUP_REMOVED lines=99> */
[----:B------:R-:W-:Y:S02]  /*ede0*/  SEL R125, R125, R8, !P1 ;  /* 0x000000087d7d7207 */ /* 0x000fe40004800000 */
[----:B------:R-:W4:Y:S04]  /*edf0*/  LDL.LU R8, [R1+0x30] ;  /* 0x0000300001087983 */ /* 0x000f280000300800 */
[----:B------:R-:W4:Y:S04]  /*ee00*/  LDL.LU R7, [R1+0x2c] ;  /* 0x00002c0001077983 */ /* 0x000f280000300800 */
[----:B------:R-:W4:Y:S04]  /*ee10*/  LDL.LU R6, [R1+0x28] ;  /* 0x0000280001067983 */ /* 0x000f280000300800 */
[----:B------:R-:W4:Y:S04]  /*ee20*/  LDL.LU R5, [R1+0x24] ;  /* 0x0000240001057983 */ /* 0x000f280000300800 */
[----:B------:R-:W4:Y:S04]  /*ee30*/  LDL.LU R4, [R1+0x20] ;  /* 0x0000200001047983 */ /* 0x000f280000300800 */
[----:B------:R-:W4:Y:S04]  /*ee40*/  LDL.LU R84, [R1+0x1c] ;  /* 0x00001c0001547983 */ /* 0x000f280000300800 */
[----:B0-----:R-:W2:Y:S04]  /*ee50*/  LDL.LU R87, [R1+0x8] ;  /* 0x0000080001577983 */ /* 0x001ea80000300800 */
[----:B------:R-:W3:Y:S04]  /*ee60*/  LDL.LU R86, [R1+0x14] ;  /* 0x0000140001567983 */ /* 0x000ee80000300800 */
[----:B------:R-:W4:Y:S04]  /*ee70*/  LDL.LU R85, [R1+0x18] ;  /* 0x0000180001557983 */ /* 0x000f280000300800 */
[----:B------:R-:W4:Y:S04]  /*ee80*/  LDL.LU R3, [R1+0x10] ;  /* 0x0000100001037983 */ /* 0x000f280000300800 */
[----:B-1----:R-:W4:Y:S04]  /*ee90*/  LDL.LU R0, [R1+0xc] ;  /* 0x00000c0001007983 */ /* 0x002f280000300800 */
[----:B------:R-:W4:Y:S01]  /*eea0*/  LDL.LU R2, [R1+0x4] ;  /* 0x0000040001027983 */ /* 0x000f220000300800 */
[----:B--2---:R-:W-:-:S02]  /*eeb0*/  IMAD R87, R87, UR5, RZ ;  /* 0x0000000557577c24 */ /* 0x004fc4000f8e02ff */
[----:B---3--:R-:W-:-:S03]  /*eec0*/  IMAD R86, R86, UR5, RZ ;  /* 0x0000000556567c24 */ /* 0x008fc6000f8e02ff */
[----:B------:R0:W-:Y:S01]  /*eed0*/  STL [R1+0x8], R87 ;  /* 0x0000085701007387 */ /* 0x0001e20000100800 */
[----:B----4-:R-:W-:Y:S02]  /*eee0*/  IMAD R85, R85, UR5, RZ ;  /* 0x0000000555557c24 */ /* 0x010fe4000f8e02ff */
[----:B------:R-:W-:Y:S01]  /*eef0*/  IMAD R3, R3, UR5, RZ ;  /* 0x0000000503037c24 */ /* 0x000fe2000f8e02ff */
[----:B0-----:R-:W2:Y:S04]  /*ef00*/  LDL.LU R87, [R1+0xe48] ;  /* 0x000e480001577983 */ /* 0x001ea80000300800 */
[----:B------:R0:W-:Y:S04]  /*ef10*/  STL [R1+0x14], R86 ;  /* 0x0000145601007387 */ /* 0x0001e80000100800 */
[----:B0-----:R-:W3:Y:S04]  /*ef20*/  LDL.LU R86, [R1+0xe44] ;  /* 0x000e440001567983 */ /* 0x001ee80000300800 */
[----:B------:R0:W-:Y:S04]  /*ef30*/  STL [R1+0x18], R85 ;  /* 0x0000185501007387 */ /* 0x0001e80000100800 */
[----:B0-----:R-:W4:Y:S04]  /*ef40*/  LDL.LU R85, [R1+0xe40] ;  /* 0x000e400001557983 */ /* 0x001f280000300800 */
[----:B------:R0:W-:Y:S04]  /*ef50*/  STL [R1+0x10], R3 ;  /* 0x0000100301007387 */ /* 0x0001e80000100800 */
[----:B0-----:R-:W2:Y:S01]  /*ef60*/  LDL.LU R3, [R1+0xe3c] ;  /* 0x000e3c0001037983 */ /* 0x001ea20000300800 */
[----:B------:R-:W-:-:S05]  /*ef70*/  IMAD R0, R0, UR5, RZ ;  /* 0x0000000500007c24 */ /* 0x000fca000f8e02ff */
[----:B------:R2:W-:Y:S02]  /*ef80*/  STL [R1+0xc], R0 ;  /* 0x00000c0001007387 */ /* 0x0005e40000100800 */
[----:B--2---:R-:W-:Y:S02]  /*ef90*/  IMAD R0, R3, UR5, RZ ;  /* 0x0000000503007c24 */ /* 0x004fe4000f8e02ff */
[----:B------:R-:W2:Y:S01]  /*efa0*/  LDL.LU R3, [R1+0xe38] ;  /* 0x000e380001037983 */ /* 0x000ea20000300800 */
[----:B------:R-:W-:-:S05]  /*efb0*/  IMAD R2, R2, UR5, RZ ;  /* 0x0000000502027c24 */ /* 0x000fca000f8e02ff */
[----:B------:R2:W-:Y:S02]  /*efc0*/  STL [R1+0x4], R2 ;  /* 0x0000040201007387 */ /* 0x0005e40000100800 */
[----:B--2---:R-:W-:-:S05]  /*efd0*/  IADD3 R2, P5, R79, R3, RZ ;  /* 0x000000034f027210 */ /* 0x004fca0007fbe0ff */
[----:B------:R0:W-:Y:S02]  /*efe0*/  STL [R1+0x208], R2 ;  /* 0x0002080201007387 */ /* 0x0001e40000100800 */
[----:B0-----:R-:W-:-:S05]  /*eff0*/  IADD3 R2, P3, R78, R3, RZ ;  /* 0x000000034e027210 */ /* 0x001fca0007f7e0ff */
        /* <DEDUP_REMOVED lines=10> */
[----:B------:R0:W-:Y:S04]  /*f0a0*/  STL [R1+0x238], R2 ;  /* 0x0002380201007387 */ /* 0x0001e80000100800 */
[----:B0-----:R-:W2:Y:S01]  /*f0b0*/  LDL.LU R2, [R1+0xe34] ;  /* 0x000e340001027983 */ /* 0x001ea20000300800 */
[----:B------:R-:W-:Y:S02]  /*f0c0*/  IMAD R71, R71, UR5, RZ ;  /* 0x0000000547477c24 */ /* 0x000fe4000f8e02ff */
[----:B------:R-:W-:Y:S02]  /*f0d0*/  IMAD R70, R70, UR5, RZ ;  /* 0x0000000546467c24 */ /* 0x000fe4000f8e02ff */
[----:B------:R-:W-:Y:S02]  /*f0e0*/  IMAD R69, R69, UR5, RZ ;  /* 0x0000000545457c24 */ /* 0x000fe4000f8e02ff */
[----:B------:R-:W-:-:S02]  /*f0f0*/  IMAD R68, R68, UR5, RZ ;  /* 0x0000000544447c24 */ /* 0x000fc4000f8e02ff */
[----:B------:R-:W-:Y:S02]  /*f100*/  IMAD R67, R67, UR5, RZ ;  /* 0x0000000543437c24 */ /* 0x000fe4000f8e02ff */
[----:B------:R-:W-:Y:S02]  /*f110*/  IMAD R66, R66, UR5, RZ ;  /* 0x0000000542427c24 */ /* 0x000fe4000f8e02ff */
        /* <DEDUP_REMOVED lines=50> */
[----:B------:R-:W-:Y:S01]  /*f440*/  IMAD R15, R15, UR5, RZ ;  /* 0x000000050f0f7c24 */ /* 0x000fe2000f8e02ff */
[----:B--2---:R-:W-:-:S05]  /*f450*/  LEA.HI.X.SX32 R79, R79, R2, 0x1, P5 ;  /* 0x000000024f4f7211 */ /* 0x004fca00028f0eff */
[----:B------:R0:W-:Y:S02]  /*f460*/  STL [R1+0x204], R79 ;  /* 0x0002044f01007387 */ /* 0x0001e40000100800 */
[----:B0-----:R-:W-:-:S05]  /*f470*/  IADD3 R79, P5, R72, R3, RZ ;  /* 0x00000003484f7210 */ /* 0x001fca0007fbe0ff */
[----:B------:R0:W-:Y:S02]  /*f480*/  STL [R1+0x240], R79 ;  /* 0x0002404f01007387 */ /* 0x0001e40000100800 */
[----:B0-----:R-:W-:Y:S02]  /*f490*/  LEA.HI.X.SX32 R79, R78, R2, 0x1, P3 ;  /* 0x000000024e4f7211 */ /* 0x001fe400018f0eff */
[----:B------:R-:W-:-:S03]  /*f4a0*/  IADD3 R78, P3, R71, R3, RZ ;  /* 0x00000003474e7210 */ /* 0x000fc60007f7e0ff */
[----:B------:R0:W-:Y:S04]  /*f4b0*/  STL [R1+0x20c], R79 ;  /* 0x00020c4f01007387 */ /* 0x0001e80000100800 */
[----:B------:R1:W-:Y:S01]  /*f4c0*/  STL [R1+0x248], R78 ;  /* 0x0002484e01007387 */ /* 0x0003e20000100800 */
[-C--:B------:R-:W-:Y:S02]  /*f4d0*/  LEA.HI.X.SX32 R75, R75, R2.reuse, 0x1, P0 ;  /* 0x000000024b4b7211 */ /* 0x080fe400000f0eff */
[-C--:B0-----:R-:W-:Y:S02]  /*f4e0*/  LEA.HI.X.SX32 R79, R77, R2.reuse, 0x1, P2 ;  /* 0x000000024d4f7211 */ /* 0x081fe400010f0eff */
[----:B------:R-:W-:Y:S02]  /*f4f0*/  LEA.HI.X.SX32 R77, R76, R2, 0x1, P1 ;  /* 0x000000024c4d7211 */ /* 0x000fe400008f0eff */
[----:B-1----:R-:W-:-:S02]  /*f500*/  IADD3 R78, P2, R70, R3, RZ ;  /* 0x00000003464e7210 */ /* 0x002fc40007f5e0ff */
[-C--:B------:R-:W-:Y:S01]  /*f510*/  IADD3 R76, P1, R69, R3.reuse, RZ ;  /* 0x00000003454c7210 */ /* 0x080fe20007f3e0ff */
[----:B------:R-:W-:Y:S04]  /*f520*/  STL [R1+0x214], R79 ;  /* 0x0002144f01007387 */ /* 0x000fe80000100800 */
[----:B------:R-:W-:Y:S04]  /*f530*/  STL [R1+0x250], R78 ;  /* 0x0002504e01007387 */ /* 0x000fe80000100800 */
[----:B------:R0:W-:Y:S04]  /*f540*/  STL [R1+0x21c], R77 ;  /* 0x00021c4d01007387 */ /* 0x0001e80000100800 */
[----:B------:R1:W-:Y:S04]  /*f550*/  STL [R1+0x258], R76 ;  /* 0x0002584c01007387 */ /* 0x0003e80000100800 */
[----:B------:R2:W-:Y:S01]  /*f560*/  STL [R1+0x224], R75 ;  /* 0x0002244b01007387 */ /* 0x0005e20000100800 */
[----:B0-----:R-:W-:-:S02]  /*f570*/  IADD3 R77, P0, R68, R3, RZ ;  /* 0x00000003444d7210 */ /* 0x001fc40007f1e0ff */
[-C--:B-1----:R-:W-:Y:S02]  /*f580*/  LEA.HI.X.SX32 R76, R74, R2.reuse, 0x1, P4 ;  /* 0x000000024a4c7211 */ /* 0x082fe400020f0eff */
[-C--:B------:R-:W-:Y:S02]  /*f590*/  LEA.HI.X.SX32 R74, R73, R2.reuse, 0x1, P6 ;  /* 0x00000002494a7211 */ /* 0x080fe400030f0eff */
[-C--:B--2---:R-:W-:Y:S01]  /*f5a0*/  IADD3 R75, P4, R67, R3.reuse, RZ ;  /* 0x00000003434b7210 */ /* 0x084fe20007f9e0ff */
[----:B------:R-:W-:Y:S01]  /*f5b0*/  STL [R1+0x260], R77 ;  /* 0x0002604d01007387 */ /* 0x000fe20000100800 */
[-C--:B------:R-:W-:Y:S02]  /*f5c0*/  IADD3 R73, P6, R66, R3.reuse, RZ ;  /* 0x0000000342497210 */ /* 0x080fe40007fde0ff */
[----:B------:R-:W-:Y:S01]  /*f5d0*/  LEA.HI.X.SX32 R72, R72, R2, 0x1, P5 ;  /* 0x0000000248487211 */ /* 0x000fe200028f0eff */
        /* <DEDUP_REMOVED lines=198> */
[----:B-1----:R-:W-:-:S03]  /*10240*/  LEA.HI.X.SX32 R25, R23, R2, 0x1, P5 ;  /* 0x0000000217197211 */ /* 0x002fc600028f0eff */
[----:B------:R-:W-:Y:S01]  /*10250*/  STL [R1+0x3f8], R26 ;  /* 0x0003f81a01007387 */ /* 0x000fe20000100800 */
[----:B--2---:R-:W-:-:S03]  /*10260*/  IADD3 R24, P5, R16, R3, RZ ;  /* 0x0000000310187210 */ /* 0x004fc60007fbe0ff */
[----:B------:R-:W-:Y:S01]  /*10270*/  STL [R1+0x3c4], R25 ;  /* 0x0003c41901007387 */ /* 0x000fe20000100800 */
[-C--:B------:R-:W-:Y:S02]  /*10280*/  LEA.HI.X.SX32 R23, R22, R2.reuse, 0x1, P3 ;  /* 0x0000000216177211 */ /* 0x080fe400018f0eff */
[----:B------:R-:W-:Y:S01]  /*10290*/  IADD3 R22, P3, R15, R3, RZ ;  /* 0x000000030f167210 */ /* 0x000fe20007f7e0ff */
[----:B------:R-:W-:Y:S01]  /*102a0*/  STL [R1+0x400], R24 ;  /* 0x0004001801007387 */ /* 0x000fe20000100800 */
[----:B------:R-:W-:Y:S01]  /*102b0*/  IMAD R14, R14, UR5, RZ ;  /* 0x000000050e0e7c24 */ /* 0x000fe2000f8e02ff */
[----:B------:R-:W-:Y:S02]  /*102c0*/  LEA.HI.X.SX32 R21, R21, R2, 0x1, P2 ;  /* 0x0000000215157211 */ /* 0x000fe400010f0eff */
[----:B------:R-:W2:Y:S04]  /*102d0*/  LDL.LU R74, [R1+0x8] ;  /* 0x00000800014a7983 */ /* 0x000ea80000300800 */
[----:B------:R-:W-:Y:S04]  /*102e0*/  STL [R1+0x3cc], R23 ;  /* 0x0003cc1701007387 */ /* 0x000fe80000100800 */
[----:B------:R0:W-:Y:S01]  /*102f0*/  STL [R1+0x408], R22 ;  /* 0x0004081601007387 */ /* 0x0001e20000100800 */
[----:B------:R-:W-:-:S03]  /*10300*/  IMAD R13, R13, UR5, RZ ;  /* 0x000000050d0d7c24 */ /* 0x000fc6000f8e02ff */
[----:B------:R-:W2:Y:S04]  /*10310*/  LDL.LU R75, [R1+0x14] ;  /* 0x00001400014b7983 */ /* 0x000ea80000300800 */
[----:B------:R1:W-:Y:S01]  /*10320*/  STL [R1+0x3d4], R21 ;  /* 0x0003d41501007387 */ /* 0x0003e20000100800 */
[----:B0-----:R-:W-:-:S03]  /*10330*/  IADD3 R22, P2, R14, R3, RZ ;  /* 0x000000030e167210 */ /* 0x001fc60007f5e0ff */
[----:B------:R-:W2:Y:S01]  /*10340*/  LDL.LU R76, [R1+0x18] ;  /* 0x00001800014c7983 */ /* 0x000ea20000300800 */
[----:B-1----:R-:W-:-:S03]  /*10350*/  LEA.HI.X.SX32 R21, R20, R2, 0x1, P1 ;  /* 0x0000000214157211 */ /* 0x002fc600008f0eff */
[----:B------:R-:W-:Y:S01]  /*10360*/  STL [R1+0x410], R22 ;  /* 0x0004101601007387 */ /* 0x000fe20000100800 */
[----:B------:R-:W-:-:S03]  /*10370*/  IADD3 R20, P1, R13, R3, RZ ;  /* 0x000000030d147210 */ /* 0x000fc60007f3e0ff */
[----:B------:R-:W2:Y:S04]  /*10380*/  LDL.LU R77, [R1+0x10] ;  /* 0x00001000014d7983 */ /* 0x000ea80000300800 */
[----:B------:R-:W-:Y:S04]  /*10390*/  STL [R1+0x3dc], R21 ;  /* 0x0003dc1501007387 */ /* 0x000fe80000100800 */
[----:B------:R-:W2:Y:S04]  /*103a0*/  LDL.LU R78, [R1+0xc] ;  /* 0x00000c00014e7983 */ /* 0x000ea80000300800 */
[----:B------:R0:W-:Y:S04]  /*103b0*/  STL [R1+0x418], R20 ;  /* 0x0004181401007387 */ /* 0x0001e80000100800 */
[----:B------:R-:W2:Y:S01]  /*103c0*/  LDL.LU R79, [R1+0x4] ;  /* 0x00000400014f7983 */ /* 0x000ea20000300800 */
[----:B------:R-:W-:Y:S01]  /*103d0*/  IMAD R12, R12, UR5, RZ ;  /* 0x000000050c0c7c24 */ /* 0x000fe2000f8e02ff */
[-C--:B------:R-:W-:Y:S01]  /*103e0*/  LEA.HI.X.SX32 R19, R19, R2.reuse, 0x1, P0 ;  /* 0x0000000213137211 */ /* 0x080fe200000f0eff */
[----:B------:R-:W-:Y:S01]  /*103f0*/  IMAD R11, R11, UR5, RZ ;  /* 0x000000050b0b7c24 */ /* 0x000fe2000f8e02ff */
[----:B------:R-:W-:-:S02]  /*10400*/  LEA.HI.X.SX32 R18, R18, R2, 0x1, P4 ;  /* 0x0000000212127211 */ /* 0x000fc400020f0eff */
[----:B0-----:R-:W-:Y:S01]  /*10410*/  IADD3 R20, P0, R12, R3, RZ ;  /* 0x000000030c147210 */ /* 0x001fe20007f1e0ff */
[----:B------:R-:W-:Y:S01]  /*10420*/  IMAD R10, R10, UR5, RZ ;  /* 0x000000050a0a7c24 */ /* 0x000fe2000f8e02ff */
[----:B------:R0:W-:Y:S01]  /*10430*/  STL [R1+0x3e4], R19 ;  /* 0x0003e41301007387 */ /* 0x0001e20000100800 */
[-C--:B------:R-:W-:Y:S01]  /*10440*/  LEA.HI.X.SX32 R17, R17, R2.reuse, 0x1, P6 ;  /* 0x0000000211117211 */ /* 0x080fe200030f0eff */
[----:B------:R-:W-:Y:S02]  /*10450*/  IMAD R9, R9, UR5, RZ ;  /* 0x0000000509097c24 */ /* 0x000fe4000f8e02ff */
[----:B------:R-:W-:Y:S01]  /*10460*/  STL [R1+0x420], R20 ;  /* 0x0004201401007387 */ /* 0x000fe20000100800 */
[----:B------:R-:W-:-:S03]  /*10470*/  LEA.HI.X.SX32 R16, R16, R2, 0x1, P5 ;  /* 0x0000000210107211 */ /* 0x000fc600028f0eff */
[----:B------:R1:W-:Y:S01]  /*10480*/  STL [R1+0x3ec], R18 ;  /* 0x0003ec1201007387 */ /* 0x0003e20000100800 */
[----:B0-----:R-:W-:Y:S01]  /*10490*/  IADD3 R19, P4, R11, R3, RZ ;  /* 0x000000030b137210 */ /* 0x001fe20007f9e0ff */
[----:B------:R-:W-:Y:S01]  /*104a0*/  IMAD R8, R8, UR5, RZ ;  /* 0x0000000508087c24 */ /* 0x000fe2000f8e02ff */
[----:B------:R-:W-:-:S03]  /*104b0*/  LEA.HI.X.SX32 R15, R15, R2, 0x1, P3 ;  /* 0x000000020f0f7211 */ /* 0x000fc600018f0eff */
[----:B------:R-:W-:Y:S01]  /*104c0*/  STL [R1+0x428], R19 ;  /* 0x0004281301007387 */ /* 0x000fe20000100800 */
[----:B-1----:R-:W-:-:S03]  /*104d0*/  IADD3 R18, P6, R10, R3, RZ ;  /* 0x000000030a127210 */ /* 0x002fc60007fde0ff */
[----:B------:R0:W-:Y:S01]  /*104e0*/  STL [R1+0x3f4], R17 ;  /* 0x0003f41101007387 */ /* 0x0001e20000100800 */
[----:B------:R-:W-:-:S03]  /*104f0*/  IMAD R7, R7, UR5, RZ ;  /* 0x0000000507077c24 */ /* 0x000fc6000f8e02ff */
        /* <DEDUP_REMOVED lines=23> */
[----:B0-----:R-:W-:Y:S02]  /*10670*/  IADD3 R13, P0, R5, R3, RZ ;  /* 0x00000003050d7210 */ /* 0x001fe40007f1e0ff */
[----:B------:R-:W-:-:S03]  /*10680*/  LEA.HI.X.SX32 R9, R9, R2, 0x1, P5 ;  /* 0x0000000209097211 */ /* 0x000fc600028f0eff */
[----:B------:R-:W-:Y:S01]  /*10690*/  STL [R1+0x458], R13 ;  /* 0x0004580d01007387 */ /* 0x000fe20000100800 */
[----:B-1----:R-:W-:-:S03]  /*106a0*/  IADD3 R12, P4, R4, R3, RZ ;  /* 0x00000003040c7210 */ /* 0x002fc60007f9e0ff */
[----:B------:R0:W-:Y:S01]  /*106b0*/  STL [R1+0x424], R11 ;  /* 0x0004240b01007387 */ /* 0x0001e20000100800 */
[----:B------:R-:W-:-:S03]  /*106c0*/  LEA.HI.X.SX32 R8, R8, R2, 0x1, P3 ;  /* 0x0000000208087211 */ /* 0x000fc600018f0eff */
[----:B------:R-:W-:Y:S04]  /*106d0*/  STL [R1+0x460], R12 ;  /* 0x0004600c01007387 */ /* 0x000fe80000100800 */
[----:B------:R2:W-:Y:S01]  /*106e0*/  STL [R1+0x42c], R10 ;  /* 0x00042c0a01007387 */ /* 0x0005e20000100800 */
[----:B0-----:R-:W-:Y:S02]  /*106f0*/  IADD3 R11, P6, R84, R3, RZ ;  /* 0x00000003540b7210 */ /* 0x001fe40007fde0ff */
[----:B------:R-:W-:-:S03]  /*10700*/  LEA.HI.X.SX32 R7, R7, R2, 0x1, P2 ;  /* 0x0000000207077211 */ /* 0x000fc600010f0eff */
[----:B------:R-:W-:Y:S04]  /*10710*/  STL [R1+0x468], R11 ;  /* 0x0004680b01007387 */ /* 0x000fe80000100800 */
[----:B------:R0:W-:Y:S01]  /*10720*/  STL [R1+0x434], R9 ;  /* 0x0004340901007387 */ /* 0x0001e20000100800 */
[-C--:B------:R-:W-:Y:S02]  /*10730*/  LEA.HI.X.SX32 R6, R6, R2.reuse, 0x1, P1 ;  /* 0x0000000206067211 */ /* 0x080fe400008f0eff */
[-C--:B------:R-:W-:Y:S02]  /*10740*/  LEA.HI.X.SX32 R5, R5, R2.reuse, 0x1, P0 ;  /* 0x0000000205057211 */ /* 0x080fe400000f0eff */
[----:B------:R-:W-:Y:S01]  /*10750*/  LEA.HI.X.SX32 R4, R4, R2, 0x1, P4 ;  /* 0x0000000204047211 */ /* 0x000fe200020f0eff */
[----:B----4-:R-:W-:-:S02]  /*10760*/  IMAD R85, R85, UR5, RZ ;  /* 0x0000000555557c24 */ /* 0x010fc4000f8e02ff */
[----:B---3--:R-:W-:Y:S02]  /*10770*/  IMAD R86, R86, UR5, RZ ;  /* 0x0000000556567c24 */ /* 0x008fe4000f8e02ff */
        /* <DEDUP_REMOVED lines=17> */
[----:B------:R-:W-:Y:S01]  /*10890*/  IMAD R104, R104, UR5, RZ ;  /* 0x0000000568687c24 */ /* 0x000fe2000f8e02ff */
[----:B--2---:R-:W-:-:S05]  /*108a0*/  IADD3 R10, P5, R74, R3, RZ ;  /* 0x000000034a0a7210 */ /* 0x004fca0007fbe0ff */
[----:B------:R-:W-:Y:S04]  /*108b0*/  STL [R1+0x470], R10 ;  /* 0x0004700a01007387 */ /* 0x000fe80000100800 */
[----:B------:R1:W-:Y:S01]  /*108c0*/  STL [R1+0x43c], R8 ;  /* 0x00043c0801007387 */ /* 0x0003e20000100800 */
[----:B0-----:R-:W-:-:S05]  /*108d0*/  IADD3 R9, P3, R75, R3, RZ ;  /* 0x000000034b097210 */ /* 0x001fca0007f7e0ff */
[----:B------:R-:W-:Y:S01]  /*108e0*/  STL [R1+0x478], R9 ;  /* 0x0004780901007387 */ /* 0x000fe20000100800 */
[----:B-1----:R-:W-:-:S03]  /*108f0*/  IADD3 R8, P2, R76, R3, RZ ;  /* 0x000000034c087210 */ /* 0x002fc60007f5e0ff */
[----:B------:R0:W-:Y:S04]  /*10900*/  STL [R1+0x444], R7 ;  /* 0x0004440701007387 */ /* 0x0001e80000100800 */
[----:B------:R-:W-:Y:S04]  /*10910*/  STL [R1+0x480], R8 ;  /* 0x0004800801007387 */ /* 0x000fe80000100800 */
[----:B------:R1:W-:Y:S01]  /*10920*/  STL [R1+0x44c], R6 ;  /* 0x00044c0601007387 */ /* 0x0003e20000100800 */
[----:B0-----:R-:W-:-:S05]  /*10930*/  IADD3 R7, P1, R77, R3, RZ ;  /* 0x000000034d077210 */ /* 0x001fca0007f3e0ff */
[----:B------:R-:W-:Y:S01]  /*10940*/  STL [R1+0x488], R7 ;  /* 0x0004880701007387 */ /* 0x000fe20000100800 */
[----:B-1----:R-:W-:-:S03]  /*10950*/  IADD3 R6, P0, R78, R3, RZ ;  /* 0x000000034e067210 */ /* 0x002fc60007f1e0ff */
[----:B------:R0:W-:Y:S04]  /*10960*/  STL [R1+0x454], R5 ;  /* 0x0004540501007387 */ /* 0x0001e80000100800 */
[----:B------:R1:W-:Y:S04]  /*10970*/  STL [R1+0x490], R6 ;  /* 0x0004900601007387 */ /* 0x0003e80000100800 */
[----:B------:R2:W-:Y:S01]  /*10980*/  STL [R1+0x45c], R4 ;  /* 0x00045c0401007387 */ /* 0x0005e20000100800 */
[----:B0-----:R-:W-:Y:S02]  /*10990*/  IADD3 R5, P4, R79, R3, RZ ;  /* 0x000000034f057210 */ /* 0x001fe40007f9e0ff */
[----:B-1----:R-:W-:-:S03]  /*109a0*/  LEA.HI.X.SX32 R6, R84, R2, 0x1, P6 ;  /* 0x0000000254067211 */ /* 0x002fc600030f0eff */
[----:B------:R0:W-:Y:S01]  /*109b0*/  STL [R1+0x498], R5 ;  /* 0x0004980501007387 */ /* 0x0001e20000100800 */
[----:B--2---:R-:W-:-:S03]  /*109c0*/  IADD3 R4, P6, R0, R3, RZ ;  /* 0x0000000300047210 */ /* 0x004fc60007fde0ff */
[----:B------:R1:W-:Y:S04]  /*109d0*/  STL [R1+0x464], R6 ;  /* 0x0004640601007387 */ /* 0x0003e80000100800 */
[----:B------:R2:W-:Y:S01]  /*109e0*/  STL [R1+0x4a0], R4 ;  /* 0x0004a00401007387 */ /* 0x0005e20000100800 */
[----:B0-----:R-:W-:Y:S02]  /*109f0*/  LEA.HI.X.SX32 R5, R74, R2, 0x1, P5 ;  /* 0x000000024a057211 */ /* 0x001fe400028f0eff */
[----:B-1----:R-:W-:-:S03]  /*10a00*/  IADD3 R6, P5, R85, R3, RZ ;  /* 0x0000000355067210 */ /* 0x002fc60007fbe0ff */
[----:B------:R0:W-:Y:S01]  /*10a10*/  STL [R1+0x46c], R5 ;  /* 0x00046c0501007387 */ /* 0x0001e20000100800 */
[----:B--2---:R-:W-:-:S03]  /*10a20*/  LEA.HI.X.SX32 R4, R75, R2, 0x1, P3 ;  /* 0x000000024b047211 */ /* 0x004fc600018f0eff */
        /* <DEDUP_REMOVED lines=18> */
[----:B------:R1:W-:Y:S01]  /*10b50*/  STL [R1+0x494], R6 ;  /* 0x0004940601007387 */ /* 0x0003e20000100800 */
[----:B0-----:R-:W-:-:S03]  /*10b60*/  LEA.HI.X.SX32 R5, R0, R2, 0x1, P6 ;  /* 0x0000000200057211 */ /* 0x001fc600030f0eff */
[----:B------:R-:W2:Y:S04]  /*10b70*/  LDL.LU R0, [R1+0xe30] ;  /* 0x000e300001007983 */ /* 0x000ea80000300800 */
[----:B------:R0:W-:Y:S01]  /*10b80*/  STL [R1+0x4d0], R4 ;  /* 0x0004d00401007387 */ /* 0x0001e20000100800 */
[----:B-1----:R-:W-:-:S03]  /*10b90*/  LEA.HI.X.SX32 R6, R85, R2, 0x1, P5 ;  /* 0x0000000255067211 */ /* 0x002fc600028f0eff */
[----:B------:R1:W-:Y:S01]  /*10ba0*/  STL [R1+0x49c], R5 ;  /* 0x00049c0501007387 */ /* 0x0003e20000100800 */
[-C--:B0-----:R-:W-:Y:S02]  /*10bb0*/  IADD3 R4, P6, R91, R3.reuse, RZ ;  /* 0x000000035b047210 */ /* 0x081fe40007fde0ff */
[----:B-1----:R-:W-:-:S03]  /*10bc0*/  IADD3 R5, P5, R92, R3, RZ ;  /* 0x000000035c057210 */ /* 0x002fc60007fbe0ff */
[----:B------:R0:W-:Y:S04]  /*10bd0*/  STL [R1+0x4d8], R4 ;  /* 0x0004d80401007387 */ /* 0x0001e80000100800 */
[----:B------:R1:W-:Y:S01]  /*10be0*/  STL [R1+0x4a4], R6 ;  /* 0x0004a40601007387 */ /* 0x0003e20000100800 */
[----:B0-----:R-:W-:-:S03]  /*10bf0*/  LEA.HI.X.SX32 R4, R86, R2, 0x1, P3 ;  /* 0x0000000256047211 */ /* 0x001fc600018f0eff */
[----:B------:R0:W-:Y:S01]  /*10c00*/  STL [R1+0x4e0], R5 ;  /* 0x0004e00501007387 */ /* 0x0001e20000100800 */
[----:B-1----:R-:W-:-:S03]  /*10c10*/  IADD3 R6, P3, R93, R3, RZ ;  /* 0x000000035d067210 */ /* 0x002fc60007f7e0ff */
[----:B------:R1:W-:Y:S01]  /*10c20*/  STL [R1+0x4ac], R4 ;  /* 0x0004ac0401007387 */ /* 0x0003e20000100800 */
[----:B0-----:R-:W-:-:S03]  /*10c30*/  LEA.HI.X.SX32 R5, R87, R2, 0x1, P2 ;  /* 0x0000000257057211 */ /* 0x001fc600010f0eff */
[----:B------:R0:W-:Y:S01]  /*10c40*/  STL [R1+0x4e8], R6 ;  /* 0x0004e80601007387 */ /* 0x0001e20000100800 */
[----:B-1----:R-:W-:-:S03]  /*10c50*/  IADD3 R4, P2, R94, R3, RZ ;  /* 0x000000035e047210 */ /* 0x002fc60007f5e0ff */
[----:B------:R1:W-:Y:S04]  /*10c60*/  STL [R1+0x4b4], R5 ;  /* 0x0004b40501007387 */ /* 0x0003e80000100800 */
[----:B------:R3:W-:Y:S01]  /*10c70*/  STL [R1+0x4f0], R4 ;  /* 0x0004f00401007387 */ /* 0x0007e20000100800 */
[----:B0-----:R-:W-:Y:S02]  /*10c80*/  LEA.HI.X.SX32 R6, R88, R2, 0x1, P1 ;  /* 0x0000000258067211 */ /* 0x001fe400008f0eff */
[----:B-1----:R-:W-:-:S03]  /*10c90*/  IADD3 R5, P1, R95, R3, RZ ;  /* 0x000000035f057210 */ /* 0x002fc60007f3e0ff */
[----:B------:R0:W-:Y:S01]  /*10ca0*/  STL [R1+0x4bc], R6 ;  /* 0x0004bc0601007387 */ /* 0x0001e20000100800 */
[----:B---3--:R-:W-:-:S03]  /*10cb0*/  LEA.HI.X.SX32 R4, R89, R2, 0x1, P0 ;  /* 0x0000000259047211 */ /* 0x008fc600000f0eff */
[----:B------:R1:W-:Y:S04]  /*10cc0*/  STL [R1+0x4f8], R5 ;  /* 0x0004f80501007387 */ /* 0x0003e80000100800 */
[----:B------:R3:W-:Y:S01]  /*10cd0*/  STL [R1+0x4c4], R4 ;  /* 0x0004c40401007387 */ /* 0x0007e20000100800 */
[----:B0-----:R-:W-:Y:S02]  /*10ce0*/  IADD3 R6, P0, R96, R3, RZ ;  /* 0x0000000360067210 */ /* 0x001fe40007f1e0ff */
[----:B-1----:R-:W-:-:S03]  /*10cf0*/  LEA.HI.X.SX32 R5, R90, R2, 0x1, P4 ;  /* 0x000000025a057211 */ /* 0x002fc600020f0eff */
[----:B------:R0:W-:Y:S01]  /*10d00*/  STL [R1+0x500], R6 ;  /* 0x0005000601007387 */ /* 0x0001e20000100800 */
[----:B---3--:R-:W-:-:S03]  /*10d10*/  IADD3 R4, P4, R97, R3, RZ ;  /* 0x0000000361047210 */ /* 0x008fc60007f9e0ff */
        /* <DEDUP_REMOVED lines=24> */
[----:B------:R1:W-:Y:S01]  /*10ea0*/  STL [R1+0x4fc], R5 ;  /* 0x0004fc0501007387 */ /* 0x0003e20000100800 */
[----:B------:R-:W-:-:S03]  /*10eb0*/  IMAD R105, R105, UR5, RZ ;  /* 0x0000000569697c24 */ /* 0x000fc6000f8e02ff */
[----:B------:R3:W-:Y:S01]  /*10ec0*/  STL [R1+0x538], R4 ;  /* 0x0005380401007387 */ /* 0x0007e20000100800 */
[----:B0-----:R-:W-:Y:S01]  /*10ed0*/  LEA.HI.X.SX32 R6, R97, R2, 0x1, P4 ;  /* 0x0000000261067211 */ /* 0x001fe200020f0eff */
[----:B------:R-:W-:Y:S01]  /*10ee0*/  IMAD R106, R106, UR5, RZ ;  /* 0x000000056a6a7c24 */ /* 0x000fe2000f8e02ff */
[----:B-1----:R-:W-:-:S03]  /*10ef0*/  IADD3 R5, P4, R104, R3, RZ ;  /* 0x0000000368057210 */ /* 0x002fc60007f9e0ff */
[----:B------:R0:W-:Y:S01]  /*10f00*/  STL [R1+0x504], R6 ;  /* 0x0005040601007387 */ /* 0x0001e20000100800 */
[----:B---3--:R-:W-:-:S03]  /*10f10*/  LEA.HI.X.SX32 R4, R98, R2, 0x1, P6 ;  /* 0x0000000262047211 */ /* 0x008fc600030f0eff */
[----:B------:R1:W-:Y:S01]  /*10f20*/  STL [R1+0x540], R5 ;  /* 0x0005400501007387 */ /* 0x0003e20000100800 */
[----:B------:R-:W-:-:S03]  /*10f30*/  IMAD R107, R107, UR5, RZ ;  /* 0x000000056b6b7c24 */ /* 0x000fc6000f8e02ff */
        /* <DEDUP_REMOVED lines=736> */
[-C--:B0-----:R-:W-:Y:S01]  /*13d40*/  IADD3 R6, P6, R80, R3.reuse, RZ ;  /* 0x0000000350067210 */ /* 0x081fe20007fde0ff */
[----:B------:R-:W0:Y:S01]  /*13d50*/  S2R R79, SR_TID.X ;  /* 0x00000000004f7919 */ /* 0x000e220000002100 */
[----:B-1----:R-:W-:Y:S02]  /*13d60*/  LEA.HI.X.SX32 R5, R247, R2, 0x1, P5 ;  /* 0x00000002f7057211 */ /* 0x002fe400028f0eff */
[----:B---3--:R-:W-:Y:S01]  /*13d70*/  IADD3 R4, P5, R82, R3, RZ ;  /* 0x0000000352047210 */ /* 0x008fe20007fbe0ff */
[----:B------:R1:W-:Y:S01]  /*13d80*/  STL [R1+0xdec], R6 ;  /* 0x000dec0601007387 */ /* 0x0003e20000100800 */
[----:B------:R-:W-:-:S03]  /*13d90*/  IMAD R83, R83, UR5, RZ ;  /* 0x0000000553537c24 */ /* 0x000fc6000f8e02ff */
[----:B------:R3:W-:Y:S01]  /*13da0*/  STL [R1+0xdc4], R5 ;  /* 0x000dc40501007387 */ /* 0x0007e20000100800 */
[----:B------:R-:W-:-:S03]  /*13db0*/  IMAD R125, R125, UR5, RZ ;  /* 0x000000057d7d7c24 */ /* 0x000fc6000f8e02ff */
[----:B------:R4:W-:Y:S01]  /*13dc0*/  STL [R1+0xdf8], R4 ;  /* 0x000df80401007387 */ /* 0x0009e20000100800 */
[----:B-1----:R-:W-:Y:S02]  /*13dd0*/  LEA.HI.X.SX32 R6, R248, R2, 0x1, P3 ;  /* 0x00000002f8067211 */ /* 0x002fe400018f0eff */
[----:B---3--:R-:W-:-:S03]  /*13de0*/  IADD3 R5, P3, R81, R3, RZ ;  /* 0x0000000351057210 */ /* 0x008fc60007f7e0ff */
[----:B------:R1:W-:Y:S01]  /*13df0*/  STL [R1+0xdcc], R6 ;  /* 0x000dcc0601007387 */ /* 0x0003e20000100800 */
[----:B----4-:R-:W-:-:S03]  /*13e00*/  LEA.HI.X.SX32 R4, R249, R2, 0x1, P2 ;  /* 0x00000002f9047211 */ /* 0x010fc600010f0eff */
[----:B------:R3:W-:Y:S04]  /*13e10*/  STL [R1+0xdf0], R5 ;  /* 0x000df00501007387 */ /* 0x0007e80000100800 */
[----:B------:R4:W-:Y:S01]  /*13e20*/  STL [R1+0xdd4], R4 ;  /* 0x000dd40401007387 */ /* 0x0009e20000100800 */
[----:B-1----:R-:W-:Y:S02]  /*13e30*/  IADD3 R6, P2, R83, R3, RZ ;  /* 0x0000000353067210 */ /* 0x002fe40007f5e0ff */
[----:B---3--:R-:W-:-:S03]  /*13e40*/  LEA.HI.X.SX32 R5, R250, R2, 0x1, P1 ;  /* 0x00000002fa057211 */ /* 0x008fc600008f0eff */
[----:B------:R-:W-:Y:S01]  /*13e50*/  STL [R1+0xdf4], R6 ;  /* 0x000df40601007387 */ /* 0x000fe20000100800 */
[----:B----4-:R-:W-:Y:S02]  /*13e60*/  IADD3 R4, P1, R125, R3, RZ ;  /* 0x000000037d047210 */ /* 0x010fe40007f3e0ff */
[-C--:B------:R-:W-:Y:S01]  /*13e70*/  LEA.HI.X.SX32 R3, R251, R2.reuse, 0x1, P0 ;  /* 0x00000002fb037211 */ /* 0x080fe200000f0eff */
[----:B------:R-:W-:Y:S04]  /*13e80*/  STL [R1+0xddc], R5 ;  /* 0x000ddc0501007387 */ /* 0x000fe80000100800 */
[----:B------:R1:W-:Y:S04]  /*13e90*/  STL [R1+0x9f8], R4 ;  /* 0x0009f80401007387 */ /* 0x0003e80000100800 */
[----:B------:R3:W-:Y:S01]  /*13ea0*/  STL [R1+0x9e4], R3 ;  /* 0x0009e40301007387 */ /* 0x0007e20000100800 */
[----:B-1----:R-:W-:-:S02]  /*13eb0*/  LEA.HI.X.SX32 R4, R252, R2, 0x1, P4 ;  /* 0x00000002fc047211 */ /* 0x002fc400020f0eff */
[----:B---3--:R-:W-:-:S03]  /*13ec0*/  LEA.HI.X.SX32 R3, R80, R2, 0x1, P6 ;  /* 0x0000000250037211 */ /* 0x008fc600030f0eff */
[----:B------:R1:W-:Y:S01]  /*13ed0*/  STL [R1+0x9e8], R4 ;  /* 0x0009e80401007387 */ /* 0x0003e20000100800 */
[----:B------:R-:W-:-:S03]  /*13ee0*/  LEA.HI.X.SX32 R5, R82, R2, 0x1, P5 ;  /* 0x0000000252057211 */ /* 0x000fc600028f0eff */
[----:B------:R3:W-:Y:S01]  /*13ef0*/  STL [R1+0x9ec], R3 ;  /* 0x0009ec0301007387 */ /* 0x0007e20000100800 */
[----:B--2---:R-:W-:Y:S02]  /*13f00*/  IADD3 R17, P0, R0, UR6, RZ ;  /* 0x0000000600117c10 */ /* 0x004fe4000ff1e0ff */
[-C--:B-1----:R-:W-:Y:S01]  /*13f10*/  LEA.HI.X.SX32 R4, R81, R2.reuse, 0x1, P3 ;  /* 0x0000000251047211 */ /* 0x082fe200018f0eff */
[----:B------:R-:W-:Y:S01]  /*13f20*/  STL [R1+0x9fc], R5 ;  /* 0x0009fc0501007387 */ /* 0x000fe20000100800 */
[----:B---3--:R-:W-:-:S03]  /*13f30*/  LEA.HI.X.SX32 R3, R83, R2, 0x1, P2 ;  /* 0x0000000253037211 */ /* 0x008fc600010f0eff */
[----:B------:R-:W-:Y:S01]  /*13f40*/  STL [R1+0x9f0], R4 ;  /* 0x0009f00401007387 */ /* 0x000fe20000100800 */
[----:B------:R-:W-:-:S03]  /*13f50*/  LEA.HI.X.SX32 R2, R125, R2, 0x1, P1 ;  /* 0x000000027d027211 */ /* 0x000fc600008f0eff */
[----:B------:R0:W-:Y:S01]  /*13f60*/  STL [R1+0x9f4], R3 ;  /* 0x0009f40301007387 */ /* 0x0001e20000100800 */
[----:B------:R-:W-:-:S03]  /*13f70*/  LEA.HI.X.SX32 R16, R0, UR7, 0x1, P0 ;  /* 0x0000000700107c11 */ /* 0x000fc600080f0eff */
[----:B------:R1:W5:Y:S01]  /*13f80*/  LDL.LU R0, [R1+0xe2c] ;  /* 0x000e2c0001007983 */ /* 0x0003620000300800 */
[----:B0-----:R-:W-:-:S03]  /*13f90*/  IMAD.SHL.U32 R3, R79, 0x10, RZ ;  /* 0x000000104f037824 */ /* 0x001fc600078e00ff */
[----:B------:R0:W-:Y:S04]  /*13fa0*/  STL [R1+0x5e8], R2 ;  /* 0x0005e80201007387 */ /* 0x0001e80000100800 */
[----:B------:R2:W-:Y:S04]  /*13fb0*/  STL [R1+0xe24], R3 ;  /* 0x000e240301007387 */ /* 0x0005e80000100800 */
[----:B------:R-:W-:Y:S01]  /*13fc0*/  STL [R1+0x200], RZ ;  /* 0x000200ff01007387 */ /* 0x000fe20000100800 */
[----:B0-----:R-:W0:Y:S03]  /*13fd0*/  LDC R2, c[0x0][0x238] ;  /* 0x00008e00ff027b82 */ /* 0x001e260000000800 */
[----:B------:R-:W-:Y:S04]  /*13fe0*/  STL [R1], RZ ;  /* 0x000000ff01007387 */ /* 0x000fe80000100800 */
[----:B------:R-:W-:Y:S04]  /*13ff0*/  STL [R1+0x4], RZ ;  /* 0x000004ff01007387 */ /* 0x000fe80000100800 */
        /* <DEDUP_REMOVED lines=125> */
[----:B------:R-:W-:Y:S01]  /*147d0*/  STL [R1+0x1fc], RZ ;  /* 0x0001fcff01007387 */ /* 0x000fe20000100800 */
[----:B------:R-:W-:Y:S01]  /*147e0*/  UIADD3 UR6, UR8, 0x8000, URZ ;  /* 0x0000800008067890 */ /* 0x000fe2000fffe03f */
[----:B------:R-:W-:-:S02]  /*147f0*/  LOP3.LUT R209, R79, 0x7f, RZ, 0xc0, !PT ;  /* 0x0000007f4fd17812 */ /* 0x000fc400078ec0ff */
[----:B------:R-:W-:Y:S02]  /*14800*/  CS2R R24, SRZ ;  /* 0x0000000000187805 */ /* 0x000fe4000001ff00 */
[----:B------:R-:W-:Y:S02]  /*14810*/  CS2R R26, SRZ ;  /* 0x00000000001a7805 */ /* 0x000fe4000001ff00 */
[----:B------:R-:W-:Y:S02]  /*14820*/  CS2R R28, SRZ ;  /* 0x00000000001c7805 */ /* 0x000fe4000001ff00 */
[----:B------:R-:W-:Y:S02]  /*14830*/  CS2R R30, SRZ ;  /* 0x00000000001e7805 */ /* 0x000fe4000001ff00 */
[----:B------:R-:W-:Y:S02]  /*14840*/  CS2R R32, SRZ ;  /* 0x0000000000207805 */ /* 0x000fe4000001ff00 */
[----:B------:R-:W-:-:S02]  /*14850*/  CS2R R34, SRZ ;  /* 0x0000000000227805 */ /* 0x000fc4000001ff00 */
        /* <DEDUP_REMOVED lines=31> */
[----:B------:R-:W-:Y:S01]  /*14a50*/  CS2R R98, SRZ ;  /* 0x0000000000627805 */ /* 0x000fe2000001ff00 */
[----:B------:R-:W-:Y:S01]  /*14a60*/  USHF.R.U32.HI UR14, URZ, 0x4, UR8 ;  /* 0x000000043f0e7899 */ /* 0x000fe20008011608 */
[----:B------:R-:W-:Y:S01]  /*14a70*/  UMOV UR4, URZ ;  /* 0x0000003f00047c82 */ /* 0x000fe20008000000 */
[----:B------:R-:W-:Y:S01]  /*14a80*/  UMOV UR5, URZ ;  /* 0x0000003f00057c82 */ /* 0x000fe20008000000 */
[----:B------:R-:W-:Y:S02]  /*14a90*/  USHF.L.U32 UR9, UR9, 0x7, URZ ;  /* 0x0000000709097899 */ /* 0x000fe4000800063f */
[----:B------:R-:W-:Y:S01]  /*14aa0*/  USHF.R.U32.HI UR6, URZ, 0x4, UR6 ;  /* 0x000000043f067899 */ /* 0x000fe20008011606 */
[----:B------:R-:W3:Y:S01]  /*14ab0*/  LDC R210, c[0x0][0x230] ;  /* 0x00008c00ffd27b82 */ /* 0x000ee20000000800 */
[----:B--2---:R-:W-:Y:S01]  /*14ac0*/  LOP3.LUT R3, R3, 0x70, RZ, 0xc0, !PT ;  /* 0x0000007003037812 */ /* 0x004fe200078ec0ff */
[C---:B0-----:R-:W-:Y:S01]  /*14ad0*/  IMAD R4, R2.reuse, 0x7f, RZ ;  /* 0x0000007f02047824 */ /* 0x041fe200078e02ff */
[----:B------:R-:W-:Y:S01]  /*14ae0*/  USGXT.U32 UR14, UR14, 0xe ;  /* 0x0000000e0e0e789a */ /* 0x000fe20008000000 */
[C---:B------:R-:W-:Y:S01]  /*14af0*/  IMAD R5, R2.reuse, 0x7e, RZ ;  /* 0x0000007e02057824 */ /* 0x040fe200078e02ff */
[----:B------:R-:W-:Y:S01]  /*14b00*/  USGXT.U32 UR12, UR6, 0xe ;  /* 0x0000000e060c789a */ /* 0x000fe20008000000 */
[----:B------:R-:W-:Y:S01]  /*14b10*/  IMAD R3, R209, 0x80, R3 ;  /* 0x00000080d1037824 */ /* 0x000fe200078e0203 */
[----:B------:R-:W-:Y:S01]  /*14b20*/  UIADD3 UR6, UP1, UR14, 0x2, URZ ;  /* 0x000000020e067890 */ /* 0x000fe2000ff3e03f */
[C---:B------:R-:W-:Y:S01]  /*14b30*/  IMAD R6, R2.reuse, 0x7d, RZ ;  /* 0x0000007d02067824 */ /* 0x040fe200078e02ff */
[-C--:B------:R-:W-:Y:S01]  /*14b40*/  IADD3 R209, P4, R5, R17.reuse, RZ ;  /* 0x0000001105d17210 */ /* 0x080fe20007f9e0ff */
[C---:B------:R-:W-:Y:S01]  /*14b50*/  IMAD R7, R2.reuse, 0x7c, RZ ;  /* 0x0000007c02077824 */ /* 0x040fe200078e02ff */
[----:B------:R-:W-:Y:S01]  /*14b60*/  STL [R1+0xe00], R3 ;  /* 0x000e000301007387 */ /* 0x000fe20000100800 */
[C---:B------:R-:W-:Y:S01]  /*14b70*/  IMAD R8, R2.reuse, 0x7b, RZ ;  /* 0x0000007b02087824 */ /* 0x040fe200078e02ff */
[----:B------:R-:W-:Y:S01]  /*14b80*/  UIADD3 UR10, UP0, UR12, 0x2, URZ ;  /* 0x000000020c0a7890 */ /* 0x000fe2000ff1e03f */
[C---:B------:R-:W-:Y:S01]  /*14b90*/  IMAD R9, R2.reuse, 0x7a, RZ ;  /* 0x0000007a02097824 */ /* 0x040fe200078e02ff */
[-C--:B------:R-:W-:Y:S01]  /*14ba0*/  IADD3 R211, P6, R7, R17.reuse, RZ ;  /* 0x0000001107d37210 */ /* 0x080fe20007fde0ff */
[C---:B------:R-:W-:Y:S01]  /*14bb0*/  IMAD R10, R2.reuse, 0x79, RZ ;  /* 0x00000079020a7824 */ /* 0x040fe200078e02ff */
[----:B------:R-:W-:Y:S01]  /*14bc0*/  UIADD3.X UR7, UR5, 0x40000040, URZ, UP1, !UPT ;  /* 0x4000004005077890 */ /* 0x000fe20008ffe43f */
[C---:B------:R-:W-:Y:S01]  /*14bd0*/  IMAD R11, R2.reuse, 0x78, RZ ;  /* 0x00000078020b7824 */ /* 0x040fe200078e02ff */
[----:B------:R-:W-:Y:S01]  /*14be0*/  UIADD3.X UR5, UR4, 0x40000040, URZ, UP0, !UPT ;  /* 0x4000004004057890 */ /* 0x000fe200087fe43f */
[C---:B------:R-:W-:Y:S01]  /*14bf0*/  IMAD R12, R2.reuse, 0x77, RZ ;  /* 0x00000077020c7824 */ /* 0x040fe200078e02ff */
[----:B------:R-:W-:Y:S01]  /*14c00*/  USHF.R.S32.HI UR11, URZ, 0x1f, UR9 ;  /* 0x0000001f3f0b7899 */ /* 0x000fe20008011409 */
[----:B------:R-:W-:Y:S01]  /*14c10*/  IMAD R13, R2, 0x76, RZ ;  /* 0x00000076020d7824 */ /* 0x000fe200078e02ff */
[----:B------:R-:W-:Y:S01]  /*14c20*/  UMOV UR4, UR10 ;  /* 0x0000000a00047c82 */ /* 0x000fe20008000000 */
[----:B---3--:R-:W-:Y:S01]  /*14c30*/  VIADD R210, R210, 0x7f ;  /* 0x0000007fd2d27836 */ /* 0x008fe20000000000 */
[----:B------:R-:W-:Y:S01]  /*14c40*/  UIADD3.64 UR26, UR6, 0x2, URZ ;  /* 0x00000002061a7897 */ /* 0x000fe2000fffe03f */
[C---:B------:R-:W-:Y:S01]  /*14c50*/  IMAD R14, R2.reuse, 0x75, RZ ;  /* 0x00000075020e7824 */ /* 0x040fe200078e02ff */
[----:B------:R-:W-:Y:S01]  /*14c60*/  UIADD3.64 UR22, UR6, 0x4, URZ ;  /* 0x0000000406167897 */ /* 0x000fe2000fffe03f */
[C---:B------:R-:W-:Y:S01]  /*14c70*/  IMAD R15, R2.reuse, 0x74, RZ ;  /* 0x00000074020f7824 */ /* 0x040fe200078e02ff */
[----:B------:R-:W-:Y:S01]  /*14c80*/  SHF.R.S32.HI R202, RZ, 0x1f, R210 ;  /* 0x0000001fffca7819 */ /* 0x000fe200000114d2 */
[C---:B------:R-:W-:Y:S01]  /*14c90*/  IMAD R18, R2.reuse, 0x73, RZ ;  /* 0x0000007302127824 */ /* 0x040fe200078e02ff */
[----:B------:R-:W-:Y:S01]  /*14ca0*/  UIADD3.64 UR24, UR4, 0x2, URZ ;  /* 0x0000000204187897 */ /* 0x000fe2000fffe03f */
[----:B------:R-:W-:Y:S01]  /*14cb0*/  IMAD R19, R2, 0x72, RZ ;  /* 0x0000007202137824 */ /* 0x000fe200078e02ff */
[----:B------:R-:W-:Y:S01]  /*14cc0*/  LEA.HI R210, R202, R210, RZ, 0x7 ;  /* 0x000000d2cad27211 */ /* 0x000fe200078f38ff */
[C---:B------:R-:W-:Y:S01]  /*14cd0*/  IMAD R20, R2.reuse, 0x71, RZ ;  /* 0x0000007102147824 */ /* 0x040fe200078e02ff */
[----:B------:R-:W-:Y:S01]  /*14ce0*/  UIADD3.64 UR20, UR4, 0x4, URZ ;  /* 0x0000000404147897 */ /* 0x000fe2000fffe03f */
[C---:B------:R-:W-:Y:S01]  /*14cf0*/  IMAD R21, R2.reuse, 0x70, RZ ;  /* 0x0000007002157824 */ /* 0x040fe200078e02ff */
[----:B------:R-:W-:Y:S01]  /*14d00*/  SHF.R.S32.HI R210, RZ, 0x7, R210 ;  /* 0x00000007ffd27819 */ /* 0x000fe200000114d2 */
[----:B------:R-:W-:Y:S01]  /*14d10*/  IMAD R22, R2, 0x6f, RZ ;  /* 0x0000006f02167824 */ /* 0x000fe200078e02ff */
[-C--:B------:R-:W-:Y:S01]  /*14d20*/  IADD3 R210, P3, R4, R17.reuse, RZ ;  /* 0x0000001104d27210 */ /* 0x080fe20007f7e0ff */
[C---:B------:R-:W-:Y:S01]  /*14d30*/  IMAD R23, R2.reuse, 0x6e, RZ ;  /* 0x0000006e02177824 */ /* 0x040fe200078e02ff */
[----:B------:R-:W-:Y:S01]  /*14d40*/  UIADD3.64 UR28, UR4, 0x1fe, URZ ;  /* 0x000001fe041c7897 */ /* 0x000fe2000fffe03f */
[C---:B------:R-:W-:Y:S01]  /*14d50*/  IMAD R100, R2.reuse, 0x6d, RZ ;  /* 0x0000006d02647824 */ /* 0x040fe200078e02ff */
[----:B------:R-:W-:Y:S01]  /*14d60*/  UIADD3.64 UR32, UR4, 0x200, URZ ;  /* 0x0000020004207897 */ /* 0x000fe2000fffe03f */
[----:B------:R0:W-:Y:S01]  /*14d70*/  STL [R1+0x5f0], R210 ;  /* 0x0005f0d201007387 */ /* 0x0001e20000100800 */
[C---:B------:R-:W-:Y:S01]  /*14d80*/  IMAD R101, R2.reuse, 0x6c, RZ ;  /* 0x0000006c02657824 */ /* 0x040fe200078e02ff */
[----:B------:R-:W-:Y:S01]  /*14d90*/  UIADD3.64 UR36, UR4, 0x202, URZ ;  /* 0x0000020204247897 */ /* 0x000fe2000fffe03f */
[C---:B------:R-:W-:Y:S01]  /*14da0*/  IMAD R102, R2.reuse, 0x6b, RZ ;  /* 0x0000006b02667824 */ /* 0x040fe200078e02ff */
[----:B------:R2:W-:Y:S01]  /*14db0*/  STL [R1+0x5f8], R209 ;  /* 0x0005f8d101007387 */ /* 0x0005e20000100800 */
[C---:B------:R-:W-:Y:S01]  /*14dc0*/  IMAD R103, R2.reuse, 0x6a, RZ ;  /* 0x0000006a02677824 */ /* 0x040fe200078e02ff */
[----:B------:R-:W-:Y:S01]  /*14dd0*/  UIADD3.64 UR40, UR4, 0x204, URZ ;  /* 0x0000020404287897 */ /* 0x000fe2000fffe03f */
[C---:B------:R-:W-:Y:S01]  /*14de0*/  IMAD R104, R2.reuse, 0x69, RZ ;  /* 0x0000006902687824 */ /* 0x040fe200078e02ff */
[----:B------:R-:W-:Y:S01]  /*14df0*/  UMOV UR15, 0x40000040 ;  /* 0x40000040000f7882 */ /* 0x000fe20000000000 */
[----:B------:R-:W-:Y:S01]  /*14e00*/  IMAD R105, R2, 0x68, RZ ;  /* 0x0000006802697824 */ /* 0x000fe200078e02ff */
[----:B0-----:R-:W-:Y:S01]  /*14e10*/  IADD3 R210, P5, R6, R17, RZ ;  /* 0x0000001106d27210 */ /* 0x001fe20007fbe0ff */
[----:B------:R-:W-:-:S02]  /*14e20*/  IMAD R106, R2, 0x67, RZ ;  /* 0x00000067026a7824 */ /* 0x000fc400078e02ff */
[----:B------:R-:W-:Y:S01]  /*14e30*/  IMAD R107, R2, 0x66, RZ ;  /* 0x00000066026b7824 */ /* 0x000fe200078e02ff */
[-C--:B--2---:R-:W-:Y:S01]  /*14e40*/  IADD3 R209, P0, R8, R17.reuse, RZ ;  /* 0x0000001108d17210 */ /* 0x084fe20007f1e0ff */
[----:B------:R0:W-:Y:S01]  /*14e50*/  STL [R1+0x600], R210 ;  /* 0x000600d201007387 */ /* 0x0001e20000100800 */
[C---:B------:R-:W-:Y:S02]  /*14e60*/  IMAD R108, R2.reuse, 0x65, RZ ;  /* 0x00000065026c7824 */ /* 0x040fe400078e02ff */
[C---:B------:R-:W-:Y:S01]  /*14e70*/  IMAD R109, R2.reuse, 0x64, RZ ;  /* 0x00000064026d7824 */ /* 0x040fe200078e02ff */
[----:B------:R2:W-:Y:S01]  /*14e80*/  STL [R1+0x608], R211 ;  /* 0x000608d301007387 */ /* 0x0005e20000100800 */
[C---:B------:R-:W-:Y:S02]  /*14e90*/  IMAD R110, R2.reuse, 0x63, RZ ;  /* 0x00000063026e7824 */ /* 0x040fe400078e02ff */
[C---:B------:R-:W-:Y:S01]  /*14ea0*/  IMAD R111, R2.reuse, 0x62, RZ ;  /* 0x00000062026f7824 */ /* 0x040fe200078e02ff */
[----:B------:R3:W-:Y:S01]  /*14eb0*/  STL [R1+0x610], R209 ;  /* 0x000610d101007387 */ /* 0x0007e20000100800 */
[C---:B------:R-:W-:Y:S01]  /*14ec0*/  IMAD R112, R2.reuse, 0x61, RZ ;  /* 0x0000006102707824 */ /* 0x040fe200078e02ff */
[----:B0-----:R-:W-:Y:S01]  /*14ed0*/  IADD3 R210, P1, R9, R17, RZ ;  /* 0x0000001109d27210 */ /* 0x001fe20007f3e0ff */
[----:B------:R-:W-:-:S02]  /*14ee0*/  IMAD R113, R2, 0x60, RZ ;  /* 0x0000006002717824 */ /* 0x000fc400078e02ff */
[----:B------:R-:W-:Y:S01]  /*14ef0*/  IMAD R114, R2, 0x5f, RZ ;  /* 0x0000005f02727824 */ /* 0x000fe200078e02ff */
[-C--:B--2---:R-:W-:Y:S01]  /*14f00*/  IADD3 R211, P2, R10, R17.reuse, RZ ;  /* 0x000000110ad37210 */ /* 0x084fe20007f5e0ff */
[----:B------:R0:W-:Y:S01]  /*14f10*/  STL [R1+0x618], R210 ;  /* 0x000618d201007387 */ /* 0x0001e20000100800 */
[----:B------:R-:W-:Y:S01]  /*14f20*/  IMAD R115, R2, 0x5e, RZ ;  /* 0x0000005e02737824 */ /* 0x000fe200078e02ff */
[-C--:B---3--:R-:W-:Y:S02]  /*14f30*/  LEA.HI.X.SX32 R209, R4, R16.reuse, 0x1, P3 ;  /* 0x0000001004d17211 */ /* 0x088fe400018f0eff */
[----:B------:R-:W-:Y:S01]  /*14f40*/  STL [R1+0x620], R211 ;  /* 0x000620d301007387 */ /* 0x000fe20000100800 */
[-C--:B------:R-:W-:Y:S01]  /*14f50*/  LEA.HI.X.SX32 R4, R5, R16.reuse, 0x1, P4 ;  /* 0x0000001005047211 */ /* 0x080fe200020f0eff */
[----:B------:R-:W-:Y:S01]  /*14f60*/  IMAD R116, R2, 0x5d, RZ ;  /* 0x0000005d02747824 */ /* 0x000fe200078e02ff */
[-C--:B------:R-:W-:Y:S01]  /*14f70*/  LEA.HI.X.SX32 R5, R6, R16.reuse, 0x1, P5 ;  /* 0x0000001006057211 */ /* 0x080fe200028f0eff */
[----:B------:R2:W-:Y:S01]  /*14f80*/  STL [R1+0x5ec], R209 ;  /* 0x0005ecd101007387 */ /* 0x0005e20000100800 */
[----:B------:R-:W-:Y:S01]  /*14f90*/  LEA.HI.X.SX32 R6, R7, R16, 0x1, P6 ;  /* 0x0000001007067211 */ /* 0x000fe200030f0eff */
[C---:B------:R-:W-:Y:S01]  /*14fa0*/  IMAD R117, R2.reuse, 0x5c, RZ ;  /* 0x0000005c02757824 */ /* 0x040fe200078e02ff */
[----:B0-----:R-:W-:Y:S01]  /*14fb0*/  IADD3 R210, P3, R11, R17, RZ ;  /* 0x000000110bd27210 */ /* 0x001fe20007f7e0ff */
[----:B------:R-:W-:-:S02]  /*14fc0*/  IMAD R118, R2, 0x5b, RZ ;  /* 0x0000005b02767824 */ /* 0x000fc400078e02ff */
[C---:B------:R-:W-:Y:S02]  /*14fd0*/  IMAD R119, R2.reuse, 0x5a, RZ ;  /* 0x0000005a02777824 */ /* 0x040fe400078e02ff */
[----:B------:R-:W-:Y:S01]  /*14fe0*/  STL [R1+0x628], R210 ;  /* 0x000628d201007387 */ /* 0x000fe20000100800 */
[----:B------:R-:W-:Y:S01]  /*14ff0*/  IMAD R120, R2, 0x59, RZ ;  /* 0x0000005902787824 */ /* 0x000fe200078e02ff */
[----:B--2---:R-:W-:Y:S01]  /*15000*/  IADD3 R209, P4, R12, R17, RZ ;  /* 0x000000110cd17210 */ /* 0x004fe20007f9e0ff */
[C---:B------:R-:W-:Y:S01]  /*15010*/  IMAD R121, R2.reuse, 0x58, RZ ;  /* 0x0000005802797824 */ /* 0x040fe200078e02ff */
[----:B------:R0:W-:Y:S01]  /*15020*/  STL [R1+0x5f4], R4 ;  /* 0x0005f40401007387 */ /* 0x0001e20000100800 */
[C---:B------:R-:W-:Y:S02]  /*15030*/  IMAD R122, R2.reuse, 0x57, RZ ;  /* 0x00000057027a7824 */ /* 0x040fe400078e02ff */
[C---:B------:R-:W-:Y:S01]  /*15040*/  IMAD R123, R2.reuse, 0x56, RZ ;  /* 0x00000056027b7824 */ /* 0x040fe200078e02ff */
[----:B------:R-:W-:Y:S01]  /*15050*/  STL [R1+0x630], R209 ;  /* 0x000630d101007387 */ /* 0x000fe20000100800 */
[----:B------:R-:W-:-:S02]  /*15060*/  IMAD R124, R2, 0x55, RZ ;  /* 0x00000055027c7824 */ /* 0x000fc400078e02ff */
[C---:B------:R-:W-:Y:S01]  /*15070*/  IMAD R125, R2.reuse, 0x54, RZ ;  /* 0x00000054027d7824 */ /* 0x040fe200078e02ff */
[----:B------:R2:W-:Y:S01]  /*15080*/  STL [R1+0x5fc], R5 ;  /* 0x0005fc0501007387 */ /* 0x0005e20000100800 */
[C---:B------:R-:W-:Y:S01]  /*15090*/  IMAD R126, R2.reuse, 0x53, RZ ;  /* 0x00000053027e7824 */ /* 0x040fe200078e02ff */
[-C--:B0-----:R-:W-:Y:S01]  /*150a0*/  IADD3 R4, P5, R13, R17.reuse, RZ ;  /* 0x000000110d047210 */ /* 0x081fe20007fbe0ff */
[C---:B------:R-:W-:Y:S02]  /*150b0*/  IMAD R127, R2.reuse, 0x52, RZ ;  /* 0x00000052027f7824 */ /* 0x040fe400078e02ff */
[C---:B------:R-:W-:Y:S02]  /*150c0*/  IMAD R128, R2.reuse, 0x51, RZ ;  /* 0x0000005102807824 */ /* 0x040fe400078e02ff */
[----:B------:R0:W-:Y:S01]  /*150d0*/  STL [R1+0x638], R4 ;  /* 0x0006380401007387 */ /* 0x0001e20000100800 */
[----:B------:R-:W-:Y:S01]  /*150e0*/  IMAD R129, R2, 0x50, RZ ;  /* 0x0000005002817824 */ /* 0x000fe200078e02ff */
[----:B--2---:R-:W-:-:S02]  /*150f0*/  IADD3 R5, P6, R14, R17, RZ ;  /* 0x000000110e057210 */ /* 0x004fc40007fde0ff */
[----:B------:R2:W-:Y:S01]  /*15100*/  STL [R1+0x604], R6 ;  /* 0x0006040601007387 */ /* 0x0005e20000100800 */
[C---:B------:R-:W-:Y:S02]  /*15110*/  IMAD R130, R2.reuse, 0x4f, RZ ;  /* 0x0000004f02827824 */ /* 0x040fe400078e02ff */
[C---:B------:R-:W-:Y:S01]  /*15120*/  IMAD R131, R2.reuse, 0x4e, RZ ;  /* 0x0000004e02837824 */ /* 0x040fe200078e02ff */
[----:B------:R3:W-:Y:S01]  /*15130*/  STL [R1+0x640], R5 ;  /* 0x0006400501007387 */ /* 0x0007e20000100800 */
[----:B------:R-:W-:Y:S01]  /*15140*/  IMAD R132, R2, 0x4d, RZ ;  /* 0x0000004d02847824 */ /* 0x000fe200078e02ff */
[-C--:B0-----:R-:W-:Y:S01]  /*15150*/  LEA.HI.X.SX32 R4, R8, R16.reuse, 0x1, P0 ;  /* 0x0000001008047211 */ /* 0x081fe200000f0eff */
[C---:B------:R-:W-:Y:S02]  /*15160*/  IMAD R133, R2.reuse, 0x4c, RZ ;  /* 0x0000004c02857824 */ /* 0x040fe400078e02ff */
[C---:B------:R-:W-:Y:S01]  /*15170*/  IMAD R134, R2.reuse, 0x4b, RZ ;  /* 0x0000004b02867824 */ /* 0x040fe200078e02ff */
[----:B--2---:R-:W-:Y:S01]  /*15180*/  IADD3 R6, P0, R15, R17, RZ ;  /* 0x000000110f067210 */ /* 0x004fe20007f1e0ff */
[----:B------:R0:W-:Y:S01]  /*15190*/  STL [R1+0x60c], R4 ;  /* 0x00060c0401007387 */ /* 0x0001e20000100800 */
[----:B------:R-:W-:Y:S01]  /*151a0*/  IMAD R135, R2, 0x4a, RZ ;  /* 0x0000004a02877824 */ /* 0x000fe200078e02ff */
[----:B---3--:R-:W-:-:S02]  /*151b0*/  LEA.HI.X.SX32 R5, R9, R16, 0x1, P1 ;  /* 0x0000001009057211 */ /* 0x008fc400008f0eff */
[----:B------:R2:W-:Y:S01]  /*151c0*/  STL [R1+0x648], R6 ;  /* 0x0006480601007387 */ /* 0x0005e20000100800 */
[C---:B------:R-:W-:Y:S02]  /*151d0*/  IMAD R136, R2.reuse, 0x49, RZ ;  /* 0x0000004902887824 */ /* 0x040fe400078e02ff */
[C---:B------:R-:W-:Y:S01]  /*151e0*/  IMAD R137, R2.reuse, 0x48, RZ ;  /* 0x0000004802897824 */ /* 0x040fe200078e02ff */
[----:B------:R3:W-:Y:S01]  /*151f0*/  STL [R1+0x614], R5 ;  /* 0x0006140501007387 */ /* 0x0007e20000100800 */
[----:B------:R-:W-:Y:S01]  /*15200*/  IMAD R138, R2, 0x47, RZ ;  /* 0x00000047028a7824 */ /* 0x000fe200078e02ff */
[-C--:B0-----:R-:W-:Y:S01]  /*15210*/  IADD3 R4, P1, R18, R17.reuse, RZ ;  /* 0x0000001112047210 */ /* 0x081fe20007f3e0ff */
[C---:B------:R-:W-:Y:S02]  /*15220*/  IMAD R139, R2.reuse, 0x46, RZ ;  /* 0x00000046028b7824 */ /* 0x040fe400078e02ff */
[----:B------:R-:W-:Y:S01]  /*15230*/  IMAD R140, R2, 0x45, RZ ;  /* 0x00000045028c7824 */ /* 0x000fe200078e02ff */
[----:B--2---:R-:W-:Y:S01]  /*15240*/  LEA.HI.X.SX32 R6, R10, R16, 0x1, P2 ;  /* 0x000000100a067211 */ /* 0x004fe200010f0eff */
[----:B------:R0:W-:Y:S01]  /*15250*/  STL [R1+0x650], R4 ;  /* 0x0006500401007387 */ /* 0x0001e20000100800 */
[----:B------:R-:W-:Y:S01]  /*15260*/  IMAD R141, R2, 0x44, RZ ;  /* 0x00000044028d7824 */ /* 0x000fe200078e02ff */
[----:B---3--:R-:W-:-:S02]  /*15270*/  IADD3 R5, P2, R19, R17, RZ ;  /* 0x0000001113057210 */ /* 0x008fc40007f5e0ff */
[----:B------:R2:W-:Y:S01]  /*15280*/  STL [R1+0x61c], R6 ;  /* 0x00061c0601007387 */ /* 0x0005e20000100800 */
[C---:B------:R-:W-:Y:S02]  /*15290*/  IMAD R142, R2.reuse, 0x43, RZ ;  /* 0x00000043028e7824 */ /* 0x040fe400078e02ff */
[C---:B------:R-:W-:Y:S01]  /*152a0*/  IMAD R143, R2.reuse, 0x42, RZ ;  /* 0x00000042028f7824 */ /* 0x040fe200078e02ff */
[----:B------:R3:W-:Y:S01]  /*152b0*/  STL [R1+0x658], R5 ;  /* 0x0006580501007387 */ /* 0x0007e20000100800 */
[C---:B------:R-:W-:Y:S01]  /*152c0*/  IMAD R144, R2.reuse, 0x41, RZ ;  /* 0x0000004102907824 */ /* 0x040fe200078e02ff */
[-C--:B0-----:R-:W-:Y:S01]  /*152d0*/  LEA.HI.X.SX32 R4, R11, R16.reuse, 0x1, P3 ;  /* 0x000000100b047211 */ /* 0x081fe200018f0eff */
[C---:B------:R-:W-:Y:S02]  /*152e0*/  IMAD.SHL.U32 R145, R2.reuse, 0x40, RZ ;  /* 0x0000004002917824 */ /* 0x040fe400078e00ff */
[----:B------:R-:W-:Y:S01]  /*152f0*/  IMAD R146, R2, 0x3f, RZ ;  /* 0x0000003f02927824 */ /* 0x000fe200078e02ff */
        /* <DEDUP_REMOVED lines=8> */
[C---:B------:R-:W-:Y:S01]  /*15380*/  IMAD R150, R2.reuse, 0x3b, RZ ;  /* 0x0000003b02967824 */ /* 0x040fe200078e02ff */
[-C--:B0-----:R-:W-:Y:S01]  /*15390*/  IADD3 R4, P4, R21, R17.reuse, RZ ;  /* 0x0000001115047210 */ /* 0x081fe20007f9e0ff */
[C---:B------:R-:W-:Y:S02]  /*153a0*/  IMAD R151, R2.reuse, 0x3a, RZ ;  /* 0x0000003a02977824 */ /* 0x040fe400078e02ff */
[C---:B------:R-:W-:Y:S01]  /*153b0*/  IMAD R152, R2.reuse, 0x39, RZ ;  /* 0x0000003902987824 */ /* 0x040fe200078e02ff */
        /* <DEDUP_REMOVED lines=34> */
[C---:B------:R-:W-:Y:S02]  /*155e0*/  IMAD R169, R2.reuse, 0x28, RZ ;  /* 0x0000002802a97824 */ /* 0x040fe400078e02ff */
        /* <DEDUP_REMOVED lines=15> */
[----:B------:R-:W-:Y:S01]  /*156e0*/  IMAD.SHL.U32 R177, R2, 0x20, RZ ;  /* 0x0000002002b17824 */ /* 0x000fe200078e00ff */
        /* <DEDUP_REMOVED lines=31> */
[C---:B------:R-:W-:Y:S01]  /*158e0*/  IMAD.SHL.U32 R193, R2.reuse, 0x10, RZ ;  /* 0x0000001002c17824 */ /* 0x040fe200078e00ff */
[----:B------:R-:W-:Y:S01]  /*158f0*/  CS2R R100, SRZ ;  /* 0x0000000000647805 */ /* 0x000fe2000001ff00 */
        /* <DEDUP_REMOVED lines=10> */
[----:B0-----:R-:W-:Y:S01]  /*159a0*/  IADD3 R4, P2, R109, R17, RZ ;  /* 0x000000116d047210 */ /* 0x001fe20007f5e0ff */
[C---:B------:R-:W-:Y:S02]  /*159b0*/  IMAD R199, R2.reuse, 0xa, RZ ;  /* 0x0000000a02c77824 */ /* 0x040fe400078e02ff */
[C---:B------:R-:W-:Y:S01]  /*159c0*/  IMAD R200, R2.reuse, 0x9, RZ ;  /* 0x0000000902c87824 */ /* 0x040fe200078e02ff */
[----:B--2---:R-:W-:Y:S01]  /*159d0*/  LEA.HI.X.SX32 R6, R103, R16, 0x1, P3 ;  /* 0x0000001067067211 */ /* 0x004fe200018f0eff */
[----:B------:R0:W-:Y:S01]  /*159e0*/  STL [R1+0x6c8], R4 ;  /* 0x0006c80401007387 */ /* 0x0001e20000100800 */
[----:B------:R-:W-:Y:S01]  /*159f0*/  IMAD.SHL.U32 R201, R2, 0x8, RZ ;  /* 0x0000000802c97824 */ /* 0x000fe200078e00ff */
[----:B------:R-:W-:-:S02]  /*15a00*/  CS2R R102, SRZ ;  /* 0x0000000000667805 */ /* 0x000fc4000001ff00 */
[-C--:B---3--:R-:W-:Y:S01]  /*15a10*/  IADD3 R5, P3, R110, R17.reuse, RZ ;  /* 0x000000116e057210 */ /* 0x088fe20007f7e0ff */
[----:B------:R2:W-:Y:S01]  /*15a20*/  STL [R1+0x694], R6 ;  /* 0x0006940601007387 */ /* 0x0005e20000100800 */
[C---:B------:R-:W-:Y:S02]  /*15a30*/  IMAD R203, R2.reuse, 0x7, RZ ;  /* 0x0000000702cb7824 */ /* 0x040fe400078e02ff */
[C---:B------:R-:W-:Y:S01]  /*15a40*/  IMAD R204, R2.reuse, 0x6, RZ ;  /* 0x0000000602cc7824 */ /* 0x040fe200078e02ff */
[----:B------:R3:W-:Y:S01]  /*15a50*/  STL [R1+0x6d0], R5 ;  /* 0x0006d00501007387 */ /* 0x0007e20000100800 */
[----:B------:R-:W-:Y:S01]  /*15a60*/  IMAD R205, R2, 0x5, RZ ;  /* 0x0000000502cd7824 */ /* 0x000fe200078e02ff */
[-C--:B0-----:R-:W-:Y:S01]  /*15a70*/  LEA.HI.X.SX32 R4, R104, R16.reuse, 0x1, P4 ;  /* 0x0000001068047211 */ /* 0x081fe200020f0eff */
[C---:B------:R-:W-:Y:S02]  /*15a80*/  IMAD.SHL.U32 R206, R2.reuse, 0x4, RZ ;  /* 0x0000000402ce7824 */ /* 0x040fe400078e00ff */
[C---:B------:R-:W-:Y:S01]  /*15a90*/  IMAD R207, R2.reuse, 0x3, RZ ;  /* 0x0000000302cf7824 */ /* 0x040fe200078e02ff */
[----:B--2---:R-:W-:Y:S01]  /*15aa0*/  IADD3 R6, P4, R111, R17, RZ ;  /* 0x000000116f067210 */ /* 0x004fe20007f9e0ff */
[----:B------:R0:W-:Y:S01]  /*15ab0*/  STL [R1+0x69c], R4 ;  /* 0x00069c0401007387 */ /* 0x0001e20000100800 */
[----:B------:R-:W-:Y:S01]  /*15ac0*/  IMAD.SHL.U32 R208, R2, 0x2, RZ ;  /* 0x0000000202d07824 */ /* 0x000fe200078e00ff */
[----:B---3--:R-:W-:-:S02]  /*15ad0*/  LEA.HI.X.SX32 R5, R105, R16, 0x1, P5 ;  /* 0x0000001069057211 */ /* 0x008fc400028f0eff */
[----:B------:R2:W-:Y:S01]  /*15ae0*/  STL [R1+0x6d8], R6 ;  /* 0x0006d80601007387 */ /* 0x0005e20000100800 */
[----:B------:R-:W-:Y:S01]  /*15af0*/  IMAD.SHL.U32 R202, R2, 0x80, RZ ;  /* 0x0000008002ca7824 */ /* 0x000fe200078e00ff */
[----:B------:R-:W-:Y:S02]  /*15b00*/  CS2R R104, SRZ ;  /* 0x0000000000687805 */ /* 0x000fe4000001ff00 */
[----:B------:R3:W-:Y:S01]  /*15b10*/  STL [R1+0x6a4], R5 ;  /* 0x0006a40501007387 */ /* 0x0007e20000100800 */
[-C--:B0-----:R-:W-:Y:S02]  /*15b20*/  IADD3 R4, P5, R112, R17.reuse, RZ ;  /* 0x0000001170047210 */ /* 0x081fe40007fbe0ff */
[----:B------:R-:W-:Y:S02]  /*15b30*/  SHF.R.S32.HI R10, RZ, 0x1f, R202 ;  /* 0x0000001fff0a7819 */ /* 0x000fe400000114ca */
[----:B--2---:R-:W-:Y:S01]  /*15b40*/  LEA.HI.X.SX32 R6, R106, R16, 0x1, P6 ;  /* 0x000000106a067211 */ /* 0x004fe200030f0eff */
[----:B------:R0:W-:Y:S01]  /*15b50*/  STL [R1+0x6e0], R4 ;  /* 0x0006e00401007387 */ /* 0x0001e20000100800 */
[----:B---3--:R-:W-:-:S03]  /*15b60*/  IADD3 R5, P6, R113, R17, RZ ;  /* 0x0000001171057210 */ /* 0x008fc60007fde0ff */
[----:B------:R2:W-:Y:S04]  /*15b70*/  STL [R1+0x6ac], R6 ;  /* 0x0006ac0601007387 */ /* 0x0005e80000100800 */
[----:B------:R3:W-:Y:S01]  /*15b80*/  STL [R1+0x6e8], R5 ;  /* 0x0006e80501007387 */ /* 0x0007e20000100800 */
[-C--:B0-----:R-:W-:Y:S02]  /*15b90*/  LEA.HI.X.SX32 R4, R107, R16.reuse, 0x1, P0 ;  /* 0x000000106b047211 */ /* 0x081fe400000f0eff */
[----:B------:R-:W-:Y:S02]  /*15ba0*/  CS2R R106, SRZ ;  /* 0x00000000006a7805 */ /* 0x000fe4000001ff00 */
[----:B--2---:R-:W-:Y:S01]  /*15bb0*/  IADD3 R6, P0, R114, R17, RZ ;  /* 0x0000001172067210 */ /* 0x004fe20007f1e0ff */
[----:B------:R0:W-:Y:S01]  /*15bc0*/  STL [R1+0x6b4], R4 ;  /* 0x0006b40401007387 */ /* 0x0001e20000100800 */
[----:B---3--:R-:W-:-:S03]  /*15bd0*/  LEA.HI.X.SX32 R5, R108, R16, 0x1, P1 ;  /* 0x000000106c057211 */ /* 0x008fc600008f0eff */
[----:B------:R2:W-:Y:S04]  /*15be0*/  STL [R1+0x6f0], R6 ;  /* 0x0006f00601007387 */ /* 0x0005e80000100800 */
[----:B------:R3:W-:Y:S01]  /*15bf0*/  STL [R1+0x6bc], R5 ;  /* 0x0006bc0501007387 */ /* 0x0007e20000100800 */
[----:B0-----:R-:W-:Y:S02]  /*15c00*/  IADD3 R4, P1, R115, R17, RZ ;  /* 0x0000001173047210 */ /* 0x001fe40007f3e0ff */
[----:B--2---:R-:W-:-:S03]  /*15c10*/  LEA.HI.X.SX32 R6, R109, R16, 0x1, P2 ;  /* 0x000000106d067211 */ /* 0x004fc600010f0eff */
[----:B------:R0:W-:Y:S01]  /*15c20*/  STL [R1+0x6f8], R4 ;  /* 0x0006f80401007387 */ /* 0x0001e20000100800 */
[----:B------:R-:W-:Y:S02]  /*15c30*/  CS2R R108, SRZ ;  /* 0x00000000006c7805 */ /* 0x000fe4000001ff00 */
[-C--:B---3--:R-:W-:Y:S01]  /*15c40*/  IADD3 R5, P2, R116, R17.reuse, RZ ;  /* 0x0000001174057210 */ /* 0x088fe20007f5e0ff */
[----:B------:R2:W-:Y:S04]  /*15c50*/  STL [R1+0x6c4], R6 ;  /* 0x0006c40601007387 */ /* 0x0005e80000100800 */
[----:B------:R3:W-:Y:S01]  /*15c60*/  STL [R1+0x700], R5 ;  /* 0x0007000501007387 */ /* 0x0007e20000100800 */
[----:B0-----:R-:W-:Y:S02]  /*15c70*/  LEA.HI.X.SX32 R4, R110, R16, 0x1, P3 ;  /* 0x000000106e047211 */ /* 0x001fe400018f0eff */
[----:B--2---:R-:W-:-:S03]  /*15c80*/  IADD3 R6, P3, R117, R17, RZ ;  /* 0x0000001175067210 */ /* 0x004fc60007f7e0ff */
[----:B------:R0:W-:Y:S01]  /*15c90*/  STL [R1+0x6cc], R4 ;  /* 0x0006cc0401007387 */ /* 0x0001e20000100800 */
[----:B---3--:R-:W-:-:S03]  /*15ca0*/  LEA.HI.X.SX32 R5, R111, R16, 0x1, P4 ;  /* 0x000000106f057211 */ /* 0x008fc600020f0eff */
[----:B------:R2:W-:Y:S01]  /*15cb0*/  STL [R1+0x708], R6 ;  /* 0x0007080601007387 */ /* 0x0005e20000100800 */
[----:B------:R-:W-:-:S03]  /*15cc0*/  CS2R R110, SRZ ;  /* 0x00000000006e7805 */ /* 0x000fc6000001ff00 */
[----:B------:R3:W-:Y:S01]  /*15cd0*/  STL [R1+0x6d4], R5 ;  /* 0x0006d40501007387 */ /* 0x0007e20000100800 */
[----:B0-----:R-:W-:Y:S02]  /*15ce0*/  IADD3 R4, P4, R118, R17, RZ ;  /* 0x0000001176047210 */ /* 0x001fe40007f9e0ff */
[----:B--2---:R-:W-:-:S03]  /*15cf0*/  LEA.HI.X.SX32 R6, R112, R16, 0x1, P5 ;  /* 0x0000001070067211 */ /* 0x004fc600028f0eff */
        /* <DEDUP_REMOVED lines=184> */
[----:B------:R2:W-:Y:S04]  /*16880*/  STL [R1+0x858], R6 ;  /* 0x0008580601007387 */ /* 0x0005e80000100800 */
[----:B------:R3:W-:Y:S01]  /*16890*/  STL [R1+0x824], R5 ;  /* 0x0008240501007387 */ /* 0x0007e20000100800 */
[----:B0-----:R-:W-:Y:S02]  /*168a0*/  IADD3 R4, P4, R160, R17, RZ ;  /* 0x00000011a0047210 */ /* 0x001fe40007f9e0ff */
[----:B--2---:R-:W-:-:S03]  /*168b0*/  LEA.HI.X.SX32 R6, R154, R16, 0x1, P5 ;  /* 0x000000109a067211 */ /* 0x004fc600028f0eff */
[----:B------:R0:W-:Y:S01]  /*168c0*/  STL [R1+0x860], R4 ;  /* 0x0008600401007387 */ /* 0x0001e20000100800 */
[----:B---3--:R-:W-:-:S03]  /*168d0*/  IADD3 R5, P5, R161, R17, RZ ;  /* 0x00000011a1057210 */ /* 0x008fc60007fbe0ff */
        /* <DEDUP_REMOVED lines=191> */
[-C--:B------:R-:W-:Y:S02]  /*174d0*/  LEA.HI.X.SX32 R2, R2, R16.reuse, 0x1, P3 ;  /* 0x0000001002027211 */ /* 0x080fe400018f0eff */
[-C--:B---3--:R-:W-:Y:S01]  /*174e0*/  LEA.HI.X.SX32 R5, R204, R16.reuse, 0x1, P5 ;  /* 0x00000010cc057211 */ /* 0x088fe200028f0eff */
[----:B------:R2:W-:Y:S04]  /*174f0*/  STL [R1+0x9ac], R6 ;  /* 0x0009ac0601007387 */ /* 0x0005e80000100800 */
[----:B------:R3:W-:Y:S01]  /*17500*/  STL [R1+0x9b4], R5 ;  /* 0x0009b40501007387 */ /* 0x0007e20000100800 */
[-C--:B0-----:R-:W-:Y:S02]  /*17510*/  LEA.HI.X.SX32 R4, R205, R16.reuse, 0x1, P6 ;  /* 0x00000010cd047211 */ /* 0x081fe400030f0eff */
[----:B--2---:R-:W-:-:S03]  /*17520*/  LEA.HI.X.SX32 R6, R206, R16, 0x1, P0 ;  /* 0x00000010ce067211 */ /* 0x004fc600000f0eff */
[----:B------:R0:W-:Y:S01]  /*17530*/  STL [R1+0x9bc], R4 ;  /* 0x0009bc0401007387 */ /* 0x0001e20000100800 */
[----:B---3--:R-:W-:-:S03]  /*17540*/  LEA.HI.X.SX32 R5, R207, R16, 0x1, P1 ;  /* 0x00000010cf057211 */ /* 0x008fc600008f0eff */
[----:B------:R-:W-:Y:S04]  /*17550*/  STL [R1+0x9c4], R6 ;  /* 0x0009c40601007387 */ /* 0x000fe80000100800 */
[----:B------:R2:W-:Y:S01]  /*17560*/  STL [R1+0x9cc], R5 ;  /* 0x0009cc0501007387 */ /* 0x0005e20000100800 */
[----:B0-----:R-:W-:-:S05]  /*17570*/  LEA.HI.X.SX32 R4, R208, R16, 0x1, P2 ;  /* 0x00000010d0047211 */ /* 0x001fca00010f0eff */
[----:B------:R0:W-:Y:S01]  /*17580*/  STL [R1+0x9d4], R4 ;  /* 0x0009d40401007387 */ /* 0x0001e20000100800 */
[----:B--2---:R-:W-:-:S03]  /*17590*/  LOP3.LUT R5, R3, 0x20, RZ, 0x3c, !PT ;  /* 0x0000002003057812 */ /* 0x004fc600078e3cff */
[----:B------:R2:W-:Y:S01]  /*175a0*/  STL [R1+0x9dc], R2 ;  /* 0x0009dc0201007387 */ /* 0x0005e20000100800 */
[C---:B0-----:R-:W-:Y:S02]  /*175b0*/  LOP3.LUT R4, R3.reuse, 0x30, RZ, 0x3c, !PT ;  /* 0x0000003003047812 */ /* 0x041fe400078e3cff */
[----:B--2---:R-:W-:-:S05]  /*175c0*/  LOP3.LUT R2, R3, 0x10, RZ, 0x3c, !PT ;  /* 0x0000001003027812 */ /* 0x004fca00078e3cff */
[----:B------:R0:W-:Y:S04]  /*175d0*/  STL [R1+0xe20], R2 ;  /* 0x000e200201007387 */ /* 0x0001e80000100800 */
[----:B------:R2:W-:Y:S04]  /*175e0*/  STL [R1+0xe1c], R5 ;  /* 0x000e1c0501007387 */ /* 0x0005e80000100800 */
[----:B------:R3:W-:Y:S01]  /*175f0*/  STL [R1+0xe18], R4 ;  /* 0x000e180401007387 */ /* 0x0007e20000100800 */
[C---:B0-----:R-:W-:Y:S02]  /*17600*/  LOP3.LUT R2, R3.reuse, 0x40, RZ, 0x3c, !PT ;  /* 0x0000004003027812 */ /* 0x041fe400078e3cff */
[----:B--2---:R-:W-:-:S03]  /*17610*/  LOP3.LUT R5, R3, 0x50, RZ, 0x3c, !PT ;  /* 0x0000005003057812 */ /* 0x004fc600078e3cff */
[----:B------:R0:W-:Y:S01]  /*17620*/  STL [R1+0xe14], R2 ;  /* 0x000e140201007387 */ /* 0x0001e20000100800 */
[----:B---3--:R-:W-:-:S03]  /*17630*/  LOP3.LUT R4, R3, 0x60, RZ, 0x3c, !PT ;  /* 0x0000006003047812 */ /* 0x008fc600078e3cff */
[----:B------:R1:W-:Y:S04]  /*17640*/  STL [R1+0xe10], R5 ;  /* 0x000e100501007387 */ /* 0x0003e80000100800 */
[----:B------:R1:W-:Y:S01]  /*17650*/  STL [R1+0xe0c], R4 ;  /* 0x000e0c0401007387 */ /* 0x0003e20000100800 */
[----:B0-----:R-:W-:-:S05]  /*17660*/  LOP3.LUT R2, R3, 0x70, RZ, 0x3c, !PT ;  /* 0x0000007003027812 */ /* 0x001fca00078e3cff */
[----:B------:R1:W-:Y:S02]  /*17670*/  STL [R1+0xe08], R2 ;  /* 0x000e080201007387 */ /* 0x0003e40000100800 */
.L_x_2:
[----:B------:R-:W2:Y:S01]  /*17680*/  LDL.LU R202, [R1+0x200] ;  /* 0x0002000001ca7983 */ /* 0x000ea20000300800 */
[----:B-1----:R-:W2:Y:S03]  /*17690*/  LDC R2, c[0x0][0x230] ;  /* 0x00008c00ff027b82 */ /* 0x002ea60000000800 */
[----:B------:R-:W3:Y:S04]  /*176a0*/  LDL.LU R10, [R1+0x9c0] ;  /* 0x0009c000010a7983 */ /* 0x000ee80000300800 */
[----:B0-----:R0:W-:Y:S04]  /*176b0*/  STL [R1+0xea4], R125 ;  /* 0x000ea47d01007387 */ /* 0x0011e80000100800 */
[----:B0-----:R-:W4:Y:S04]  /*176c0*/  LDL.LU R125, [R1+0x8d8] ;  /* 0x0008d800017d7983 */ /* 0x001f280000300800 */
[----:B------:R0:W-:Y:S04]  /*176d0*/  STL [R1+0xea0], R126 ;  /* 0x000ea07e01007387 */ /* 0x0001e80000100800 */
        /* <DEDUP_REMOVED lines=37> */
[----:B------:R0:W-:Y:S01]  /*17930*/  STL [R1+0xe54], R145 ;  /* 0x000e549101007387 */ /* 0x0001e20000100800 */
[----:B------:R-:W-:-:S03]  /*17940*/  PRMT R232, RZ, 0x7610, R232 ;  /* 0x00007610ffe87816 */ /* 0x000fc600000000e8 */
[----:B0-----:R-:W4:Y:S01]  /*17950*/  LDL.LU R145, [R1+0x888] ;  /* 0x0008880001917983 */ /* 0x001f220000300800 */
[----:B--2---:R-:W-:-:S03]  /*17960*/  IMAD R2, R202, -0x80, R2 ;  /* 0xffffff80ca027824 */ /* 0x004fc600078e0202 */
[----:B------:R0:W-:Y:S02]  /*17970*/  STL [R1+0xe50], R146 ;  /* 0x000e509201007387 */ /* 0x0001e40000100800 */
[----:B------:R-:W-:Y:S02]  /*17980*/  ISETP.GT.AND P0, PT, R2, RZ, PT ;  /* 0x000000ff0200720c */ /* 0x000fe40003f04270 */
[----:B0-----:R-:W2:Y:S04]  /*17990*/  LDL.LU R146, [R1+0x8ac] ;  /* 0x0008ac0001927983 */ /* 0x001ea80000300800 */
[----:B------:R0:W-:Y:S07]  /*179a0*/  STL [R1+0xe4c], R147 ;  /* 0x000e4c9301007387 */ /* 0x0001ee0000100800 */
[----:B------:R-:W-:-:S02]  /*179b0*/  @P0 IMAD.MOV.U32 R4, RZ, RZ, R17 ;  /* 0x000000ffff040224 */ /* 0x000fc400078e0011 */
[----:B------:R-:W-:-:S05]  /*179c0*/  @P0 IMAD.MOV.U32 R5, RZ, RZ, R16 ;  /* 0x000000ffff050224 */ /* 0x000fca00078e0010 */
[----:B------:R1:W2:Y:S04]  /*179d0*/  @P0 LDG.E.U8 R232, desc[UR16][R4.64] ;  /* 0x0000001004e80981 */ /* 0x0002a8000c1e1100 */
[----:B0-----:R-:W2:Y:S04]  /*179e0*/  LDL.LU R147, [R1+0x880] ;  /* 0x0008800001937983 */ /* 0x001ea80000300800 */
[----:B------:R0:W-:Y:S04]  /*179f0*/  STL [R1+0xe48], R148 ;  /* 0x000e489401007387 */ /* 0x0001e80000100800 */
[----:B0-----:R-:W2:Y:S04]  /*17a00*/  LDL.LU R148, [R1+0x8a4] ;  /* 0x0008a40001947983 */ /* 0x001ea80000300800 */
[----:B------:R0:W-:Y:S04]  /*17a10*/  STL [R1+0xe44], R149 ;  /* 0x000e449501007387 */ /* 0x0001e80000100800 */
[----:B0-----:R-:W3:Y:S04]  /*17a20*/  LDL R149, [R1+0x9d0] ;  /* 0x0009d00001957983 */ /* 0x001ee80000100800 */
[----:B------:R0:W-:Y:S04]  /*17a30*/  STL [R1+0xe40], R150 ;  /* 0x000e409601007387 */ /* 0x0001e80000100800 */
[----:B0-----:R-:W2:Y:S04]  /*17a40*/  LDL.LU R150, [R1+0x89c] ;  /* 0x00089c0001967983 */ /* 0x001ea80000300800 */
[----:B------:R0:W-:Y:S04]  /*17a50*/  STL [R1+0xe3c], R151 ;  /* 0x000e3c9701007387 */ /* 0x0001e80000100800 */
[----:B0-----:R-:W4:Y:S01]  /*17a60*/  LDL R151, [R1+0x9cc] ;  /* 0x0009cc0001977983 */ /* 0x001f220000100800 */
[----:B------:R-:W-:-:S02]  /*17a70*/  ISETP.GT.AND P2, PT, R2, 0x1, PT ;  /* 0x000000010200780c */ /* 0x000fc40003f44270 */
[----:B------:R-:W-:Y:S01]  /*17a80*/  PRMT R3, RZ, 0x7610, R3 ;  /* 0x00007610ff037816 */ /* 0x000fe20000000003 */
[----:B-----5:R-:W-:Y:S01]  /*17a90*/  STL [R1+0xe2c], R0 ;  /* 0x000e2c0001007387 */ /* 0x020fe20000100800 */
[C---:B------:R-:W-:Y:S02]  /*17aa0*/  ISETP.GT.AND P3, PT, R2.reuse, 0x2, PT ;  /* 0x000000020200780c */ /* 0x040fe40003f64270 */
[----:B------:R-:W-:Y:S01]  /*17ab0*/  ISETP.GT.AND P4, PT, R2, 0x3, PT ;  /* 0x000000030200780c */ /* 0x000fe20003f84270 */
[----:B------:R0:W-:Y:S04]  /*17ac0*/  STL [R1+0x10a8], R16 ;  /* 0x0010a81001007387 */ /* 0x0001e80000100800 */
[----:B0-----:R-:W2:Y:S04]  /*17ad0*/  LDL.LU R16, [R1+0x9c8] ;  /* 0x0009c80001107983 */ /* 0x001ea80000300800 */
[----:B------:R-:W1:Y:S04]  /*17ae0*/  LDL R4, [R1+0x9dc] ;  /* 0x0009dc0001047983 */ /* 0x000e680000100800 */
[----:B------:R-:W1:Y:S02]  /*17af0*/  LDL R5, [R1+0x9e0] ;  /* 0x0009e00001057983 */ /* 0x000e640000100800 */
[----:B-1----:R-:W-:-:S04]  /*17b00*/  @P2 LOP3.LUT R5, R5, R4, RZ, 0x3c, !PT ;  /* 0x0000000405052212 */ /* 0x002fc800078e3cff */
[----:B------:R-:W-:-:S04]  /*17b10*/  @P2 LOP3.LUT R4, R5, R4, RZ, 0x3c, !PT ;  /* 0x0000000405042212 */ /* 0x000fc800078e3cff */
[----:B------:R-:W-:-:S05]  /*17b20*/  @P2 LOP3.LUT R5, R5, R4, RZ, 0x3c, !PT ;  /* 0x0000000405052212 */ /* 0x000fca00078e3cff */
[----:B------:R0:W2:Y:S04]  /*17b30*/  @P2 LDG.E.U8 R3, desc[UR16][R4.64] ;  /* 0x0000001004032981 */ /* 0x0000a8000c1e1100 */
[----:B------:R-:W0:Y:S04]  /*17b40*/  LDL R4, [R1+0x9d4] ;  /* 0x0009d40001047983 */ /* 0x000e280000100800 */
[----:B------:R-:W0:Y:S01]  /*17b50*/  LDL R5, [R1+0x9d8] ;  /* 0x0009d80001057983 */ /* 0x000e220000100800 */
[----:B------:R-:W-:Y:S02]  /*17b60*/  PRMT R245, RZ, 0x7610, R245 ;  /* 0x00007610fff57816 */ /* 0x000fe400000000f5 */
[----:B------:R-:W-:-:S02]  /*17b70*/  PRMT R247, RZ, 0x7610, R247 ;  /* 0x00007610fff77816 */ /* 0x000fc400000000f7 */
[----:B0-----:R-:W-:-:S04]  /*17b80*/  @P3 LOP3.LUT R5, R5, R4, RZ, 0x3c, !PT ;  /* 0x0000000405053212 */ /* 0x001fc800078e3cff */
[----:B------:R-:W-:-:S04]  /*17b90*/  @P3 LOP3.LUT R4, R5, R4, RZ, 0x3c, !PT ;  /* 0x0000000405043212 */ /* 0x000fc800078e3cff */
[----:B------:R-:W-:-:S05]  /*17ba0*/  @P3 LOP3.LUT R5, R5, R4, RZ, 0x3c, !PT ;  /* 0x0000000405053212 */ /* 0x000fca00078e3cff */
[----:B------:R3:W2:Y:S02]  /*17bb0*/  @P3 LDG.E.U8 R245, desc[UR16][R4.64] ;  /* 0x0000001004f53981 */ /* 0x0006a4000c1e1100 */
[----:B---3--:R-:W-:Y:S02]  /*17bc0*/  @P4 IMAD.MOV.U32 R4, RZ, RZ, R149 ;  /* 0x000000ffff044224 */ /* 0x008fe400078e0095 */
[----:B----4-:R-:W-:Y:S01]  /*17bd0*/  @P4 IMAD.MOV.U32 R5, RZ, RZ, R151 ;  /* 0x000000ffff054224 */ /* 0x010fe200078e0097 */
[----:B------:R-:W-:Y:S01]  /*17be0*/  ISETP.GT.AND P1, PT, R2, 0x4, PT ;  /* 0x000000040200780c */ /* 0x000fe20003f24270 */
[----:B------:R-:W3:Y:S04]  /*17bf0*/  LDL R151, [R1+0x9a4] ;  /* 0x0009a40001977983 */ /* 0x000ee80000100800 */
[----:B------:R2:W4:Y:S01]  /*17c00*/  @P4 LDG.E.U8 R247, desc[UR16][R4.64] ;  /* 0x0000001004f74981 */ /* 0x000522000c1e1100 */
[----:B------:R-:W-:-:S02]  /*17c10*/  PRMT R6, RZ, 0x7610, R6 ;  /* 0x00007610ff067816 */ /* 0x000fc40000000006 */
[----:B------:R-:W-:Y:S01]  /*17c20*/  ISETP.GT.AND P0, PT, R2, 0x5, PT ;  /* 0x000000050200780c */ /* 0x000fe20003f04270 */
[----:B------:R-:W3:Y:S04]  /*17c30*/  LDL R149, [R1+0x9a8] ;  /* 0x0009a80001957983 */ /* 0x000ee80000100800 */
[----:B------:R-:W4:Y:S01]  /*17c40*/  LDL R5, [R1+0x9c4] ;  /* 0x0009c40001057983 */ /* 0x000f220000100800 */
[----:B--2---:R-:W-:Y:S01]  /*17c50*/  @P1 IMAD.MOV.U32 R4, RZ, RZ, R16 ;  /* 0x000000ffff041224 */ /* 0x004fe200078e0010 */
[----:B------:R-:W-:-:S04]  /*17c60*/  PRMT R236, RZ, 0x7610, R236 ;  /* 0x00007610ffec7816 */ /* 0x000fc800000000ec */
[----:B----4-:R0:W2:Y:S04]  /*17c70*/  @P1 LDG.E.U8 R6, desc[UR16][R4.64] ;  /* 0x0000001004061981 */ /* 0x0100a8000c1e1100 */
[----:B------:R-:W4:Y:S01]  /*17c80*/  LDL R5, [R1+0x9bc] ;  /* 0x0009bc0001057983 */ /* 0x000f220000100800 */
[----:B0-----:R-:W-:Y:S01]  /*17c90*/  @P0 IMAD.MOV.U32 R4, RZ, RZ, R10 ;  /* 0x000000ffff040224 */ /* 0x001fe200078e000a */
[----:B------:R-:W-:-:S04]  /*17ca0*/  ISETP.GT.AND P2, PT, R2, 0x6, PT ;  /* 0x000000060200780c */ /* 0x000fc80003f44270 */
[----:B----4-:R0:W4:Y:S04]  /*17cb0*/  @P0 LDG.E.U8 R236, desc[UR16][R4.64] ;  /* 0x0000001004ec0981 */ /* 0x010128000c1e1100 */
[----:B------:R-:W0:Y:S04]  /*17cc0*/  LDL R4, [R1+0x9b4] ;  /* 0x0009b40001047983 */ /* 0x000e280000100800 */
[----:B------:R-:W0:Y:S01]  /*17cd0*/  LDL R5, [R1+0x9b8] ;  /* 0x0009b80001057983 */ /* 0x000e220000100800 */
[----:B------:R-:W-:Y:S02]  /*17ce0*/  PRMT R241, RZ, 0x7610, R241 ;  /* 0x00007610fff17816 */ /* 0x000fe400000000f1 */
[----:B0-----:R-:W-:-:S04]  /*17cf0*/  @P2 LOP3.LUT R5, R5, R4, RZ, 0x3c, !PT ;  /* 0x0000000405052212 */ /* 0x001fc800078e3cff */
[----:B------:R-:W-:-:S04]  /*17d00*/  @P2 LOP3.LUT R4, R5, R4, RZ, 0x3c, !PT ;  /* 0x0000000405042212 */ /* 0x000fc800078e3cff */
[----:B------:R-:W-:-:S05]  /*17d10*/  @P2 LOP3.LUT R5, R5, R4, RZ, 0x3c, !PT ;  /* 0x0000000405052212 */ /* 0x000fca00078e3cff */
[----:B------:R0:W2:Y:S04]  /*17d20*/  @P2 LDG.E.U8 R241, desc[UR16][R4.64] ;  /* 0x0000001004f12981 */ /* 0x0000a8000c1e1100 */
[----:B------:R-:W0:Y:S04]  /*17d30*/  LDL R4, [R1+0x9ac] ;  /* 0x0009ac0001047983 */ /* 0x000e280000100800 */
[----:B------:R-:W0:Y:S01]  /*17d40*/  LDL R5, [R1+0x9b0] ;  /* 0x0009b00001057983 */ /* 0x000e220000100800 */
[C---:B------:R-:W-:Y:S02]  /*17d50*/  ISETP.GT.AND P3, PT, R2.reuse, 0x7, PT ;  /* 0x000000070200780c */ /* 0x040fe40003f64270 */
[----:B------:R-:W-:-:S02]  /*17d60*/  ISETP.GT.AND P4, PT, R2, 0x8, PT ;  /* 0x000000080200780c */ /* 0x000fc40003f84270 */
[----:B------:R-:W-:Y:S02]  /*17d70*/  PRMT R244, RZ, 0x7610, R244 ;  /* 0x00007610fff47816 */ /* 0x000fe400000000f4 */
[----:B------:R-:W-:-:S07]  /*17d80*/  PRMT R248, RZ, 0x7610, R248 ;  /* 0x00007610fff87816 */ /* 0x000fce00000000f8 */
[----:B0-----:R-:W-:-:S04]  /*17d90*/  @P3 LOP3.LUT R5, R5, R4, RZ, 0x3c, !PT ;  /* 0x0000000405053212 */ /* 0x001fc800078e3cff */
[----:B------:R-:W-:-:S04]  /*17da0*/  @P3 LOP3.LUT R4, R5, R4, RZ, 0x3c, !PT ;  /* 0x0000000405043212 */ /* 0x000fc800078e3cff */
[----:B------:R-:W-:-:S05]  /*17db0*/  @P3 LOP3.LUT R5, R5, R4, RZ, 0x3c, !PT ;  /* 0x0000000405053212 */ /* 0x000fca00078e3cff */
[----:B------:R3:W2:Y:S02]  /*17dc0*/  @P3 LDG.E.U8 R244, desc[UR16][R4.64] ;  /* 0x0000001004f43981 */ /* 0x0006a4000c1e1100 */
[----:B---3--:R-:W-:Y:S02]  /*17dd0*/  @P4 IMAD.MOV.U32 R4, RZ, RZ, R149 ;  /* 0x000000ffff044224 */ /* 0x008fe400078e0095 */
[----:B------:R-:W-:Y:S01]  /*17de0*/  @P4 IMAD.MOV.U32 R5, RZ, RZ, R151 ;  /* 0x000000ffff054224 */ /* 0x000fe200078e0097 */
[----:B------:R-:W-:Y:S01]  /*17df0*/  ISETP.GT.AND P1, PT, R2, 0x9, PT ;  /* 0x000000090200780c */ /* 0x000fe20003f24270 */
[----:B------:R-:W3:Y:S04]  /*17e00*/  LDL R151, [R1+0x97c] ;  /* 0x00097c0001977983 */ /* 0x000ee80000100800 */
[----:B------:R0:W2:Y:S01]  /*17e10*/  @P4 LDG.E.U8 R248, desc[UR16][R4.64] ;  /* 0x0000001004f84981 */ /* 0x0000a2000c1e1100 */
[----:B------:R-:W-:-:S02]  /*17e20*/  PRMT R240, RZ, 0x7610, R240 ;  /* 0x00007610fff07816 */ /* 0x000fc400000000f0 */
[----:B------:R-:W-:Y:S01]  /*17e30*/  ISETP.GT.AND P0, PT, R2, 0xa, PT ;  /* 0x0000000a0200780c */ /* 0x000fe20003f04270 */
[----:B------:R-:W4:Y:S04]  /*17e40*/  LDL R149, [R1+0x980] ;  /* 0x0009800001957983 */ /* 0x000f280000100800 */
[----:B------:R-:W0:Y:S04]  /*17e50*/  LDL R4, [R1+0x99c] ;  /* 0x00099c0001047983 */ /* 0x000e280000100800 */
[----:B------:R-:W0:Y:S02]  /*17e60*/  LDL R5, [R1+0x9a0] ;  /* 0x0009a00001057983 */ /* 0x000e240000100800 */
[----:B0-----:R-:W-:-:S04]  /*17e70*/  @P1 LOP3.LUT R5, R5, R4, RZ, 0x3c, !PT ;  /* 0x0000000405051212 */ /* 0x001fc800078e3cff */
[----:B------:R-:W-:-:S04]  /*17e80*/  @P1 LOP3.LUT R4, R5, R4, RZ, 0x3c, !PT ;  /* 0x0000000405041212 */ /* 0x000fc800078e3cff */
[----:B------:R-:W-:-:S05]  /*17e90*/  @P1 LOP3.LUT R5, R5, R4, RZ, 0x3c, !PT ;  /* 0x0000000405051212 */ /* 0x000fca00078e3cff */
[----:B------:R0:W2:Y:S04]  /*17ea0*/  @P1 LDG.E.U8 R240, desc[UR16][R4.64] ;  /* 0x0000001004f01981 */ /* 0x0000a8000c1e1100 */
        /* <DEDUP_REMOVED lines=9> */
[----:B------:R-:W-:Y:S02]  /*17f40*/  ISETP.GT.AND P2, PT, R2, 0xb, PT ;  /* 0x0000000b0200780c */ /* 0x000fe40003f44270 */
[----:B------:R-:W-:-:S11]  /*17f50*/  PRMT R9, RZ, 0x7610, R9 ;  /* 0x00007610ff097816 */ /* 0x000fd60000000009 */
        /* <DEDUP_REMOVED lines=14> */
[----:B----4-:R-:W-:Y:S02]  /*18040*/  @P4 IMAD.MOV.U32 R4, RZ, RZ, R149 ;  /* 0x000000ffff044224 */ /* 0x010fe400078e0095 */
[----:B---3--:R-:W-:Y:S01]  /*18050*/  @P4 IMAD.MOV.U32 R5, RZ, RZ, R151 ;  /* 0x000000ffff054224 */ /* 0x008fe200078e0097 */
[----:B------:R-:W-:Y:S01]  /*18060*/  ISETP.GT.AND P1, PT, R2, 0xe, PT ;  /* 0x0000000e0200780c */ /* 0x000fe20003f24270 */
[----:B------:R-:W3:Y:S04]  /*18070*/  LDL R151, [R1+0x954] ;  /* 0x0009540001977983 */ /* 0x000ee80000100800 */
[----:B------:R0:W4:Y:S01]  /*18080*/  @P4 LDG.E.U8 R239, desc[UR16][R4.64] ;  /* 0x0000001004ef4981 */ /* 0x000122000c1e1100 */
[----:B------:R-:W-:-:S02]  /*18090*/  PRMT R7, RZ, 0x7610, R7 ;  /* 0x00007610ff077816 */ /* 0x000fc40000000007 */
[----:B------:R-:W-:Y:S01]  /*180a0*/  ISETP.GT.AND P0, PT, R2, 0xf, PT ;  /* 0x0000000f0200780c */ /* 0x000fe20003f04270 */
[----:B------:R-:W2:Y:S04]  /*180b0*/  LDL R149, [R1+0x958] ;  /* 0x0009580001957983 */ /* 0x000ea80000100800 */
[----:B------:R-:W0:Y:S04]  /*180c0*/  LDL R4, [R1+0x974] ;  /* 0x0009740001047983 */ /* 0x000e280000100800 */
[----:B------:R-:W0:Y:S02]  /*180d0*/  LDL R5, [R1+0x978] ;  /* 0x0009780001057983 */ /* 0x000e240000100800 */
[----:B0-----:R-:W-:-:S04]  /*180e0*/  @P1 LOP3.LUT R5, R5, R4, RZ, 0x3c, !PT ;  /* 0x0000000405051212 */ /* 0x001fc800078e3cff */
[----:B------:R-:W-:-:S04]  /*180f0*/  @P1 LOP3.LUT R4, R5, R4, RZ, 0x3c, !PT ;  /* 0x0000000405041212 */ /* 0x000fc800078e3cff */
[----:B------:R-:W-:-:S05]  /*18100*/  @P1 LOP3.LUT R5, R5, R4, RZ, 0x3c, !PT ;  /* 0x0000000405051212 */ /* 0x000fca00078e3cff */
[----:B------:R0:W4:Y:S04]  /*18110*/  @P1 LDG.E.U8 R7, desc[UR16][R4.64] ;  /* 0x0000001004071981 */ /* 0x000128000c1e1100 */
[----:B------:R-:W0:Y:S04]  /*18120*/  LDL R4, [R1+0x96c] ;  /* 0x00096c0001047983 */ /* 0x000e280000100800 */
[----:B------:R-:W0:Y:S01]  /*18130*/  LDL R5, [R1+0x970] ;  /* 0x0009700001057983 */ /* 0x000e220000100800 */
[----:B------:R-:W-:Y:S02]  /*18140*/  PRMT R8, RZ, 0x7610, R8 ;  /* 0x00007610ff087816 */ /* 0x000fe40000000008 */
[----:B0-----:R-:W-:-:S04]  /*18150*/  @P0 LOP3.LUT R5, R5, R4, RZ, 0x3c, !PT ;  /* 0x0000000405050212 */ /* 0x001fc800078e3cff */
[----:B------:R-:W-:-:S04]  /*18160*/  @P0 LOP3.LUT R4, R5, R4, RZ, 0x3c, !PT ;  /* 0x0000000405040212 */ /* 0x000fc800078e3cff */
[----:B------:R-:W-:-:S05]  /*18170*/  @P0 LOP3.LUT R5, R5, R4, RZ, 0x3c, !PT ;  /* 0x0000000405050212 */ /* 0x000fca00078e3cff */
[----:B------:R0:W4:Y:S04]  /*18180*/  @P0 LDG.E.U8 R8, desc[UR16][R4.64] ;  /* 0x0000001004080981 */ /* 0x000128000c1e1100 */
[----:B------:R-:W0:Y:S04]  /*18190*/  LDL R4, [R1+0x964] ;  /* 0x0009640001047983 */ /* 0x000e280000100800 */
[----:B------:R-:W0:Y:S01]  /*181a0*/  LDL R5, [R1+0x968] ;  /* 0x0009680001057983 */ /* 0x000e220000100800 */
[----:B------:R-:W-:Y:S02]  /*181b0*/  ISETP.GT.AND P2, PT, R2, 0x10, PT ;  /* 0x000000100200780c */ /* 0x000fe40003f44270 */
[----:B------:R-:W-:-:S11]  /*181c0*/  PRMT R238, RZ, 0x7610, R238 ;  /* 0x00007610ffee7816 */ /* 0x000fd600000000ee */
[----:B0-----:R-:W-:-:S04]  /*181d0*/  @P2 LOP3.LUT R5, R5, R4, RZ, 0x3c, !PT ;  /* 0x0000000405052212 */ /* 0x001fc800078e3cff */
[----:B------:R-:W-:-:S04]  /*181e0*/  @P2 LOP3.LUT R4, R5, R4, RZ, 0x3c, !PT ;  /* 0x0000000405042212 */ /* 0x000fc800078e3cff */
[----:B------:R-:W-:-:S05]  /*181f0*/  @P2 LOP3.LUT R5, R5, R4, RZ, 0x3c, !PT ;  /* 0x0000000405052212 */ /* 0x000fca00078e3cff */
[----:B------:R0:W4:Y:S04]  /*18200*/  @P2 LDG.E.U8 R238, desc[UR16][R4.64] ;  /* 0x0000001004ee2981 */ /* 0x000128000c1e1100 */
        /* <DEDUP_REMOVED lines=9> */
[----:B------:R2:W4:Y:S02]  /*182a0*/  @P3 LDG.E.U8 R242, desc[UR16][R4.64] ;  /* 0x0000001004f23981 */ /* 0x000524000c1e1100 */
[----:B--2---:R-:W-:Y:S02]  /*182b0*/  @P4 IMAD.MOV.U32 R4, RZ, RZ, R149 ;  /* 0x000000ffff044224 */ /* 0x004fe400078e0095 */
[----:B---3--:R-:W-:Y:S01]  /*182c0*/  @P4 IMAD.MOV.U32 R5, RZ, RZ, R151 ;  /* 0x000000ffff054224 */ /* 0x008fe200078e0097 */
[----:B------:R-:W-:Y:S01]  /*182d0*/  ISETP.GT.AND P1, PT, R2, 0x13, PT ;  /* 0x000000130200780c */ /* 0x000fe20003f24270 */
[----:B------:R-:W2:Y:S04]  /*182e0*/  LDL R151, [R1+0x92c] ;  /* 0x00092c0001977983 */ /* 0x000ea80000100800 */
[----:B------:R0:W3:Y:S01]  /*182f0*/  @P4 LDG.E.U8 R246, desc[UR16][R4.64] ;  /* 0x0000001004f64981 */ /* 0x0000e2000c1e1100 */
        /* <DEDUP_REMOVED lines=8> */
[----:B------:R0:W3:Y:S04]  /*18380*/  @P1 LDG.E.U8 R231, desc[UR16][R4.64] ;  /* 0x0000001004e71981 */ /* 0x0000e8000c1e1100 */
[----:B------:R-:W0:Y:S04]  /*18390*/  LDL R4, [R1+0x944] ;  /* 0x0009440001047983 */ /* 0x000e280000100800 */
[----:B------:R-:W0:Y:S01]  /*183a0*/  LDL R5, [R1+0x948] ;  /* 0x0009480001057983 */ /* 0x000e220000100800 */
[----:B------:R-:W-:Y:S02]  /*183b0*/  PRMT R234, RZ, 0x7610, R234 ;  /* 0x00007610ffea7816 */ /* 0x000fe400000000ea */
[----:B0-----:R-:W-:-:S04]  /*183c0*/  @P0 LOP3.LUT R5, R5, R4, RZ, 0x3c, !PT ;  /* 0x0000000405050212 */ /* 0x001fc800078e3cff */
[----:B------:R-:W-:-:S04]  /*183d0*/  @P0 LOP3.LUT R4, R5, R4, RZ, 0x3c, !PT ;  /* 0x0000000405040212 */ /* 0x000fc800078e3cff */
[----:B------:R-:W-:-:S05]  /*183e0*/  @P0 LOP3.LUT R5, R5, R4, RZ, 0x3c, !PT ;  /* 0x0000000405050212 */ /* 0x000fca00078e3cff */
[----:B------:R0:W3:Y:S04]  /*183f0*/  @P0 LDG.E.U8 R234, desc[UR16][R4.64] ;  /* 0x0000001004ea0981 */ /* 0x0000e8000c1e1100 */
[----:B------:R-:W0:Y:S04]  /*18400*/  LDL R4, [R1+0x93c] ;  /* 0x00093c0001047983 */ /* 0x000e280000100800 */
[----:B------:R-:W0:Y:S01]  /*18410*/  LDL R5, [R1+0x940] ;  /* 0x0009400001057983 */ /* 0x000e220000100800 */
[----:B------:R-:W-:Y:S02]  /*18420*/  ISETP.GT.AND P2, PT, R2, 0x15, PT ;  /* 0x000000150200780c */ /* 0x000fe40003f44270 */
[----:B------:R-:W-:-:S11]  /*18430*/  PRMT R226, RZ, 0x7610, R226 ;  /* 0x00007610ffe27816 */ /* 0x000fd600000000e2 */
[----:B0-----:R-:W-:-:S04]  /*18440*/  @P2 LOP3.LUT R5, R5, R4, RZ, 0x3c, !PT ;  /* 0x0000000405052212 */ /* 0x001fc800078e3cff */
[----:B------:R-:W-:-:S04]  /*18450*/  @P2 LOP3.LUT R4, R5, R4, RZ, 0x3c, !PT ;  /* 0x0000000405042212 */ /* 0x000fc800078e3cff */
[----:B------:R-:W-:-:S05]  /*18460*/  @P2 LOP3.LUT R5, R5, R4, RZ, 0x3c, !PT ;  /* 0x0000000405052212 */ /* 0x000fca00078e3cff */
[----:B------:R0:W3:Y:S04]  /*18470*/  @P2 LDG.E.U8 R226, desc[UR16][R4.64] ;  /* 0x0000001004e22981 */ /* 0x0000e8000c1e1100 */
        /* <DEDUP_REMOVED lines=9> */
[----:B------:R4:W3:Y:S02]  /*18510*/  @P3 LDG.E.U8 R228, desc[UR16][R4.64] ;  /* 0x0000001004e43981 */ /* 0x0008e4000c1e1100 */
[----:B----4-:R-:W-:Y:S02]  /*18520*/  @P4 IMAD.MOV.U32 R4, RZ, RZ, R149 ;  /* 0x000000ffff044224 */ /* 0x010fe400078e0095 */
[----:B--2---:R-:W-:Y:S01]  /*18530*/  @P4 IMAD.MOV.U32 R5, RZ, RZ, R151 ;  /* 0x000000ffff054224 */ /* 0x004fe200078e0097 */
[----:B------:R-:W-:Y:S01]  /*18540*/  ISETP.GT.AND P1, PT, R2, 0x18, PT ;  /* 0x000000180200780c */ /* 0x000fe20003f24270 */
[----:B------:R-:W2:Y:S04]  /*18550*/  LDL R151, [R1+0x904] ;  /* 0x0009040001977983 */ /* 0x000ea80000100800 */
[----:B------:R0:W4:Y:S01]  /*18560*/  @P4 LDG.E.U8 R230, desc[UR16][R4.64] ;  /* 0x0000001004e64981 */ /* 0x000122000c1e1100 */
[----:B------:R-:W-:-:S02]  /*18570*/  PRMT R221, RZ, 0x7610, R221 ;  /* 0x00007610ffdd7816 */ /* 0x000fc400000000dd */
[----:B------:R-:W-:Y:S01]  /*18580*/  ISETP.GT.AND P0, PT, R2, 0x19, PT ;  /* 0x000000190200780c */ /* 0x000fe20003f04270 */
[----:B------:R-:W3:Y:S04]  /*18590*/  LDL R149, [R1+0x908] ;  /* 0x0009080001957983 */ /* 0x000ee80000100800 */
        /* <DEDUP_REMOVED lines=31> */
[----:B---3--:R-:W-:Y:S02]  /*18790*/  @P4 IMAD.MOV.U32 R4, RZ, RZ, R149 ;  /* 0x000000ffff044224 */ /* 0x008fe400078e0095 */
[----:B--2---:R-:W-:Y:S01]  /*187a0*/  @P4 IMAD.MOV.U32 R5, RZ, RZ, R151 ;  /* 0x000000ffff054224 */ /* 0x004fe200078e0097 */
[----:B------:R-:W-:Y:S01]  /*187b0*/  ISETP.GT.AND P1, PT, R2, 0x1d, PT ;  /* 0x0000001d0200780c */ /* 0x000fe20003f24270 */
[----:B------:R-:W2:Y:S04]  /*187c0*/  LDL R151, [R1+0x8e8] ;  /* 0x0008e80001977983 */ /* 0x000ea80000100800 */
[----:B------:R0:W3:Y:S01]  /*187d0*/  @P4 LDG.E.U8 R220, desc[UR16][R4.64] ;  /* 0x0000001004dc4981 */ /* 0x0000e2000c1e1100 */
[----:B------:R-:W-:-:S02]  /*187e0*/  PRMT R208, RZ, 0x7610, R208 ;  /* 0x00007610ffd07816 */ /* 0x000fc400000000d0 */
[----:B------:R-:W-:Y:S01]  /*187f0*/  ISETP.GT.AND P0, PT, R2, 0x1e, PT ;  /* 0x0000001e0200780c */ /* 0x000fe20003f04270 */
[----:B------:R-:W4:Y:S04]  /*18800*/  LDL R149, [R1+0x8e0] ;  /* 0x0008e00001957983 */ /* 0x000f280000100800 */
[----:B------:R-:W0:Y:S02]  /*18810*/  LDL R5, [R1+0x900] ;  /* 0x0009000001057983 */ /* 0x000e240000100800 */
[----:B0-----:R-:W-:Y:S02]  /*18820*/  @P1 IMAD.MOV.U32 R4, RZ, RZ, R5 ;  /* 0x000000ffff041224 */ /* 0x001fe400078e0005 */
[----:B------:R-:W-:-:S05]  /*18830*/  @P1 IMAD.MOV.U32 R5, RZ, RZ, R126 ;  /* 0x000000ffff051224 */ /* 0x000fca00078e007e */
[----:B------:R0:W3:Y:S04]  /*18840*/  @P1 LDG.E.U8 R208, desc[UR16][R4.64] ;  /* 0x0000001004d01981 */ /* 0x0000e8000c1e1100 */
[----:B------:R-:W0:Y:S01]  /*18850*/  LDL R5, [R1+0x8f8] ;  /* 0x0008f80001057983 */ /* 0x000e220000100800 */
[----:B------:R-:W-:Y:S02]  /*18860*/  PRMT R210, RZ, 0x7610, R210 ;  /* 0x00007610ffd27816 */ /* 0x000fe400000000d2 */
[----:B------:R-:W-:Y:S01]  /*18870*/  ISETP.GT.AND P2, PT, R2, 0x1f, PT ;  /* 0x0000001f0200780c */ /* 0x000fe20003f44270 */
[----:B0-----:R-:W-:Y:S02]  /*18880*/  @P0 IMAD.MOV.U32 R4, RZ, RZ, R5 ;  /* 0x000000ffff040224 */ /* 0x001fe400078e0005 */
[----:B------:R-:W-:-:S05]  /*18890*/  @P0 IMAD.MOV.U32 R5, RZ, RZ, R128 ;  /* 0x000000ffff050224 */ /* 0x000fca00078e0080 */
[----:B------:R0:W3:Y:S04]  /*188a0*/  @P0 LDG.E.U8 R210, desc[UR16][R4.64] ;  /* 0x0000001004d20981 */ /* 0x0000e8000c1e1100 */
[----:B------:R-:W0:Y:S01]  /*188b0*/  LDL R5, [R1+0x8f0] ;  /* 0x0008f00001057983 */ /* 0x000e220000100800 */
[C---:B------:R-:W-:Y:S02]  /*188c0*/  ISETP.GT.AND P3, PT, R2.reuse, 0x20, PT ;  /* 0x000000200200780c */ /* 0x040fe40003f64270 */
[----:B------:R-:W-:Y:S02]  /*188d0*/  ISETP.GT.AND P4, PT, R2, 0x21, PT ;  /* 0x000000210200780c */ /* 0x000fe40003f84270 */
[----:B------:R-:W-:Y:S02]  /*188e0*/  PRMT R201, RZ, 0x7610, R201 ;  /* 0x00007610ffc97816 */ /* 0x000fe400000000c9 */
[----:B------:R-:W-:-:S02]  /*188f0*/  PRMT R214, RZ, 0x7610, R214 ;  /* 0x00007610ffd67816 */ /* 0x000fc400000000d6 */
[C---:B------:R-:W-:Y:S02]  /*18900*/  ISETP.GT.AND P1, PT, R2.reuse, 0x22, PT ;  /* 0x000000220200780c */ /* 0x040fe40003f24270 */
[----:B------:R-:W-:Y:S02]  /*18910*/  PRMT R217, RZ, 0x7610, R217 ;  /* 0x00007610ffd97816 */ /* 0x000fe400000000d9 */
[----:B------:R-:W-:Y:S02]  /*18920*/  ISETP.GT.AND P0, PT, R2, 0x23, PT ;  /* 0x000000230200780c */ /* 0x000fe40003f04270 */
[----:B------:R-:W-:Y:S02]  /*18930*/  PRMT R205, RZ, 0x7610, R205 ;  /* 0x00007610ffcd7816 */ /* 0x000fe400000000cd */
[----:B------:R-:W-:Y:S02]  /*18940*/  PRMT R207, RZ, 0x7610, R207 ;  /* 0x00007610ffcf7816 */ /* 0x000fe400000000cf */
[----:B------:R-:W-:-:S02]  /*18950*/  PRMT R198, RZ, 0x7610, R198 ;  /* 0x00007610ffc67816 */ /* 0x000fc400000000c6 */
[----:B------:R-:W-:Y:S01]  /*18960*/  PRMT R200, RZ, 0x7610, R200 ;  /* 0x00007610ffc87816 */ /* 0x000fe200000000c8 */
[----:B0-----:R-:W-:Y:S02]  /*18970*/  @P2 IMAD.MOV.U32 R4, RZ, RZ, R5 ;  /* 0x000000ffff042224 */ /* 0x001fe400078e0005 */
[----:B------:R-:W-:-:S05]  /*18980*/  @P2 IMAD.MOV.U32 R5, RZ, RZ, R130 ;  /* 0x000000ffff052224 */ /* 0x000fca00078e0082 */
[----:B------:R2:W3:Y:S02]  /*18990*/  @P2 LDG.E.U8 R201, desc[UR16][R4.64] ;  /* 0x0000001004c92981 */ /* 0x0004e4000c1e1100 */
[----:B--2---:R-:W-:Y:S02]  /*189a0*/  @P3 IMAD.MOV.U32 R4, RZ, RZ, R151 ;  /* 0x000000ffff043224 */ /* 0x004fe400078e0097 */
[----:B------:R-:W-:Y:S01]  /*189b0*/  @P3 IMAD.MOV.U32 R5, RZ, RZ, R132 ;  /* 0x000000ffff053224 */ /* 0x000fe200078e0084 */
[----:B------:R-:W2:Y:S04]  /*189c0*/  LDL R151, [R1+0x894] ;  /* 0x0008940001977983 */ /* 0x000ea80000100800 */
[----:B------:R4:W3:Y:S02]  /*189d0*/  @P3 LDG.E.U8 R214, desc[UR16][R4.64] ;  /* 0x0000001004d63981 */ /* 0x0008e4000c1e1100 */
[----:B----4-:R-:W-:-:S02]  /*189e0*/  @P4 IMAD.MOV.U32 R4, RZ, RZ, R149 ;  /* 0x000000ffff044224 */ /* 0x010fc400078e0095 */
[----:B------:R-:W4:Y:S01]  /*189f0*/  LDL R149, [R1+0x88c] ;  /* 0x00088c0001957983 */ /* 0x000f220000100800 */
[----:B------:R-:W-:Y:S01]  /*18a00*/  @P4 IMAD.MOV.U32 R5, RZ, RZ, R134 ;  /* 0x000000ffff054224 */ /* 0x000fe200078e0086 */
[----:B------:R-:W-:-:S04]  /*18a10*/  ISETP.GT.AND P2, PT, R2, 0x24, PT ;  /* 0x000000240200780c */ /* 0x000fc80003f44270 */
[----:B------:R0:W3:Y:S01]  /*18a20*/  @P4 LDG.E.U8 R217, desc[UR16][R4.64] ;  /* 0x0000001004d94981 */ /* 0x0000e2000c1e1100 */
[----:B------:R-:W-:Y:S01]  /*18a30*/  ISETP.GT.AND P3, PT, R2, 0x25, PT ;  /* 0x000000250200780c */ /* 0x000fe20003f64270 */
[----:B0-----:R-:W-:Y:S02]  /*18a40*/  @P1 IMAD.MOV.U32 R4, RZ, RZ, R125 ;  /* 0x000000ffff041224 */ /* 0x001fe400078e007d */
[----:B------:R-:W-:-:S05]  /*18a50*/  @P1 IMAD.MOV.U32 R5, RZ, RZ, R136 ;  /* 0x000000ffff051224 */ /* 0x000fca00078e0088 */
        /* <DEDUP_REMOVED lines=9> */
[----:B------:R-:W-:Y:S02]  /*18af0*/  PRMT R204, RZ, 0x7610, R204 ;  /* 0x00007610ffcc7816 */ /* 0x000fe400000000cc */
        /* <DEDUP_REMOVED lines=14> */
[----:B------:R-:W-:Y:S02]  /*18be0*/  ISETP.GT.AND P4, PT, R2, 0x2b, PT ;  /* 0x0000002b0200780c */ /* 0x000fe40003f84270 */
[----:B------:R-:W-:Y:S01]  /*18bf0*/  PRMT R191, RZ, 0x7610, R191 ;  /* 0x00007610ffbf7816 */ /* 0x000fe200000000bf */
[----:B0-----:R-:W-:Y:S02]  /*18c00*/  @P0 IMAD.MOV.U32 R4, RZ, RZ, R137 ;  /* 0x000000ffff040224 */ /* 0x001fe400078e0089 */
[----:B------:R-:W-:-:S05]  /*18c10*/  @P0 IMAD.MOV.U32 R5, RZ, RZ, R148 ;  /* 0x000000ffff050224 */ /* 0x000fca00078e0094 */
[----:B------:R0:W3:Y:S01]  /*18c20*/  @P0 LDG.E.U8 R197, desc[UR16][R4.64] ;  /* 0x0000001004c50981 */ /* 0x0000e2000c1e1100 */
[----:B------:R-:W-:Y:S01]  /*18c30*/  PRMT R194, RZ, 0x7610, R194 ;  /* 0x00007610ffc27816 */ /* 0x000fe200000000c2 */
[----:B0-----:R-:W-:Y:S02]  /*18c40*/  @P2 IMAD.MOV.U32 R4, RZ, RZ, R139 ;  /* 0x000000ffff042224 */ /* 0x001fe400078e008b */
[----:B------:R-:W-:-:S05]  /*18c50*/  @P2 IMAD.MOV.U32 R5, RZ, RZ, R150 ;  /* 0x000000ffff052224 */ /* 0x000fca00078e0096 */
[----:B------:R0:W3:Y:S01]  /*18c60*/  @P2 LDG.E.U8 R191, desc[UR16][R4.64] ;  /* 0x0000001004bf2981 */ /* 0x0000e2000c1e1100 */
[----:B------:R-:W-:Y:S01]  /*18c70*/  PRMT R195, RZ, 0x7610, R195 ;  /* 0x00007610ffc37816 */ /* 0x000fe200000000c3 */
[----:B0-----:R-:W-:Y:S02]  /*18c80*/  @P3 IMAD.MOV.U32 R4, RZ, RZ, R141 ;  /* 0x000000ffff043224 */ /* 0x001fe400078e008d */
[----:B--2---:R-:W-:-:S05]  /*18c90*/  @P3 IMAD.MOV.U32 R5, RZ, RZ, R151 ;  /* 0x000000ffff053224 */ /* 0x004fca00078e0097 */
[----:B------:R0:W2:Y:S02]  /*18ca0*/  @P3 LDG.E.U8 R194, desc[UR16][R4.64] ;  /* 0x0000001004c23981 */ /* 0x0000a4000c1e1100 */
[----:B0-----:R-:W-:Y:S02]  /*18cb0*/  @P4 IMAD.MOV.U32 R4, RZ, RZ, R143 ;  /* 0x000000ffff044224 */ /* 0x001fe400078e008f */
[----:B----4-:R-:W-:Y:S02]  /*18cc0*/  @P4 IMAD.MOV.U32 R5, RZ, RZ, R149 ;  /* 0x000000ffff054224 */ /* 0x010fe400078e0095 */
[----:B------:R-:W4:Y:S04]  /*18cd0*/  LDL.LU R149, [R1+0x878] ;  /* 0x0008780001957983 */ /* 0x000f280000300800 */
[----:B------:R-:W3:Y:S04]  /*18ce0*/  LDL.LU R151, [R1+0x870] ;  /* 0x0008700001977983 */ /* 0x000ee80000300800 */
[----:B------:R0:W2:Y:S04]  /*18cf0*/  @P4 LDG.E.U8 R195, desc[UR16][R4.64] ;  /* 0x0000001004c34981 */ /* 0x0000a8000c1e1100 */
[----:B------:R-:W4:Y:S01]  /*18d00*/  LDL R5, [R1+0x884] ;  /* 0x0008840001057983 */ /* 0x000f220000100800 */
[----:B------:R-:W-:-:S02]  /*18d10*/  ISETP.GT.AND P1, PT, R2, 0x2c, PT ;  /* 0x0000002c0200780c */ /* 0x000fc40003f24270 */
[----:B------:R-:W-:-:S11]  /*18d20*/  PRMT R186, RZ, 0x7610, R186 ;  /* 0x00007610ffba7816 */ /* 0x000fd600000000ba */
[----:B0-----:R-:W-:Y:S01]  /*18d30*/  @P1 IMAD.MOV.U32 R4, RZ, RZ, R145 ;  /* 0x000000ffff041224 */ /* 0x001fe200078e0091 */
[----:B------:R-:W-:-:S04]  /*18d40*/  ISETP.GT.AND P0, PT, R2, 0x2d, PT ;  /* 0x0000002d0200780c */ /* 0x000fc80003f04270 */
[----:B----4-:R0:W4:Y:S04]  /*18d50*/  @P1 LDG.E.U8 R186, desc[UR16][R4.64] ;  /* 0x0000001004ba1981 */ /* 0x010128000c1e1100 */
[----:B------:R-:W3:Y:S01]  /*18d60*/  LDL R5, [R1+0x87c] ;  /* 0x00087c0001057983 */ /* 0x000ee20000100800 */
[----:B------:R-:W-:-:S04]  /*18d70*/  PRMT R188, RZ, 0x7610, R188 ;  /* 0x00007610ffbc7816 */ /* 0x000fc800000000bc */
[----:B0-----:R-:W-:Y:S01]  /*18d80*/  @P0 IMAD.MOV.U32 R4, RZ, RZ, R147 ;  /* 0x000000ffff040224 */ /* 0x001fe200078e0093 */
[C---:B------:R-:W-:Y:S02]  /*18d90*/  ISETP.GT.AND P2, PT, R2.reuse, 0x2e, PT ;  /* 0x0000002e0200780c */ /* 0x040fe40003f44270 */
[----:B------:R-:W-:Y:S02]  /*18da0*/  ISETP.GT.AND P3, PT, R2, 0x2f, PT ;  /* 0x0000002f0200780c */ /* 0x000fe40003f64270 */
[----:B---3--:R0:W3:Y:S04]  /*18db0*/  @P0 LDG.E.U8 R188, desc[UR16][R4.64] ;  /* 0x0000001004bc0981 */ /* 0x0080e8000c1e1100 */
[----:B------:R-:W2:Y:S01]  /*18dc0*/  LDL R5, [R1+0x874] ;  /* 0x0008740001057983 */ /* 0x000ea20000100800 */
[----:B------:R-:W-:-:S04]  /*18dd0*/  PRMT R180, RZ, 0x7610, R180 ;  /* 0x00007610ffb47816 */ /* 0x000fc800000000b4 */
[----:B0-----:R-:W-:-:S05]  /*18de0*/  @P2 IMAD.MOV.U32 R4, RZ, RZ, R149 ;  /* 0x000000ffff042224 */ /* 0x001fca00078e0095 */
[----:B--2---:R0:W2:Y:S04]  /*18df0*/  @P2 LDG.E.U8 R180, desc[UR16][R4.64] ;  /* 0x0000001004b42981 */ /* 0x0040a8000c1e1100 */
[----:B------:R-:W4:Y:S01]  /*18e00*/  LDL R5, [R1+0x86c] ;  /* 0x00086c0001057983 */ /* 0x000f220000100800 */
[----:B0-----:R-:W-:-:S03]  /*18e10*/  @P3 IMAD.MOV.U32 R4, RZ, RZ, R151 ;  /* 0x000000ffff043224 */ /* 0x001fc600078e0097 */
[----:B------:R0:W-:Y:S04]  /*18e20*/  STL.64 [R1+0x10a0], R150 ;  /* 0x0010a09601007387 */ /* 0x0001e80000100a00 */
[----:B0-----:R-:W3:Y:S04]  /*18e30*/  LDL R150, [R1+0x83c] ;  /* 0x00083c0001967983 */ /* 0x001ee80000100800 */
[----:B------:R-:W2:Y:S04]  /*18e40*/  LDL R151, [R1+0x840] ;  /* 0x0008400001977983 */ /* 0x000ea80000100800 */
        /* <DEDUP_REMOVED lines=15> */
[----:B------:R-:W-:Y:S04]  /*18f40*/  STL.64 [R1+0x1070], R138 ;  /* 0x0010708a01007387 */ /* 0x000fe80000100a00 */
        /* <DEDUP_REMOVED lines=52> */
[----:B------:R0:W-:Y:S04]  /*19290*/  STL.64 [R1+0xec8], R32 ;  /* 0x000ec82001007387 */ /* 0x0001e80000100a00 */
[----:B------:R1:W-:Y:S04]  /*192a0*/  STL.64 [R1+0xec0], R30 ;  /* 0x000ec01e01007387 */ /* 0x0003e80000100a00 */
[----:B------:R2:W-:Y:S04]  /*192b0*/  STL.64 [R1+0xeb8], R28 ;  /* 0x000eb81c01007387 */ /* 0x0005e80000100a00 */
[----:B------:R2:W-:Y:S04]  /*192c0*/  STL.64 [R1+0xeb0], R26 ;  /* 0x000eb01a01007387 */ /* 0x0005e80000100a00 */
[----:B------:R2:W-:Y:S04]  /*192d0*/  STL.64 [R1+0xea8], R24 ;  /* 0x000ea81801007387 */ /* 0x0005e80000100a00 */
[----:B0-----:R-:W2:Y:S04]  /*192e0*/  LDL R32, [R1+0x838] ;  /* 0x0008380001207983 */ /* 0x001ea80000100800 */
[----:B------:R-:W2:Y:S04]  /*192f0*/  LDL R38, [R1+0x834] ;  /* 0x0008340001267983 */ /* 0x000ea80000100800 */
[----:B------:R-:W2:Y:S04]  /*19300*/  LDL R37, [R1+0x82c] ;  /* 0x00082c0001257983 */ /* 0x000ea80000100800 */
[----:B------:R-:W2:Y:S04]  /*19310*/  LDL R35, [R1+0x830] ;  /* 0x0008300001237983 */ /* 0x000ea80000100800 */
[----:B------:R-:W2:Y:S04]  /*19320*/  LDL R44, [R1+0x824] ;  /* 0x00082400012c7983 */ /* 0x000ea80000100800 */
[----:B------:R-:W2:Y:S04]  /*19330*/  LDL R43, [R1+0x828] ;  /* 0x00082800012b7983 */ /* 0x000ea80000100800 */
[----:B------:R-:W2:Y:S04]  /*19340*/  LDL R40, [R1+0x81c] ;  /* 0x00081c0001287983 */ /* 0x000ea80000100800 */
[----:B------:R-:W2:Y:S04]  /*19350*/  LDL R36, [R1+0x820] ;  /* 0x0008200001247983 */ /* 0x000ea80000100800 */
[----:B-1----:R-:W2:Y:S01]  /*19360*/  LDL R30, [R1+0x818] ;  /* 0x00081800011e7983 */ /* 0x002ea20000100800 */
[----:B------:R-:W-:-:S02]  /*19370*/  ISETP.GT.AND P4, PT, R2, 0x30, PT ;  /* 0x000000300200780c */ /* 0x000fc40003f84270 */
[----:B------:R-:W-:Y:S01]  /*19380*/  PRMT R183, RZ, 0x7610, R183 ;  /* 0x00007610ffb77816 */ /* 0x000fe200000000b7 */
[----:B------:R-:W2:Y:S01]  /*19390*/  LDL R34, [R1+0x814] ;  /* 0x0008140001227983 */ /* 0x000ea20000100800 */
[C---:B------:R-:W-:Y:S02]  /*193a0*/  ISETP.GT.AND P0, PT, R2.reuse, 0x31, PT ;  /* 0x000000310200780c */ /* 0x040fe40003f04270 */
[----:B------:R-:W-:Y:S01]  /*193b0*/  PRMT R193, RZ, 0x7610, R193 ;  /* 0x00007610ffc17816 */ /* 0x000fe200000000c1 */
[----:B------:R-:W2:Y:S01]  /*193c0*/  LDL R42, [R1+0x80c] ;  /* 0x00080c00012a7983 */ /* 0x000ea20000100800 */
[----:B------:R-:W-:-:S03]  /*193d0*/  ISETP.GT.AND P1, PT, R2, 0x32, PT ;  /* 0x000000320200780c */ /* 0x000fc60003f24270 */
[----:B----4-:R3:W4:Y:S01]  /*193e0*/  @P3 LDG.E.U8 R183, desc[UR16][R4.64] ;  /* 0x0000001004b73981 */ /* 0x010722000c1e1100 */
[----:B------:R-:W-:Y:S02]  /*193f0*/  PRMT R182, RZ, 0x7610, R182 ;  /* 0x00007610ffb67816 */ /* 0x000fe400000000b6 */
[----:B------:R-:W-:Y:S01]  /*19400*/  ISETP.GT.AND P2, PT, R2, 0x33, PT ;  /* 0x000000330200780c */ /* 0x000fe20003f44270 */
[----:B------:R-:W4:Y:S01]  /*19410*/  LDL R39, [R1+0x810] ;  /* 0x0008100001277983 */ /* 0x000f220000100800 */
[----:B------:R-:W-:Y:S02]  /*19420*/  PRMT R185, RZ, 0x7610, R185 ;  /* 0x00007610ffb97816 */ /* 0x000fe400000000b9 */
[----:B------:R-:W-:Y:S01]  /*19430*/  PRMT R178, RZ, 0x7610, R178 ;  /* 0x00007610ffb27816 */ /* 0x000fe200000000b2 */
[----:B------:R-:W4:Y:S01]  /*19440*/  LDL R46, [R1+0x644] ;  /* 0x00064400012e7983 */ /* 0x000f220000100800 */
[----:B------:R-:W-:Y:S02]  /*19450*/  PRMT R176, RZ, 0x7610, R176 ;  /* 0x00007610ffb07816 */ /* 0x000fe400000000b0 */
[----:B------:R-:W-:Y:S01]  /*19460*/  PRMT R174, RZ, 0x7610, R174 ;  /* 0x00007610ffae7816 */ /* 0x000fe200000000ae */
[----:B------:R-:W4:Y:S01]  /*19470*/  LDL R45, [R1+0x648] ;  /* 0x00064800012d7983 */ /* 0x000f220000100800 */
[----:B---3--:R-:W-:Y:S01]  /*19480*/  @P4 IMAD.MOV.U32 R5, RZ, RZ, R140 ;  /* 0x000000ffff054224 */ /* 0x008fe200078e008c */
[----:B------:R-:W-:-:S02]  /*19490*/  PRMT R172, RZ, 0x7610, R172 ;  /* 0x00007610ffac7816 */ /* 0x000fc400000000ac */
[----:B------:R-:W3:Y:S01]  /*194a0*/  LDL R48, [R1+0xdd4] ;  /* 0x000dd40001307983 */ /* 0x000ee20000100800 */
[----:B--2---:R-:W-:Y:S01]  /*194b0*/  @P4 IMAD.MOV.U32 R4, RZ, RZ, R141 ;  /* 0x000000ffff044224 */ /* 0x004fe200078e008d */
[----:B------:R-:W-:Y:S02]  /*194c0*/  PRMT R170, RZ, 0x7610, R170 ;  /* 0x00007610ffaa7816 */ /* 0x000fe400000000aa */
[----:B------:R-:W2:Y:S04]  /*194d0*/  LDL R47, [R1+0xd94] ;  /* 0x000d9400012f7983 */ /* 0x000ea80000100800 */
[----:B------:R0:W3:Y:S02]  /*194e0*/  @P4 LDG.E.U8 R193, desc[UR16][R4.64] ;  /* 0x0000001004c14981 */ /* 0x0000e4000c1e1100 */
[----:B0-----:R-:W-:-:S02]  /*194f0*/  @P0 IMAD.MOV.U32 R4, RZ, RZ, R143 ;  /* 0x000000ffff040224 */ /* 0x001fc400078e008f */
[----:B------:R-:W-:-:S05]  /*19500*/  @P0 IMAD.MOV.U32 R5, RZ, RZ, R142 ;  /* 0x000000ffff050224 */ /* 0x000fca00078e008e */
[----:B------:R0:W2:Y:S01]  /*19510*/  @P0 LDG.E.U8 R182, desc[UR16][R4.64] ;  /* 0x0000001004b60981 */ /* 0x0000a2000c1e1100 */
[----:B------:R-:W-:Y:S01]  /*19520*/  ISETP.GT.AND P0, PT, R2, 0x34, PT ;  /* 0x000000340200780c */ /* 0x000fe20003f04270 */
[----:B0-----:R-:W-:Y:S02]  /*19530*/  @P1 IMAD.MOV.U32 R4, RZ, RZ, R145 ;  /* 0x000000ffff041224 */ /* 0x001fe400078e0091 */
[----:B------:R-:W-:-:S05]  /*19540*/  @P1 IMAD.MOV.U32 R5, RZ, RZ, R144 ;  /* 0x000000ffff051224 */ /* 0x000fca00078e0090 */
[----:B------:R0:W2:Y:S01]  /*19550*/  @P1 LDG.E.U8 R185, desc[UR16][R4.64] ;  /* 0x0000001004b91981 */ /* 0x0000a2000c1e1100 */
[----:B------:R-:W-:Y:S01]  /*19560*/  ISETP.GT.AND P1, PT, R2, 0x35, PT ;  /* 0x000000350200780c */ /* 0x000fe20003f24270 */
[----:B0-----:R-:W-:Y:S02]  /*19570*/  @P2 IMAD.MOV.U32 R4, RZ, RZ, R147 ;  /* 0x000000ffff042224 */ /* 0x001fe400078e0093 */
[----:B------:R-:W-:-:S05]  /*19580*/  @P2 IMAD.MOV.U32 R5, RZ, RZ, R146 ;  /* 0x000000ffff052224 */ /* 0x000fca00078e0092 */
[----:B------:R0:W3:Y:S02]  /*19590*/  @P2 LDG.E.U8 R178, desc[UR16][R4.64] ;  /* 0x0000001004b22981 */ /* 0x0000e4000c1e1100 */
[----:B0-----:R-:W-:Y:S02]  /*195a0*/  @P0 IMAD.MOV.U32 R4, RZ, RZ, R149 ;  /* 0x000000ffff040224 */ /* 0x001fe400078e0095 */
[----:B------:R-:W-:-:S05]  /*195b0*/  @P0 IMAD.MOV.U32 R5, RZ, RZ, R148 ;  /* 0x000000ffff050224 */ /* 0x000fca00078e0094 */
[----:B------:R0:W2:Y:S01]  /*195c0*/  @P0 LDG.E.U8 R176, desc[UR16][R4.64] ;  /* 0x0000001004b00981 */ /* 0x0000a2000c1e1100 */
[----:B------:R-:W-:Y:S01]  /*195d0*/  ISETP.GT.AND P0, PT, R2, 0x36, PT ;  /* 0x000000360200780c */ /* 0x000fe20003f04270 */
[----:B0-----:R-:W-:Y:S02]  /*195e0*/  @P1 IMAD.MOV.U32 R4, RZ, RZ, R151 ;  /* 0x000000ffff041224 */ /* 0x001fe400078e0097 */
[----:B------:R-:W-:-:S05]  /*195f0*/  @P1 IMAD.MOV.U32 R5, RZ, RZ, R150 ;  /* 0x000000ffff051224 */ /* 0x000fca00078e0096 */
[----:B------:R0:W2:Y:S01]  /*19600*/  @P1 LDG.E.U8 R174, desc[UR16][R4.64] ;  /* 0x0000001004ae1981 */ /* 0x0000a2000c1e1100 */
[----:B------:R-:W-:Y:S02]  /*19610*/  ISETP.GT.AND P1, PT, R2, 0x37, PT ;  /* 0x000000370200780c */ /* 0x000fe40003f24270 */
[----:B------:R-:W-:Y:S02]  /*19620*/  PRMT R168, RZ, 0x7610, R168 ;  /* 0x00007610ffa87816 */ /* 0x000fe400000000a8 */
[----:B------:R-:W-:Y:S01]  /*19630*/  PRMT R166, RZ, 0x7610, R166 ;  /* 0x00007610ffa67816 */ /* 0x000fe200000000a6 */
[----:B0-----:R-:W-:Y:S02]  /*19640*/  @P0 IMAD.MOV.U32 R4, RZ, RZ, R32 ;  /* 0x000000ffff040224 */ /* 0x001fe400078e0020 */
[----:B------:R-:W3:Y:S01]  /*19650*/  LDL R32, [R1+0x808] ;  /* 0x0008080001207983 */ /* 0x000ee20000100800 */
[----:B------:R-:W-:-:S03]  /*19660*/  @P0 IMAD.MOV.U32 R5, RZ, RZ, R38 ;  /* 0x000000ffff050224 */ /* 0x000fc600078e0026 */
[----:B------:R-:W2:Y:S04]  /*19670*/  LDL R38, [R1+0x804] ;  /* 0x0008040001267983 */ /* 0x000ea80000100800 */
[----:B------:R0:W2:Y:S01]  /*19680*/  @P0 LDG.E.U8 R172, desc[UR16][R4.64] ;  /* 0x0000001004ac0981 */ /* 0x0000a2000c1e1100 */
[C---:B------:R-:W-:Y:S01]  /*19690*/  ISETP.GT.AND P0, PT, R2.reuse, 0x38, PT ;  /* 0x000000380200780c */ /* 0x040fe20003f04270 */
[----:B0-----:R-:W-:Y:S02]  /*196a0*/  @P1 IMAD.MOV.U32 R4, RZ, RZ, R35 ;  /* 0x000000ffff041224 */ /* 0x001fe400078e0023 */
[----:B------:R-:W-:Y:S01]  /*196b0*/  @P1 IMAD.MOV.U32 R5, RZ, RZ, R37 ;  /* 0x000000ffff051224 */ /* 0x000fe200078e0025 */
[----:B------:R-:W2:Y:S04]  /*196c0*/  LDL R35, [R1+0x800] ;  /* 0x0008000001237983 */ /* 0x000ea80000100800 */
[----:B------:R-:W2:Y:S04]  /*196d0*/  LDL R37, [R1+0x7fc] ;  /* 0x0007fc0001257983 */ /* 0x000ea80000100800 */
[----:B------:R0:W2:Y:S01]  /*196e0*/  @P1 LDG.E.U8 R170, desc[UR16][R4.64] ;  /* 0x0000001004aa1981 */ /* 0x0000a2000c1e1100 */
[----:B------:R-:W-:Y:S01]  /*196f0*/  ISETP.GT.AND P1, PT, R2, 0x39, PT ;  /* 0x000000390200780c */ /* 0x000fe20003f24270 */
[----:B0-----:R-:W-:-:S02]  /*19700*/  @P0 IMAD.MOV.U32 R4, RZ, RZ, R43 ;  /* 0x000000ffff040224 */ /* 0x001fc400078e002b */
        /* <DEDUP_REMOVED lines=9> */
[----:B------:R0:W2:Y:S02]  /*197a0*/  @P1 LDG.E.U8 R166, desc[UR16][R4.64] ;  /* 0x0000001004a61981 */ /* 0x0000a4000c1e1100 */
[----:B0-----:R-:W-:-:S02]  /*197b0*/  @P0 IMAD.MOV.U32 R4, RZ, RZ, R30 ;  /* 0x000000ffff040224 */ /* 0x001fc400078e001e */
[----:B------:R-:W2:Y:S01]  /*197c0*/  LDL R30, [R1+0x7e8] ;  /* 0x0007e800011e7983 */ /* 0x000ea20000100800 */
[----:B------:R-:W-:Y:S01]  /*197d0*/  PRMT R164, RZ, 0x7610, R164 ;  /* 0x00007610ffa47816 */ /* 0x000fe200000000a4 */
[----:B------:R-:W-:Y:S01]  /*197e0*/  @P0 IMAD.MOV.U32 R5, RZ, RZ, R34 ;  /* 0x000000ffff050224 */ /* 0x000fe200078e0022 */
[C---:B------:R-:W-:Y:S01]  /*197f0*/  ISETP.GT.AND P1, PT, R2.reuse, 0x3b, PT ;  /* 0x0000003b0200780c */ /* 0x040fe20003f24270 */
[----:B------:R-:W2:Y:S04]  /*19800*/  LDL R34, [R1+0x7e4] ;  /* 0x0007e40001227983 */ /* 0x000ea80000100800 */
[----:B------:R4:W2:Y:S01]  /*19810*/  @P0 LDG.E.U8 R164, desc[UR16][R4.64] ;  /* 0x0000001004a40981 */ /* 0x0008a2000c1e1100 */
[----:B------:R-:W-:Y:S02]  /*19820*/  ISETP.GT.AND P0, PT, R2, 0x3c, PT ;  /* 0x0000003c0200780c */ /* 0x000fe40003f04270 */
[----:B------:R-:W-:-:S05]  /*19830*/  PRMT R162, RZ, 0x7610, R162 ;  /* 0x00007610ffa27816 */ /* 0x000fca00000000a2 */
[----:B----4-:R-:W-:Y:S02]  /*19840*/  @P1 IMAD.MOV.U32 R4, RZ, RZ, R39 ;  /* 0x000000ffff041224 */ /* 0x010fe400078e0027 */
[----:B------:R-:W-:Y:S01]  /*19850*/  @P1 IMAD.MOV.U32 R5, RZ, RZ, R42 ;  /* 0x000000ffff051224 */ /* 0x000fe200078e002a */
[----:B------:R-:W4:Y:S04]  /*19860*/  LDL R39, [R1+0x7e0] ;  /* 0x0007e00001277983 */ /* 0x000f280000100800 */
[----:B------:R-:W4:Y:S04]  /*19870*/  LDL R42, [R1+0x7dc] ;  /* 0x0007dc00012a7983 */ /* 0x000f280000100800 */
[----:B------:R3:W4:Y:S01]  /*19880*/  @P1 LDG.E.U8 R162, desc[UR16][R4.64] ;  /* 0x0000001004a21981 */ /* 0x000722000c1e1100 */
[----:B------:R-:W-:-:S02]  /*19890*/  ISETP.GT.AND P1, PT, R2, 0x3d, PT ;  /* 0x0000003d0200780c */ /* 0x000fc40003f24270 */
[----:B------:R-:W-:Y:S02]  /*198a0*/  PRMT R160, RZ, 0x7610, R160 ;  /* 0x00007610ffa07816 */ /* 0x000fe400000000a0 */
[----:B------:R-:W-:Y:S02]  /*198b0*/  PRMT R158, RZ, 0x7610, R158 ;  /* 0x00007610ff9e7816 */ /* 0x000fe4000000009e */
[----:B------:R-:W-:Y:S02]  /*198c0*/  PRMT R156, RZ, 0x7610, R156 ;  /* 0x00007610ff9c7816 */ /* 0x000fe4000000009c */
[----:B------:R-:W-:Y:S01]  /*198d0*/  PRMT R154, RZ, 0x7610, R154 ;  /* 0x00007610ff9a7816 */ /* 0x000fe2000000009a */
[----:B---3--:R-:W-:Y:S02]  /*198e0*/  @P0 IMAD.MOV.U32 R4, RZ, RZ, R32 ;  /* 0x000000ffff040224 */ /* 0x008fe400078e0020 */
[----:B------:R-:W3:Y:S01]  /*198f0*/  LDL R32, [R1+0x7d8] ;  /* 0x0007d80001207983 */ /* 0x000ee20000100800 */
[----:B--2---:R-:W-:-:S03]  /*19900*/  @P0 IMAD.MOV.U32 R5, RZ, RZ, R38 ;  /* 0x000000ffff050224 */ /* 0x004fc600078e0026 */
[----:B------:R-:W2:Y:S04]  /*19910*/  LDL R38, [R1+0x7d4] ;  /* 0x0007d40001267983 */ /* 0x000ea80000100800 */
[----:B------:R0:W2:Y:S01]  /*19920*/  @P0 LDG.E.U8 R160, desc[UR16][R4.64] ;  /* 0x0000001004a00981 */ /* 0x0000a2000c1e1100 */
[----:B------:R-:W-:Y:S01]  /*19930*/  ISETP.GT.AND P0, PT, R2, 0x3e, PT ;  /* 0x0000003e0200780c */ /* 0x000fe20003f04270 */
[----:B0-----:R-:W-:Y:S02]  /*19940*/  @P1 IMAD.MOV.U32 R4, RZ, RZ, R35 ;  /* 0x000000ffff041224 */ /* 0x001fe400078e0023 */
[----:B------:R-:W2:Y:S01]  /*19950*/  LDL R35, [R1+0x7d0] ;  /* 0x0007d00001237983 */ /* 0x000ea20000100800 */
[----:B------:R-:W-:-:S03]  /*19960*/  @P1 IMAD.MOV.U32 R5, RZ, RZ, R37 ;  /* 0x000000ffff051224 */ /* 0x000fc600078e0025 */
        /* <DEDUP_REMOVED lines=13> */
[----:B------:R0:W2:Y:S02]  /*19a40*/  @P1 LDG.E.U8 R154, desc[UR16][R4.64] ;  /* 0x00000010049a1981 */ /* 0x0000a4000c1e1100 */
[----:B0-----:R-:W-:Y:S02]  /*19a50*/  @P0 IMAD.MOV.U32 R4, RZ, RZ, R30 ;  /* 0x000000ffff040224 */ /* 0x001fe400078e001e */
[----:B------:R-:W2:Y:S01]  /*19a60*/  LDL R30, [R1+0x7b8] ;  /* 0x0007b800011e7983 */ /* 0x000ea20000100800 */
[----:B------:R-:W-:Y:S01]  /*19a70*/  PRMT R159, RZ, 0x7610, R159 ;  /* 0x00007610ff9f7816 */ /* 0x000fe2000000009f */
[----:B------:R-:W-:Y:S01]  /*19a80*/  @P0 IMAD.MOV.U32 R5, RZ, RZ, R34 ;  /* 0x000000ffff050224 */ /* 0x000fe200078e0022 */
[C---:B------:R-:W-:Y:S01]  /*19a90*/  ISETP.GT.AND P1, PT, R2.reuse, 0x41, PT ;  /* 0x000000410200780c */ /* 0x040fe20003f24270 */
[----:B------:R-:W2:Y:S04]  /*19aa0*/  LDL R34, [R1+0x7b4] ;  /* 0x0007b40001227983 */ /* 0x000ea80000100800 */
[----:B------:R4:W2:Y:S01]  /*19ab0*/  @P0 LDG.E.U8 R159, desc[UR16][R4.64] ;  /* 0x00000010049f0981 */ /* 0x0008a2000c1e1100 */
[----:B------:R-:W-:-:S02]  /*19ac0*/  ISETP.GT.AND P0, PT, R2, 0x42, PT ;  /* 0x000000420200780c */ /* 0x000fc40003f04270 */
[----:B------:R-:W-:-:S05]  /*19ad0*/  PRMT R157, RZ, 0x7610, R157 ;  /* 0x00007610ff9d7816 */ /* 0x000fca000000009d */
[----:B----4-:R-:W-:Y:S02]  /*19ae0*/  @P1 IMAD.MOV.U32 R4, RZ, RZ, R39 ;  /* 0x000000ffff041224 */ /* 0x010fe400078e0027 */
[----:B------:R-:W4:Y:S01]  /*19af0*/  LDL R39, [R1+0x7b0] ;  /* 0x0007b00001277983 */ /* 0x000f220000100800 */
[----:B------:R-:W-:-:S03]  /*19b00*/  @P1 IMAD.MOV.U32 R5, RZ, RZ, R42 ;  /* 0x000000ffff051224 */ /* 0x000fc600078e002a */
[----:B------:R-:W4:Y:S04]  /*19b10*/  LDL R42, [R1+0x7ac] ;  /* 0x0007ac00012a7983 */ /* 0x000f280000100800 */
[----:B------:R3:W4:Y:S01]  /*19b20*/  @P1 LDG.E.U8 R157, desc[UR16][R4.64] ;  /* 0x00000010049d1981 */ /* 0x000722000c1e1100 */
[----:B------:R-:W-:Y:S02]  /*19b30*/  ISETP.GT.AND P1, PT, R2, 0x43, PT ;  /* 0x000000430200780c */ /* 0x000fe40003f24270 */
[----:B------:R-:W-:Y:S02]  /*19b40*/  PRMT R155, RZ, 0x7610, R155 ;  /* 0x00007610ff9b7816 */ /* 0x000fe4000000009b */
[----:B------:R-:W-:Y:S02]  /*19b50*/  PRMT R153, RZ, 0x7610, R153 ;  /* 0x00007610ff997816 */ /* 0x000fe40000000099 */
[----:B------:R-:W-:-:S02]  /*19b60*/  PRMT R152, RZ, 0x7610, R152 ;  /* 0x00007610ff987816 */ /* 0x000fc40000000098 */
        /* <DEDUP_REMOVED lines=307> */
[----:B0-----:R-:W-:Y:S01]  /*1aea0*/  @P0 IMAD.MOV.U32 R4, RZ, RZ, R43 ;  /* 0x000000ffff040224 */ /* 0x001fe200078e002b */
[----:B------:R-:W-:Y:S01]  /*1aeb0*/  PRMT R33, RZ, 0x7610, R33 ;  /* 0x00007610ff217816 */ /* 0x000fe20000000021 */
[----:B------:R-:W2:Y:S01]  /*1aec0*/  LDL R43, [R1+0x630] ;  /* 0x00063000012b7983 */ /* 0x000ea20000100800 */
[----:B------:R-:W-:Y:S01]  /*1aed0*/  @P0 IMAD.MOV.U32 R5, RZ, RZ, R44 ;  /* 0x000000ffff050224 */ /* 0x000fe200078e002c */
[----:B------:R-:W-:-:S02]  /*1aee0*/  PRMT R31, RZ, 0x7610, R31 ;  /* 0x00007610ff1f7816 */ /* 0x000fc4000000001f */
        /* <DEDUP_REMOVED lines=10> */
[----:B------:R-:W-:Y:S01]  /*1af90*/  ISETP.GT.AND P1, PT, R2, 0x71, PT ;  /* 0x000000710200780c */ /* 0x000fe20003f24270 */
[----:B------:R-:W-:-:S02]  /*1afa0*/  @P0 IMAD.MOV.U32 R5, RZ, RZ, R34 ;  /* 0x000000ffff050224 */ /* 0x000fc400078e0022 */
[----:B------:R-:W2:Y:S04]  /*1afb0*/  LDL R34, [R1+0x634] ;  /* 0x0006340001227983 */ /* 0x000ea80000100800 */
[----:B------:R4:W2:Y:S01]  /*1afc0*/  @P0 LDG.E.U8 R33, desc[UR16][R4.64] ;  /* 0x0000001004210981 */ /* 0x0008a2000c1e1100 */
[----:B------:R-:W-:-:S05]  /*1afd0*/  ISETP.GT.AND P0, PT, R2, 0x72, PT ;  /* 0x000000720200780c */ /* 0x000fca0003f04270 */
[----:B----4-:R-:W-:Y:S02]  /*1afe0*/  @P1 IMAD.MOV.U32 R4, RZ, RZ, R39 ;  /* 0x000000ffff041224 */ /* 0x010fe400078e0027 */
[----:B------:R-:W4:Y:S01]  /*1aff0*/  LDL R39, [R1+0x624] ;  /* 0x0006240001277983 */ /* 0x000f220000100800 */
[----:B------:R-:W-:Y:S01]  /*1b000*/  @P1 IMAD.MOV.U32 R5, RZ, RZ, R42 ;  /* 0x000000ffff051224 */ /* 0x000fe200078e002a */
[----:B------:R-:W-:Y:S02]  /*1b010*/  PRMT R29, RZ, 0x7610, R29 ;  /* 0x00007610ff1d7816 */ /* 0x000fe4000000001d */
[----:B------:R-:W4:Y:S04]  /*1b020*/  LDL R42, [R1+0x61c] ;  /* 0x00061c00012a7983 */ /* 0x000f280000100800 */
[----:B------:R3:W4:Y:S01]  /*1b030*/  @P1 LDG.E.U8 R31, desc[UR16][R4.64] ;  /* 0x00000010041f1981 */ /* 0x000722000c1e1100 */
[----:B------:R-:W-:-:S02]  /*1b040*/  ISETP.GT.AND P1, PT, R2, 0x73, PT ;  /* 0x000000730200780c */ /* 0x000fc40003f24270 */
        /* <DEDUP_REMOVED lines=14> */
[C---:B------:R-:W-:Y:S01]  /*1b130*/  ISETP.GT.AND P1, PT, R2.reuse, 0x75, PT ;  /* 0x000000750200780c */ /* 0x040fe20003f24270 */
[----:B0-----:R-:W-:Y:S02]  /*1b140*/  @P0 IMAD.MOV.U32 R4, RZ, RZ, R45 ;  /* 0x000000ffff040224 */ /* 0x001fe400078e002d */
[----:B------:R-:W-:Y:S01]  /*1b150*/  @P0 IMAD.MOV.U32 R5, RZ, RZ, R46 ;  /* 0x000000ffff050224 */ /* 0x000fe200078e002e */
[----:B------:R-:W-:Y:S01]  /*1b160*/  PRMT R25, RZ, 0x7610, R25 ;  /* 0x00007610ff197816 */ /* 0x000fe20000000019 */
[----:B------:R-:W2:Y:S04]  /*1b170*/  LDL R46, [R1+0xd98] ;  /* 0x000d9800012e7983 */ /* 0x000ea80000100800 */
[----:B------:R0:W2:Y:S01]  /*1b180*/  @P0 LDG.E.U8 R27, desc[UR16][R4.64] ;  /* 0x00000010041b0981 */ /* 0x0000a2000c1e1100 */
[----:B------:R-:W-:-:S02]  /*1b190*/  ISETP.GT.AND P0, PT, R2, 0x76, PT ;  /* 0x000000760200780c */ /* 0x000fc40003f04270 */
[----:B------:R-:W-:Y:S01]  /*1b1a0*/  PRMT R24, RZ, 0x7610, R24 ;  /* 0x00007610ff187816 */ /* 0x000fe20000000018 */
[----:B------:R-:W2:Y:S01]  /*1b1b0*/  LDL R45, [R1+0xd54] ;  /* 0x000d5400012d7983 */ /* 0x000ea20000100800 */
[----:B0-----:R-:W-:-:S03]  /*1b1c0*/  @P1 IMAD.MOV.U32 R4, RZ, RZ, R36 ;  /* 0x000000ffff041224 */ /* 0x001fc600078e0024 */
[----:B------:R-:W2:Y:S01]  /*1b1d0*/  LDL R36, [R1+0x610] ;  /* 0x0006100001247983 */ /* 0x000ea20000100800 */
[----:B------:R-:W-:-:S03]  /*1b1e0*/  @P1 IMAD.MOV.U32 R5, RZ, RZ, R40 ;  /* 0x000000ffff051224 */ /* 0x000fc600078e0028 */
[----:B------:R-:W2:Y:S04]  /*1b1f0*/  LDL R40, [R1+0x60c] ;  /* 0x00060c0001287983 */ /* 0x000ea80000100800 */
[----:B------:R0:W2:Y:S02]  /*1b200*/  @P1 LDG.E.U8 R26, desc[UR16][R4.64] ;  /* 0x00000010041a1981 */ /* 0x0000a4000c1e1100 */
[----:B0-----:R-:W-:Y:S02]  /*1b210*/  @P0 IMAD.MOV.U32 R4, RZ, RZ, R30 ;  /* 0x000000ffff040224 */ /* 0x001fe400078e001e */
[----:B------:R-:W2:Y:S01]  /*1b220*/  LDL R30, [R1+0x608] ;  /* 0x00060800011e7983 */ /* 0x000ea20000100800 */
[C---:B------:R-:W-:Y:S01]  /*1b230*/  ISETP.GT.AND P1, PT, R2.reuse, 0x77, PT ;  /* 0x000000770200780c */ /* 0x040fe20003f24270 */
[----:B------:R-:W-:Y:S01]  /*1b240*/  @P0 IMAD.MOV.U32 R5, RZ, RZ, R34 ;  /* 0x000000ffff050224 */ /* 0x000fe200078e0022 */
[----:B------:R-:W-:Y:S01]  /*1b250*/  PRMT R252, RZ, 0x7610, R252 ;  /* 0x00007610fffc7816 */ /* 0x000fe200000000fc */
[----:B------:R-:W2:Y:S04]  /*1b260*/  LDL R34, [R1+0x604] ;  /* 0x0006040001227983 */ /* 0x000ea80000100800 */
[----:B------:R0:W2:Y:S01]  /*1b270*/  @P0 LDG.E.U8 R25, desc[UR16][R4.64] ;  /* 0x0000001004190981 */ /* 0x0000a2000c1e1100 */
[----:B------:R-:W-:-:S05]  /*1b280*/  ISETP.GT.AND P0, PT, R2, 0x78, PT ;  /* 0x000000780200780c */ /* 0x000fca0003f04270 */
[----:B0-----:R-:W-:Y:S02]  /*1b290*/  @P1 IMAD.MOV.U32 R4, RZ, RZ, R43 ;  /* 0x000000ffff041224 */ /* 0x001fe400078e002b */
[----:B------:R-:W-:Y:S01]  /*1b2a0*/  @P1 IMAD.MOV.U32 R5, RZ, RZ, R44 ;  /* 0x000000ffff051224 */ /* 0x000fe200078e002c */
[----:B------:R-:W-:Y:S01]  /*1b2b0*/  PRMT R251, RZ, 0x7610, R251 ;  /* 0x00007610fffb7816 */ /* 0x000fe200000000fb */
[----:B------:R-:W2:Y:S04]  /*1b2c0*/  LDL R44, [R1+0xd58] ;  /* 0x000d5800012c7983 */ /* 0x000ea80000100800 */
[----:B------:R4:W2:Y:S01]  /*1b2d0*/  @P1 LDG.E.U8 R24, desc[UR16][R4.64] ;  /* 0x0000001004181981 */ /* 0x0008a2000c1e1100 */
[----:B------:R-:W-:Y:S02]  /*1b2e0*/  ISETP.GT.AND P1, PT, R2, 0x79, PT ;  /* 0x000000790200780c */ /* 0x000fe40003f24270 */
[----:B------:R-:W-:Y:S01]  /*1b2f0*/  PRMT R250, RZ, 0x7610, R250 ;  /* 0x00007610fffa7816 */ /* 0x000fe200000000fa */
[----:B------:R-:W2:Y:S01]  /*1b300*/  LDL R43, [R1+0xd14] ;  /* 0x000d1400012b7983 */ /* 0x000ea20000100800 */
[----:B----4-:R-:W-:-:S03]  /*1b310*/  @P0 IMAD.MOV.U32 R5, RZ, RZ, R39 ;  /* 0x000000ffff050224 */ /* 0x010fc600078e0027 */
[----:B------:R-:W4:Y:S01]  /*1b320*/  LDL R39, [R1+0x5fc] ;  /* 0x0005fc0001277983 */ /* 0x000f220000100800 */
[----:B------:R-:W-:Y:S02]  /*1b330*/  LOP3.LUT R3, R3, 0xffff, RZ, 0xc0, !PT ;  /* 0x0000ffff03037812 */ /* 0x000fe400078ec0ff */
[----:B------:R-:W-:Y:S01]  /*1b340*/  PRMT R249, RZ, 0x7610, R249 ;  /* 0x00007610fff97816 */ /* 0x000fe200000000f9 */
[----:B---3--:R-:W-:Y:S02]  /*1b350*/  @P0 IMAD.MOV.U32 R4, RZ, RZ, R32 ;  /* 0x000000ffff040224 */ /* 0x008fe400078e0020 */
[----:B------:R-:W3:Y:S04]  /*1b360*/  LDL R32, [R1+0x600] ;  /* 0x0006000001207983 */ /* 0x000ee80000100800 */
[----:B------:R2:W3:Y:S01]  /*1b370*/  @P0 LDG.E.U8 R252, desc[UR16][R4.64] ;  /* 0x0000001004fc0981 */ /* 0x0004e2000c1e1100 */
[----:B------:R-:W-:Y:S01]  /*1b380*/  ISETP.GT.AND P0, PT, R2, 0x7a, PT ;  /* 0x0000007a0200780c */ /* 0x000fe20003f04270 */
[----:B--2---:R-:W-:-:S02]  /*1b390*/  @P1 IMAD.MOV.U32 R4, RZ, RZ, R38 ;  /* 0x000000ffff041224 */ /* 0x004fc400078e0026 */
[----:B------:R-:W-:Y:S01]  /*1b3a0*/  @P1 IMAD.MOV.U32 R5, RZ, RZ, R42 ;  /* 0x000000ffff051224 */ /* 0x000fe200078e002a */
[----:B------:R-:W2:Y:S04]  /*1b3b0*/  LDL R38, [R1+0x5f4] ;  /* 0x0005f40001267983 */ /* 0x000ea80000100800 */
[----:B------:R0:W2:Y:S04]  /*1b3c0*/  @P1 LDG.E.U8 R251, desc[UR16][R4.64] ;  /* 0x0000001004fb1981 */ /* 0x0000a8000c1e1100 */
[----:B------:R-:W2:Y:S01]  /*1b3d0*/  LDL R42, [R1+0xd18] ;  /* 0x000d1800012a7983 */ /* 0x000ea20000100800 */
[----:B0-----:R-:W-:-:S02]  /*1b3e0*/  @P0 IMAD.MOV.U32 R4, RZ, RZ, R35 ;  /* 0x000000ffff040224 */ /* 0x001fc400078e0023 */
[----:B------:R-:W-:Y:S02]  /*1b3f0*/  @P0 IMAD.MOV.U32 R5, RZ, RZ, R37 ;  /* 0x000000ffff050224 */ /* 0x000fe400078e0025 */
[----:B------:R-:W2:Y:S04]  /*1b400*/  LDL R37, [R1+0x5f8] ;  /* 0x0005f80001257983 */ /* 0x000ea80000100800 */
[----:B------:R0:W2:Y:S01]  /*1b410*/  @P0 LDG.E.U8 R250, desc[UR16][R4.64] ;  /* 0x0000001004fa0981 */ /* 0x0000a2000c1e1100 */
[----:B------:R-:W-:Y:S02]  /*1b420*/  ISETP.GT.AND P0, PT, R2, 0x7b, PT ;  /* 0x0000007b0200780c */ /* 0x000fe40003f04270 */
[----:B0-----:R-:W-:-:S04]  /*1b430*/  LOP3.LUT R4, R232, 0xffff, RZ, 0xc0, !PT ;  /* 0x0000ffffe8047812 */ /* 0x001fc800078ec0ff */
[----:B------:R-:W-:-:S07]  /*1b440*/  PRMT R35, R4, 0x3340, R3 ;  /* 0x0000334004237816 */ /* 0x000fce0000000003 */
[----:B------:R-:W-:Y:S02]  /*1b450*/  @P0 IMAD.MOV.U32 R4, RZ, RZ, R36 ;  /* 0x000000ffff040224 */ /* 0x000fe400078e0024 */
[----:B------:R-:W-:Y:S01]  /*1b460*/  @P0 IMAD.MOV.U32 R5, RZ, RZ, R40 ;  /* 0x000000ffff050224 */ /* 0x000fe200078e0028 */
[----:B------:R-:W-:Y:S01]  /*1b470*/  LOP3.LUT R3, R247, 0xffff, RZ, 0xc0, !PT ;  /* 0x0000fffff7037812 */ /* 0x000fe200078ec0ff */
[----:B------:R-:W2:Y:S04]  /*1b480*/  LDL R40, [R1+0xcd4] ;  /* 0x000cd40001287983 */ /* 0x000ea80000100800 */
[----:B------:R0:W2:Y:S01]  /*1b490*/  @P0 LDG.E.U8 R249, desc[UR16][R4.64] ;  /* 0x0000001004f90981 */ /* 0x0000a2000c1e1100 */
[----:B------:R-:W-:Y:S02]  /*1b4a0*/  ISETP.GT.AND P0, PT, R2, 0x7c, PT ;  /* 0x0000007c0200780c */ /* 0x000fe40003f04270 */
[----:B0-----:R-:W-:-:S04]  /*1b4b0*/  LOP3.LUT R4, R245, 0xffff, RZ, 0xc0, !PT ;  /* 0x0000fffff5047812 */ /* 0x001fc800078ec0ff */
[----:B------:R-:W-:-:S07]  /*1b4c0*/  PRMT R36, R4, 0x3340, R3 ;  /* 0x0000334004247816 */ /* 0x000fce0000000003 */
[----:B------:R-:W-:Y:S02]  /*1b4d0*/  @P0 IMAD.MOV.U32 R4, RZ, RZ, R30 ;  /* 0x000000ffff040224 */ /* 0x000fe400078e001e */
[----:B------:R-:W2:Y:S01]  /*1b4e0*/  LDL R30, [R1+0x5f0] ;  /* 0x0005f000011e7983 */ /* 0x000ea20000100800 */
[----:B------:R-:W-:Y:S01]  /*1b4f0*/  @P0 IMAD.MOV.U32 R5, RZ, RZ, R34 ;  /* 0x000000ffff050224 */ /* 0x000fe200078e0022 */
[----:B------:R-:W-:Y:S02]  /*1b500*/  PRMT R245, RZ, 0x7610, R245 ;  /* 0x00007610fff57816 */ /* 0x000fe400000000f5 */
[----:B------:R-:W2:Y:S04]  /*1b510*/  LDL R34, [R1+0x5ec] ;  /* 0x0005ec0001227983 */ /* 0x000ea80000100800 */
[----:B------:R0:W2:Y:S01]  /*1b520*/  @P0 LDG.E.U8 R245, desc[UR16][R4.64] ;  /* 0x0000001004f50981 */ /* 0x0000a2000c1e1100 */
[----:B------:R-:W-:-:S02]  /*1b530*/  ISETP.GT.AND P0, PT, R2, 0x7d, PT ;  /* 0x0000007d0200780c */ /* 0x000fc40003f04270 */
[----:B------:R-:W-:Y:S02]  /*1b540*/  LOP3.LUT R3, R236, 0xffff, RZ, 0xc0, !PT ;  /* 0x0000ffffec037812 */ /* 0x000fe400078ec0ff */
[----:B------:R-:W-:Y:S02]  /*1b550*/  PRMT R236, RZ, 0x7610, R236 ;  /* 0x00007610ffec7816 */ /* 0x000fe400000000ec */
[----:B0-----:R-:W-:-:S04]  /*1b560*/  LOP3.LUT R4, R6, 0xffff, RZ, 0xc0, !PT ;  /* 0x0000ffff06047812 */ /* 0x001fc800078ec0ff */
[----:B------:R-:W-:-:S03]  /*1b570*/  PRMT R247, R4, 0x3340, R3 ;  /* 0x0000334004f77816 */ /* 0x000fc60000000003 */
[----:B----4-:R-:W-:Y:S01]  /*1b580*/  @P0 IMAD.MOV.U32 R5, RZ, RZ, R39 ;  /* 0x000000ffff050224 */ /* 0x010fe200078e0027 */
[----:B------:R-:W-:Y:S01]  /*1b590*/  LOP3.LUT R3, R244, 0xffff, RZ, 0xc0, !PT ;  /* 0x0000fffff4037812 */ /* 0x000fe200078ec0ff */
[----:B------:R-:W4:Y:S01]  /*1b5a0*/  LDL R39, [R1+0xcd8] ;  /* 0x000cd80001277983 */ /* 0x000f220000100800 */
[----:B------:R-:W-:Y:S01]  /*1b5b0*/  PRMT R232, RZ, 0x7610, R232 ;  /* 0x00007610ffe87816 */ /* 0x000fe200000000e8 */
[----:B---3--:R-:W-:Y:S02]  /*1b5c0*/  @P0 IMAD.MOV.U32 R4, RZ, RZ, R32 ;  /* 0x000000ffff040224 */ /* 0x008fe400078e0020 */
[----:B------:R-:W3:Y:S04]  /*1b5d0*/  LDL R32, [R1+0xe00] ;  /* 0x000e000001207983 */ /* 0x000ee80000100800 */
[----:B------:R0:W4:Y:S01]  /*1b5e0*/  @P0 LDG.E.U8 R236, desc[UR16][R4.64] ;  /* 0x0000001004ec0981 */ /* 0x000122000c1e1100 */
[----:B------:R-:W-:-:S02]  /*1b5f0*/  ISETP.GT.AND P0, PT, R2, 0x7e, PT ;  /* 0x0000007e0200780c */ /* 0x000fc40003f04270 */
[----:B0-----:R-:W-:-:S04]  /*1b600*/  LOP3.LUT R4, R241, 0xffff, RZ, 0xc0, !PT ;  /* 0x0000fffff1047812 */ /* 0x001fc800078ec0ff */
[----:B------:R-:W-:-:S07]  /*1b610*/  PRMT R241, R4, 0x3340, R3 ;  /* 0x0000334004f17816 */ /* 0x000fce0000000003 */
[----:B--2---:R-:W-:Y:S01]  /*1b620*/  @P0 IMAD.MOV.U32 R5, RZ, RZ, R38 ;  /* 0x000000ffff050224 */ /* 0x004fe200078e0026 */
[----:B------:R-:W-:Y:S01]  /*1b630*/  LOP3.LUT R3, R9, 0xffff, RZ, 0xc0, !PT ;  /* 0x0000ffff09037812 */ /* 0x000fe200078ec0ff */
[----:B------:R-:W2:Y:S01]  /*1b640*/  LDL R38, [R1+0xc94] ;  /* 0x000c940001267983 */ /* 0x000ea20000100800 */
[----:B------:R-:W-:Y:S01]  /*1b650*/  @P0 IMAD.MOV.U32 R4, RZ, RZ, R37 ;  /* 0x000000ffff040224 */ /* 0x000fe200078e0025 */
[----:B------:R-:W-:Y:S02]  /*1b660*/  LOP3.LUT R6, R248, 0xffff, RZ, 0xc0, !PT ;  /* 0x0000fffff8067812 */ /* 0x000fe400078ec0ff */
[----:B------:R-:W2:Y:S04]  /*1b670*/  LDL R37, [R1+0xc98] ;  /* 0x000c980001257983 */ /* 0x000ea80000100800 */
[----:B------:R0:W2:Y:S01]  /*1b680*/  @P0 LDG.E.U8 R232, desc[UR16][R4.64] ;  /* 0x0000001004e80981 */ /* 0x0000a2000c1e1100 */
[----:B------:R-:W-:-:S02]  /*1b690*/  ISETP.GT.AND P0, PT, R2, 0x7f, PT ;  /* 0x0000007f0200780c */ /* 0x000fc40003f04270 */
[----:B0-----:R-:W-:-:S04]  /*1b6a0*/  LOP3.LUT R4, R243, 0xffff, RZ, 0xc0, !PT ;  /* 0x0000fffff3047812 */ /* 0x001fc800078ec0ff */
[----:B------:R-:W-:Y:S02]  /*1b6b0*/  PRMT R9, R4, 0x3340, R3 ;  /* 0x0000334004097816 */ /* 0x000fe40000000003 */
[----:B------:R-:W-:-:S05]  /*1b6c0*/  LOP3.LUT R3, R8, 0xffff, RZ, 0xc0, !PT ;  /* 0x0000ffff08037812 */ /* 0x000fca00078ec0ff */
[----:B------:R-:W-:Y:S02]  /*1b6d0*/  @P0 IMAD.MOV.U32 R8, RZ, RZ, R30 ;  /* 0x000000ffff080224 */ /* 0x000fe400078e001e */
[----:B------:R-:W4:Y:S01]  /*1b6e0*/  LDL R30, [R1+0xe20] ;  /* 0x000e2000011e7983 */ /* 0x000f220000100800 */
[----:B------:R-:W-:-:S04]  /*1b6f0*/  LOP3.LUT R5, R240, 0xffff, RZ, 0xc0, !PT ;  /* 0x0000fffff0057812 */ /* 0x000fc800078ec0ff */
[----:B------:R-:W-:Y:S02]  /*1b700*/  PRMT R240, R6, 0x3340, R5 ;  /* 0x0000334006f07816 */ /* 0x000fe40000000005 */
[----:B------:R-:W-:Y:S02]  /*1b710*/  LOP3.LUT R6, R211, 0xffff, RZ, 0xc0, !PT ;  /* 0x0000ffffd3067812 */ /* 0x000fe400078ec0ff */
[----:B------:R-:W-:Y:S02]  /*1b720*/  LOP3.LUT R5, R239, 0xffff, RZ, 0xc0, !PT ;  /* 0x0000ffffef057812 */ /* 0x000fe400078ec0ff */
[----:B------:R-:W-:Y:S02]  /*1b730*/  LOP3.LUT R4, R7, 0xffff, RZ, 0xc0, !PT ;  /* 0x0000ffff07047812 */ /* 0x000fe400078ec0ff */
[----:B------:R-:W-:Y:S02]  /*1b740*/  PRMT R7, R6, 0x3340, R5 ;  /* 0x0000334006077816 */ /* 0x000fe40000000005 */
[----:B------:R-:W-:Y:S01]  /*1b750*/  PRMT R6, R240, 0x5410, R9 ;  /* 0x00005410f0067816 */ /* 0x000fe20000000009 */
[----:B------:R-:W-:Y:S01]  /*1b760*/  @P0 IMAD.MOV.U32 R9, RZ, RZ, R34 ;  /* 0x000000ffff090224 */ /* 0x000fe200078e0022 */
[----:B------:R-:W-:Y:S01]  /*1b770*/  PRMT R211, RZ, 0x7610, R211 ;  /* 0x00007610ffd37816 */ /* 0x000fe200000000d3 */
[----:B------:R-:W2:Y:S05]  /*1b780*/  LDL R34, [R1+0x9fc] ;  /* 0x0009fc0001227983 */ /* 0x000eaa0000100800 */
[----:B------:R0:W2:Y:S01]  /*1b790*/  @P0 LDG.E.U8 R211, desc[UR16][R8.64] ;  /* 0x0000001008d30981 */ /* 0x0000a2000c1e1100 */
[----:B------:R-:W-:-:S02]  /*1b7a0*/  PRMT R3, R4, 0x3340, R3 ;  /* 0x0000334004037816 */ /* 0x000fc40000000003 */
[----:B------:R-:W-:Y:S02]  /*1b7b0*/  PRMT R4, R35, 0x5410, R36 ;  /* 0x0000541023047816 */ /* 0x000fe40000000024 */
[----:B------:R-:W-:Y:S01]  /*1b7c0*/  PRMT R5, R247, 0x5410, R241 ;  /* 0x00005410f7057816 */ /* 0x000fe200000000f1 */
[----:B------:R-:W2:Y:S01]  /*1b7d0*/  LDL R35, [R1+0xe14] ;  /* 0x000e140001237983 */ /* 0x000ea20000100800 */
[----:B------:R-:W-:Y:S01]  /*1b7e0*/  PRMT R7, R7, 0x5410, R3 ;  /* 0x0000541007077816 */ /* 0x000fe20000000003 */
[----:B------:R-:W-:Y:S01]  /*1b7f0*/  BAR.SYNC.DEFER_BLOCKING 0x0 ;  /* 0x0000000000007b1d */ /* 0x000fe20000010000 */
[----:B------:R-:W-:-:S05]  /*1b800*/  LOP3.LUT R3, R231, 0xffff, RZ, 0xc0, !PT ;  /* 0x0000ffffe7037812 */ /* 0x000fca00078ec0ff */
[----:B------:R-:W2:Y:S04]  /*1b810*/  LDL R36, [R1+0xc54] ;  /* 0x000c540001247983 */ /* 0x000ea80000100800 */
[----:B---3--:R1:W-:Y:S04]  /*1b820*/  STS.128 [R32+UR8+0x8000], R4 ;  /* 0x0080000420007988 */ /* 0x0083e80008000c08 */
[----:B-1----:R-:W3:Y:S01]  /*1b830*/  LDL R32, [R1+0xe1c] ;  /* 0x000e1c0001207983 */ /* 0x002ee20000100800 */
[----:B------:R-:W-:Y:S02]  /*1b840*/  LOP3.LUT R6, R238, 0xffff, RZ, 0xc0, !PT ;  /* 0x0000ffffee067812 */ /* 0x000fe400078ec0ff */
[----:B------:R-:W-:-:S02]  /*1b850*/  LOP3.LUT R5, R242, 0xffff, RZ, 0xc0, !PT ;  /* 0x0000fffff2057812 */ /* 0x000fc400078ec0ff */
[----:B------:R-:W-:Y:S02]  /*1b860*/  LOP3.LUT R4, R246, 0xffff, RZ, 0xc0, !PT ;  /* 0x0000fffff6047812 */ /* 0x000fe400078ec0ff */
[----:B------:R-:W-:Y:S02]  /*1b870*/  PRMT R238, R6, 0x3340, R5 ;  /* 0x0000334006ee7816 */ /* 0x000fe40000000005 */
[----:B------:R-:W-:Y:S02]  /*1b880*/  PRMT R231, R4, 0x3340, R3 ;  /* 0x0000334004e77816 */ /* 0x000fe40000000003 */
[----:B------:R-:W-:Y:S02]  /*1b890*/  LOP3.LUT R6, R234, 0xffff, RZ, 0xc0, !PT ;  /* 0x0000ffffea067812 */ /* 0x000fe400078ec0ff */
        /* <DEDUP_REMOVED lines=9> */
[----:B0-----:R-:W-:Y:S02]  /*1b930*/  PRMT R9, R6, 0x3340, R5 ;  /* 0x0000334006097816 */ /* 0x001fe40000000005 */
[----:B------:R-:W-:Y:S02]  /*1b940*/  PRMT R8, R4, 0x3340, R3 ;  /* 0x0000334004087816 */ /* 0x000fe40000000003 */
[----:B------:R-:W-:Y:S02]  /*1b950*/  LOP3.LUT R6, R220, 0xffff, RZ, 0xc0, !PT ;  /* 0x0000ffffdc067812 */ /* 0x000fe400078ec0ff */
[----:B------:R-:W-:Y:S02]  /*1b960*/  LOP3.LUT R5, R208, 0xffff, RZ, 0xc0, !PT ;  /* 0x0000ffffd0057812 */ /* 0x000fe400078ec0ff */
[----:B------:R-:W-:-:S02]  /*1b970*/  LOP3.LUT R4, R210, 0xffff, RZ, 0xc0, !PT ;  /* 0x0000ffffd2047812 */ /* 0x000fc400078ec0ff */
[----:B------:R-:W-:Y:S02]  /*1b980*/  LOP3.LUT R3, R201, 0xffff, RZ, 0xc0, !PT ;  /* 0x0000ffffc9037812 */ /* 0x000fe400078ec0ff */
[----:B------:R-:W-:Y:S02]  /*1b990*/  PRMT R7, R6, 0x3340, R5 ;  /* 0x0000334006077816 */ /* 0x000fe40000000005 */
[----:B------:R-:W-:Y:S02]  /*1b9a0*/  PRMT R3, R4, 0x3340, R3 ;  /* 0x0000334004037816 */ /* 0x000fe40000000003 */
[----:B------:R-:W-:Y:S02]  /*1b9b0*/  PRMT R4, R238, 0x5410, R231 ;  /* 0x00005410ee047816 */ /* 0x000fe400000000e7 */
[----:B------:R-:W-:Y:S02]  /*1b9c0*/  PRMT R5, R228, 0x5410, R226 ;  /* 0x00005410e4057816 */ /* 0x000fe400000000e2 */
[----:B------:R-:W-:-:S02]  /*1b9d0*/  PRMT R6, R9, 0x5410, R8 ;  /* 0x0000541009067816 */ /* 0x000fc40000000008 */
[----:B------:R-:W-:-:S05]  /*1b9e0*/  PRMT R7, R7, 0x5410, R3 ;  /* 0x0000541007077816 */ /* 0x000fca0000000003 */
[----:B----4-:R0:W-:Y:S04]  /*1b9f0*/  STS.128 [R30+UR8+0x8000], R4 ;  /* 0x008000041e007988 */ /* 0x0101e80008000c08 */
[----:B0-----:R-:W4:Y:S01]  /*1ba00*/  LDL R30, [R1+0xe18] ;  /* 0x000e1800011e7983 */ /* 0x001f220000100800 */
[----:B------:R-:W-:Y:S02]  /*1ba10*/  LOP3.LUT R6, R214, 0xffff, RZ, 0xc0, !PT ;  /* 0x0000ffffd6067812 */ /* 0x000fe400078ec0ff */
[----:B------:R-:W-:Y:S02]  /*1ba20*/  LOP3.LUT R5, R217, 0xffff, RZ, 0xc0, !PT ;  /* 0x0000ffffd9057812 */ /* 0x000fe400078ec0ff */
[----:B------:R-:W-:Y:S02]  /*1ba30*/  LOP3.LUT R4, R205, 0xffff, RZ, 0xc0, !PT ;  /* 0x0000ffffcd047812 */ /* 0x000fe400078ec0ff */
[----:B------:R-:W-:-:S02]  /*1ba40*/  LOP3.LUT R3, R207, 0xffff, RZ, 0xc0, !PT ;  /* 0x0000ffffcf037812 */ /* 0x000fc400078ec0ff */
[----:B------:R-:W-:Y:S02]  /*1ba50*/  PRMT R205, R6, 0x3340, R5 ;  /* 0x0000334006cd7816 */ /* 0x000fe40000000005 */
[----:B------:R-:W-:Y:S02]  /*1ba60*/  PRMT R201, R4, 0x3340, R3 ;  /* 0x0000334004c97816 */ /* 0x000fe40000000003 */
        /* <DEDUP_REMOVED lines=18> */
[----:B------:R-:W-:Y:S02]  /*1bb90*/  PRMT R4, R205, 0x5410, R201 ;  /* 0x00005410cd047816 */ /* 0x000fe400000000c9 */
[----:B------:R-:W-:Y:S02]  /*1bba0*/  PRMT R5, R198, 0x5410, R196 ;  /* 0x00005410c6057816 */ /* 0x000fe400000000c4 */
[----:B------:R-:W-:Y:S02]  /*1bbb0*/  PRMT R6, R9, 0x5410, R8 ;  /* 0x0000541009067816 */ /* 0x000fe40000000008 */
[----:B------:R-:W-:-:S02]  /*1bbc0*/  PRMT R7, R7, 0x5410, R3 ;  /* 0x0000541007077816 */ /* 0x000fc40000000003 */
[----:B------:R-:W-:-:S03]  /*1bbd0*/  LOP3.LUT R3, R178, 0xffff, RZ, 0xc0, !PT ;  /* 0x0000ffffb2037812 */ /* 0x000fc600078ec0ff */
[----:B---3--:R0:W-:Y:S02]  /*1bbe0*/  STS.128 [R32+UR8+0x8000], R4 ;  /* 0x0080000420007988 */ /* 0x0081e40008000c08 */
[----:B0-----:R-:W-:Y:S02]  /*1bbf0*/  LOP3.LUT R6, R193, 0xffff, RZ, 0xc0, !PT ;  /* 0x0000ffffc1067812 */ /* 0x001fe400078ec0ff */
[----:B------:R-:W3:Y:S01]  /*1bc00*/  LDL R32, [R1+0xdf8] ;  /* 0x000df80001207983 */ /* 0x000ee20000100800 */
[----:B------:R-:W-:Y:S02]  /*1bc10*/  LOP3.LUT R5, R182, 0xffff, RZ, 0xc0, !PT ;  /* 0x0000ffffb6057812 */ /* 0x000fe400078ec0ff */
[----:B------:R-:W-:Y:S02]  /*1bc20*/  LOP3.LUT R4, R185, 0xffff, RZ, 0xc0, !PT ;  /* 0x0000ffffb9047812 */ /* 0x000fe400078ec0ff */
[----:B------:R-:W-:Y:S02]  /*1bc30*/  PRMT R180, R6, 0x3340, R5 ;  /* 0x0000334006b47816 */ /* 0x000fe40000000005 */
[----:B------:R-:W-:-:S02]  /*1bc40*/  PRMT R178, R4, 0x3340, R3 ;  /* 0x0000334004b27816 */ /* 0x000fc40000000003 */
[----:B------:R-:W-:Y:S02]  /*1bc50*/  LOP3.LUT R6, R176, 0xffff, RZ, 0xc0, !PT ;  /* 0x0000ffffb0067812 */ /* 0x000fe400078ec0ff */
[----:B------:R-:W-:Y:S02]  /*1bc60*/  LOP3.LUT R5, R174, 0xffff, RZ, 0xc0, !PT ;  /* 0x0000ffffae057812 */ /* 0x000fe400078ec0ff */
        /* <DEDUP_REMOVED lines=16> */
[----:B------:R-:W-:Y:S02]  /*1bd70*/  PRMT R4, R180, 0x5410, R178 ;  /* 0x00005410b4047816 */ /* 0x000fe400000000b2 */
[----:B------:R-:W-:Y:S02]  /*1bd80*/  PRMT R5, R172, 0x5410, R170 ;  /* 0x00005410ac057816 */ /* 0x000fe400000000aa */
[----:B------:R-:W-:Y:S02]  /*1bd90*/  PRMT R6, R9, 0x5410, R8 ;  /* 0x0000541009067816 */ /* 0x000fe40000000008 */
[----:B------:R-:W-:-:S05]  /*1bda0*/  PRMT R7, R7, 0x5410, R3 ;  /* 0x0000541007077816 */ /* 0x000fca0000000003 */
[----:B----4-:R0:W-:Y:S04]  /*1bdb0*/  STS.128 [R30+UR8+0x8000], R4 ;  /* 0x008000041e007988 */ /* 0x0101e80008000c08 */
[----:B0-----:R-:W4:Y:S01]  /*1bdc0*/  LDL R30, [R1+0xdd8] ;  /* 0x000dd800011e7983 */ /* 0x001f220000100800 */
[----:B------:R-:W0:Y:S01]  /*1bdd0*/  S2R R174, SR_TID.X ;  /* 0x0000000000ae7919 */ /* 0x000e220000002100 */
[----:B------:R-:W-:Y:S02]  /*1bde0*/  LOP3.LUT R5, R159, 0xffff, RZ, 0xc0, !PT ;  /* 0x0000ffff9f057812 */ /* 0x000fe400078ec0ff */
[----:B------:R-:W-:-:S04]  /*1bdf0*/  LOP3.LUT R4, R157, 0xffff, RZ, 0xc0, !PT ;  /* 0x0000ffff9d047812 */ /* 0x000fc800078ec0ff */
[----:B------:R-:W-:Y:S02]  /*1be00*/  PRMT R154, R5, 0x3340, R4 ;  /* 0x00003340059a7816 */ /* 0x000fe40000000004 */
[----:B------:R-:W-:Y:S02]  /*1be10*/  LOP3.LUT R5, R152, 0xffff, RZ, 0xc0, !PT ;  /* 0x0000ffff98057812 */ /* 0x000fe400078ec0ff */
[----:B------:R-:W-:Y:S02]  /*1be20*/  LOP3.LUT R4, R23, 0xffff, RZ, 0xc0, !PT ;  /* 0x0000ffff17047812 */ /* 0x000fe400078ec0ff */
[----:B0-----:R-:W-:-:S04]  /*1be30*/  LOP3.LUT R3, R174, 0x7f, RZ, 0xc0, !PT ;  /* 0x0000007fae037812 */ /* 0x001fc800078ec0ff */
[----:B------:R-:W-:Y:S02]  /*1be40*/  ISETP.GE.AND P0, PT, R3, R2, PT ;  /* 0x000000020300720c */ /* 0x000fe40003f06270 */
[----:B------:R-:W-:Y:S02]  /*1be50*/  LOP3.LUT R3, R155, 0xffff, RZ, 0xc0, !PT ;  /* 0x0000ffff9b037812 */ /* 0x000fe400078ec0ff */
[----:B------:R-:W-:-:S04]  /*1be60*/  LOP3.LUT R2, R153, 0xffff, RZ, 0xc0, !PT ;  /* 0x0000ffff99027812 */ /* 0x000fc800078ec0ff */
[----:B------:R-:W-:Y:S02]  /*1be70*/  PRMT R153, R3, 0x3340, R2 ;  /* 0x0000334003997816 */ /* 0x000fe40000000002 */
[----:B------:R-:W-:Y:S02]  /*1be80*/  LOP3.LUT R3, R22, 0xffff, RZ, 0xc0, !PT ;  /* 0x0000ffff16037812 */ /* 0x000fe400078ec0ff */
[----:B------:R-:W-:Y:S02]  /*1be90*/  LOP3.LUT R2, R21, 0xffff, RZ, 0xc0, !PT ;  /* 0x0000ffff15027812 */ /* 0x000fe400078ec0ff */
[----:B------:R-:W-:Y:S02]  /*1bea0*/  PRMT R21, R5, 0x3340, R4 ;  /* 0x0000334005157816 */ /* 0x000fe40000000004 */
[----:B------:R-:W-:Y:S02]  /*1beb0*/  PRMT R9, R3, 0x3340, R2 ;  /* 0x0000334003097816 */ /* 0x000fe40000000002 */
[----:B------:R-:W-:-:S02]  /*1bec0*/  LOP3.LUT R5, R20, 0xffff, RZ, 0xc0, !PT ;  /* 0x0000ffff14057812 */ /* 0x000fc400078ec0ff */
[----:B------:R-:W-:Y:S02]  /*1bed0*/  LOP3.LUT R4, R19, 0xffff, RZ, 0xc0, !PT ;  /* 0x0000ffff13047812 */ /* 0x000fe400078ec0ff */
[----:B------:R-:W-:Y:S02]  /*1bee0*/  LOP3.LUT R3, R18, 0xffff, RZ, 0xc0, !PT ;  /* 0x0000ffff12037812 */ /* 0x000fe400078ec0ff */
[----:B------:R-:W-:Y:S02]  /*1bef0*/  LOP3.LUT R2, R15, 0xffff, RZ, 0xc0, !PT ;  /* 0x0000ffff0f027812 */ /* 0x000fe400078ec0ff */
[----:B------:R-:W-:Y:S02]  /*1bf00*/  PRMT R8, R5, 0x3340, R4 ;  /* 0x0000334005087816 */ /* 0x000fe40000000004 */
[----:B------:R-:W-:Y:S02]  /*1bf10*/  PRMT R6, R3, 0x3340, R2 ;  /* 0x0000334003067816 */ /* 0x000fe40000000002 */
[----:B------:R-:W-:-:S02]  /*1bf20*/  LOP3.LUT R5, R14, 0xffff, RZ, 0xc0, !PT ;  /* 0x0000ffff0e057812 */ /* 0x000fc400078ec0ff */
[----:B------:R-:W-:Y:S02]  /*1bf30*/  LOP3.LUT R4, R13, 0xffff, RZ, 0xc0, !PT ;  /* 0x0000ffff0d047812 */ /* 0x000fe400078ec0ff */
[----:B------:R-:W-:Y:S01]  /*1bf40*/  LOP3.LUT R3, R12, 0xffff, RZ, 0xc0, !PT ;  /* 0x0000ffff0c037812 */ /* 0x000fe200078ec0ff */
[----:B------:R-:W4:Y:S01]  /*1bf50*/  LDL R13, [R1+0xbd8] ;  /* 0x000bd800010d7983 */ /* 0x000f220000100800 */
[----:B------:R-:W-:Y:S02]  /*1bf60*/  LOP3.LUT R2, R11, 0xffff, RZ, 0xc0, !PT ;  /* 0x0000ffff0b027812 */ /* 0x000fe400078ec0ff */
[----:B------:R-:W-:Y:S01]  /*1bf70*/  PRMT R7, R5, 0x3340, R4 ;  /* 0x0000334005077816 */ /* 0x000fe20000000004 */
[----:B------:R-:W4:Y:S01]  /*1bf80*/  LDL R12, [R1+0xb94] ;  /* 0x000b9400010c7983 */ /* 0x000f220000100800 */
[----:B------:R-:W-:Y:S02]  /*1bf90*/  PRMT R2, R3, 0x3340, R2 ;  /* 0x0000334003027816 */ /* 0x000fe40000000002 */
[----:B------:R-:W-:Y:S01]  /*1bfa0*/  PRMT R4, R154, 0x5410, R153 ;  /* 0x000054109a047816 */ /* 0x000fe20000000099 */
[----:B------:R-:W4:Y:S01]  /*1bfb0*/  LDL R11, [R1+0xb98] ;  /* 0x000b9800010b7983 */ /* 0x000f220000100800 */
[----:B------:R-:W-:-:S02]  /*1bfc0*/  PRMT R5, R21, 0x5410, R9 ;  /* 0x0000541015057816 */ /* 0x000fc40000000009 */
[----:B------:R-:W-:Y:S01]  /*1bfd0*/  PRMT R6, R8, 0x5410, R6 ;  /* 0x0000541008067816 */ /* 0x000fe20000000006 */
[----:B--2---:R-:W-:Y:S01]  /*1bfe0*/  @!P0 IMAD.MOV.U32 R3, RZ, RZ, R34 ;  /* 0x000000ffff038224 */ /* 0x004fe200078e0022 */
[----:B------:R-:W-:Y:S01]  /*1bff0*/  PRMT R7, R7, 0x5410, R2 ;  /* 0x0000541007077816 */ /* 0x000fe20000000002 */
[----:B------:R-:W2:Y:S04]  /*1c000*/  LDL R34, [R1+0xc14] ;  /* 0x000c140001227983 */ /* 0x000ea80000100800 */
[----:B------:R0:W-:Y:S01]  /*1c010*/  STS.128 [R35+UR8+0x8000], R4 ;  /* 0x0080000423007988 */ /* 0x0001e20008000c08 */
[----:B------:R-:W-:-:S03]  /*1c020*/  PRMT R185, RZ, 0x7610, R185 ;  /* 0x00007610ffb97816 */ /* 0x000fc600000000b9 */
[----:B------:R-:W2:Y:S04]  /*1c030*/  LDL R9, [R1+0xb54] ;  /* 0x000b540001097983 */ /* 0x000ea80000100800 */
[----:B------:R-:W2:Y:S04]  /*1c040*/  LDL R8, [R1+0xb58] ;  /* 0x000b580001087983 */ /* 0x000ea80000100800 */
[----:B0-----:R-:W2:Y:S04]  /*1c050*/  LDL R35, [R1+0xc58] ;  /* 0x000c580001237983 */ /* 0x001ea80000100800 */
[----:B------:R-:W2:Y:S04]  /*1c060*/  LDL R7, [R1+0xb14] ;  /* 0x000b140001077983 */ /* 0x000ea80000100800 */
[----:B------:R-:W2:Y:S01]  /*1c070*/  LDL R6, [R1+0xb18] ;  /* 0x000b180001067983 */ /* 0x000ea20000100800 */
[----:B------:R-:W-:-:S03]  /*1c080*/  PRMT R180, RZ, 0x7610, R180 ;  /* 0x00007610ffb47816 */ /* 0x000fc600000000b4 */
[----:B------:R-:W2:Y:S04]  /*1c090*/  LDL R5, [R1+0xad4] ;  /* 0x000ad40001057983 */ /* 0x000ea80000100800 */
[----:B------:R-:W2:Y:S01]  /*1c0a0*/  LDL R4, [R1+0xad8] ;  /* 0x000ad80001047983 */ /* 0x000ea20000100800 */
[----:B---3--:R-:W-:-:S03]  /*1c0b0*/  @!P0 IMAD.MOV.U32 R2, RZ, RZ, R32 ;  /* 0x000000ffff028224 */ /* 0x008fc600078e0020 */
[----:B------:R-:W3:Y:S04]  /*1c0c0*/  LDL R32, [R1+0xc18] ;  /* 0x000c180001207983 */ /* 0x000ee80000100800 */
[----:B------:R4:W3:Y:S02]  /*1c0d0*/  @!P0 LDG.E.U8 R185, desc[UR16][R2.64] ;  /* 0x0000001002b98981 */ /* 0x0008e4000c1e1100 */
[----:B----4-:R-:W-:Y:S02]  /*1c0e0*/  @!P0 IMAD.MOV.U32 R2, RZ, RZ, R30 ;  /* 0x000000ffff028224 */ /* 0x010fe400078e001e */
[----:B------:R-:W4:Y:S01]  /*1c0f0*/  LDL R30, [R1+0xbd4] ;  /* 0x000bd400011e7983 */ /* 0x000f220000100800 */
[----:B------:R-:W-:Y:S01]  /*1c100*/  @!P0 IMAD.MOV.U32 R3, RZ, RZ, R48 ;  /* 0x000000ffff038224 */ /* 0x000fe200078e0030 */
[----:B------:R-:W-:-:S02]  /*1c110*/  PRMT R183, RZ, 0x7610, R183 ;  /* 0x00007610ffb77816 */ /* 0x000fc400000000b7 */
[----:B------:R-:W-:Y:S01]  /*1c120*/  PRMT R188, RZ, 0x7610, R188 ;  /* 0x00007610ffbc7816 */ /* 0x000fe200000000bc */
[----:B------:R-:W4:Y:S04]  /*1c130*/  LDL R48, [R1+0x5bc] ;  /* 0x0005bc0001307983 */ /* 0x000f280000100800 */
[----:B------:R0:W4:Y:S02]  /*1c140*/  @!P0 LDG.E.U8 R180, desc[UR16][R2.64] ;  /* 0x0000001002b48981 */ /* 0x000124000c1e1100 */
[----:B0-----:R-:W-:Y:S02]  /*1c150*/  @!P0 IMAD.MOV.U32 R2, RZ, RZ, R46 ;  /* 0x000000ffff028224 */ /* 0x001fe400078e002e */
[----:B------:R-:W-:Y:S01]  /*1c160*/  @!P0 IMAD.MOV.U32 R3, RZ, RZ, R47 ;  /* 0x000000ffff038224 */ /* 0x000fe200078e002f */
[----:B------:R-:W-:Y:S01]  /*1c170*/  PRMT R182, RZ, 0x7610, R182 ;  /* 0x00007610ffb67816 */ /* 0x000fe200000000b6 */
[----:B------:R-:W4:Y:S04]  /*1c180*/  LDL R47, [R1+0x57c] ;  /* 0x00057c00012f7983 */ /* 0x000f280000100800 */
[----:B------:R0:W4:Y:S01]  /*1c190*/  @!P0 LDG.E.U8 R183, desc[UR16][R2.64] ;  /* 0x0000001002b78981 */ /* 0x000122000c1e1100 */
[----:B------:R-:W-:-:S02]  /*1c1a0*/  PRMT R186, RZ, 0x7610, R186 ;  /* 0x00007610ffba7816 */ /* 0x000fc400000000ba */
[----:B------:R-:W-:Y:S01]  /*1c1b0*/  PRMT R191, RZ, 0x7610, R191 ;  /* 0x00007610ffbf7816 */ /* 0x000fe200000000bf */
[----:B------:R-:W4:Y:S01]  /*1c1c0*/  LDL R46, [R1+0x580] ;  /* 0x00058000012e7983 */ /* 0x000f220000100800 */
        /* <DEDUP_REMOVED lines=18> */
[----:B------:R-:W4:Y:S04]  /*1c2f0*/  LDL R39, [R1+0xa94] ;  /* 0x000a940001277983 */ /* 0x000f280000100800 */
[----:B------:R0:W4:Y:S02]  /*1c300*/  @!P0 LDG.E.U8 R186, desc[UR16][R2.64] ;  /* 0x0000001002ba8981 */ /* 0x000124000c1e1100 */
[----:B0-----:R-:W-:-:S02]  /*1c310*/  @!P0 IMAD.MOV.U32 R2, RZ, RZ, R37 ;  /* 0x000000ffff028224 */ /* 0x001fc400078e0025 */
[----:B------:R-:W-:Y:S01]  /*1c320*/  @!P0 IMAD.MOV.U32 R3, RZ, RZ, R38 ;  /* 0x000000ffff038224 */ /* 0x000fe200078e0026 */
[----:B------:R-:W4:Y:S04]  /*1c330*/  LDL R37, [R1+0xe10] ;  /* 0x000e100001257983 */ /* 0x000f280000100800 */
[----:B------:R-:W4:Y:S04]  /*1c340*/  LDL R38, [R1+0xa98] ;  /* 0x000a980001267983 */ /* 0x000f280000100800 */
[----:B------:R2:W4:Y:S02]  /*1c350*/  @!P0 LDG.E.U8 R191, desc[UR16][R2.64] ;  /* 0x0000001002bf8981 */ /* 0x000524000c1e1100 */
[----:B--2---:R-:W-:-:S02]  /*1c360*/  @!P0 IMAD.MOV.U32 R2, RZ, RZ, R35 ;  /* 0x000000ffff028224 */ /* 0x004fc400078e0023 */
[----:B------:R-:W-:Y:S01]  /*1c370*/  @!P0 IMAD.MOV.U32 R3, RZ, RZ, R36 ;  /* 0x000000ffff038224 */ /* 0x000fe200078e0024 */
[----:B------:R-:W2:Y:S04]  /*1c380*/  LDL R35, [R1+0xa58] ;  /* 0x000a580001237983 */ /* 0x000ea80000100800 */
[----:B------:R-:W2:Y:S04]  /*1c390*/  LDL R36, [R1+0xa54] ;  /* 0x000a540001247983 */ /* 0x000ea80000100800 */
[----:B------:R0:W2:Y:S02]  /*1c3a0*/  @!P0 LDG.E.U8 R193, desc[UR16][R2.64] ;  /* 0x0000001002c18981 */ /* 0x0000a4000c1e1100 */
[----:B0-----:R-:W-:-:S02]  /*1c3b0*/  @!P0 IMAD.MOV.U32 R3, RZ, RZ, R34 ;  /* 0x000000ffff038224 */ /* 0x001fc400078e0022 */
[----:B------:R-:W2:Y:S01]  /*1c3c0*/  LDL R34, [R1+0xa14] ;  /* 0x000a140001227983 */ /* 0x000ea20000100800 */
[----:B---3--:R-:W-:-:S03]  /*1c3d0*/  @!P0 IMAD.MOV.U32 R2, RZ, RZ, R32 ;  /* 0x000000ffff028224 */ /* 0x008fc600078e0020 */
[----:B------:R-:W3:Y:S04]  /*1c3e0*/  LDL R32, [R1+0xa18] ;  /* 0x000a180001207983 */ /* 0x000ee80000100800 */
[----:B------:R4:W3:Y:S02]  /*1c3f0*/  @!P0 LDG.E.U8 R194, desc[UR16][R2.64] ;  /* 0x0000001002c28981 */ /* 0x0008e4000c1e1100 */
[----:B----4-:R-:W-:Y:S02]  /*1c400*/  @!P0 IMAD.MOV.U32 R3, RZ, RZ, R30 ;  /* 0x000000ffff038224 */ /* 0x010fe400078e001e */
[----:B------:R-:W4:Y:S01]  /*1c410*/  LDL R30, [R1+0x5c0] ;  /* 0x0005c000011e7983 */ /* 0x000f220000100800 */
[----:B------:R-:W-:-:S05]  /*1c420*/  @!P0 IMAD.MOV.U32 R2, RZ, RZ, R13 ;  /* 0x000000ffff028224 */ /* 0x000fca00078e000d */
[----:B------:R0:W4:Y:S02]  /*1c430*/  @!P0 LDG.E.U8 R195, desc[UR16][R2.64] ;  /* 0x0000001002c38981 */ /* 0x000124000c1e1100 */
[----:B0-----:R-:W-:Y:S02]  /*1c440*/  @!P0 IMAD.MOV.U32 R2, RZ, RZ, R11 ;  /* 0x000000ffff028224 */ /* 0x001fe400078e000b */
[----:B------:R-:W-:-:S05]  /*1c450*/  @!P0 IMAD.MOV.U32 R3, RZ, RZ, R12 ;  /* 0x000000ffff038224 */ /* 0x000fca00078e000c */
[----:B------:R0:W4:Y:S02]  /*1c460*/  @!P0 LDG.E.U8 R196, desc[UR16][R2.64] ;  /* 0x0000001002c48981 */ /* 0x000124000c1e1100 */
[----:B0-----:R-:W-:Y:S02]  /*1c470*/  @!P0 IMAD.MOV.U32 R2, RZ, RZ, R8 ;  /* 0x000000ffff028224 */ /* 0x001fe400078e0008 */
[----:B------:R-:W-:-:S05]  /*1c480*/  @!P0 IMAD.MOV.U32 R3, RZ, RZ, R9 ;  /* 0x000000ffff038224 */ /* 0x000fca00078e0009 */
[----:B------:R0:W4:Y:S01]  /*1c490*/  @!P0 LDG.E.U8 R197, desc[UR16][R2.64] ;  /* 0x0000001002c58981 */ /* 0x000122000c1e1100 */
[----:B------:R-:W-:Y:S01]  /*1c4a0*/  PRMT R0, RZ, 0x7610, R0 ;  /* 0x00007610ff007816 */ /* 0x000fe20000000000 */
[----:B0-----:R-:W-:Y:S02]  /*1c4b0*/  @!P0 IMAD.MOV.U32 R2, RZ, RZ, R6 ;  /* 0x000000ffff028224 */ /* 0x001fe400078e0006 */
[----:B------:R-:W-:-:S05]  /*1c4c0*/  @!P0 IMAD.MOV.U32 R3, RZ, RZ, R7 ;  /* 0x000000ffff038224 */ /* 0x000fca00078e0007 */
[----:B------:R0:W4:Y:S02]  /*1c4d0*/  @!P0 LDG.E.U8 R69, desc[UR16][R2.64] ;  /* 0x0000001002458981 */ /* 0x000124000c1e1100 */
[----:B0-----:R-:W-:Y:S02]  /*1c4e0*/  @!P0 IMAD.MOV.U32 R2, RZ, RZ, R4 ;  /* 0x000000ffff028224 */ /* 0x001fe400078e0004 */
[----:B------:R-:W-:Y:S01]  /*1c4f0*/  @!P0 IMAD.MOV.U32 R3, RZ, RZ, R5 ;  /* 0x000000ffff038224 */ /* 0x000fe200078e0005 */
[----:B------:R-:W-:Y:S02]  /*1c500*/  LOP3.LUT R5, R192, 0xffff, RZ, 0xc0, !PT ;  /* 0x0000ffffc0057812 */ /* 0x000fe400078ec0ff */
[----:B------:R-:W-:Y:S02]  /*1c510*/  LOP3.LUT R4, R190, 0xffff, RZ, 0xc0, !PT ;  /* 0x0000ffffbe047812 */ /* 0x000fe400078ec0ff */
[----:B------:R0:W4:Y:S02]  /*1c520*/  @!P0 LDG.E.U8 R0, desc[UR16][R2.64] ;  /* 0x0000001002008981 */ /* 0x000124000c1e1100 */
[----:B------:R-:W-:-:S02]  /*1c530*/  PRMT R13, R5, 0x3340, R4 ;  /* 0x00003340050d7816 */ /* 0x000fc40000000004 */
[----:B------:R-:W-:Y:S02]  /*1c540*/  LOP3.LUT R5, R184, 0xffff, RZ, 0xc0, !PT ;  /* 0x0000ffffb8057812 */ /* 0x000fe400078ec0ff */
[----:B0-----:R-:W-:Y:S02]  /*1c550*/  LOP3.LUT R3, R189, 0xffff, RZ, 0xc0, !PT ;  /* 0x0000ffffbd037812 */ /* 0x001fe400078ec0ff */
[----:B------:R-:W-:Y:S02]  /*1c560*/  LOP3.LUT R2, R187, 0xffff, RZ, 0xc0, !PT ;  /* 0x0000ffffbb027812 */ /* 0x000fe400078ec0ff */
[----:B------:R-:W-:Y:S02]  /*1c570*/  LOP3.LUT R4, R181, 0xffff, RZ, 0xc0, !PT ;  /* 0x0000ffffb5047812 */ /* 0x000fe400078ec0ff */
[----:B------:R-:W-:Y:S02]  /*1c580*/  PRMT R12, R3, 0x3340, R2 ;  /* 0x00003340030c7816 */ /* 0x000fe40000000002 */
        /* <DEDUP_REMOVED lines=15> */
[----:B------:R-:W-:Y:S01]  /*1c680*/  PRMT R2, R3, 0x3340, R2 ;  /* 0x0000334003027816 */ /* 0x000fe20000000002 */
[----:B------:R-:W-:Y:S01]  /*1c690*/  @!P0 IMAD.MOV.U32 R3, RZ, RZ, R39 ;  /* 0x000000ffff038224 */ /* 0x000fe200078e0027 */
[----:B------:R-:W-:Y:S01]  /*1c6a0*/  PRMT R165, RZ, 0x7610, R165 ;  /* 0x00007610ffa57816 */ /* 0x000fe200000000a5 */
[----:B------:R-:W4:Y:S01]  /*1c6b0*/  LDL R39, [R1+0x4bc] ;  /* 0x0004bc0001277983 */ /* 0x000f220000100800 */
[----:B------:R-:W-:Y:S01]  /*1c6c0*/  PRMT R7, R7, 0x5410, R2 ;  /* 0x0000541007077816 */ /* 0x000fe20000000002 */
[----:B------:R-:W-:Y:S01]  /*1c6d0*/  @!P0 IMAD.MOV.U32 R2, RZ, RZ, R38 ;  /* 0x000000ffff028224 */ /* 0x000fe200078e0026 */
[----:B------:R-:W-:Y:S01]  /*1c6e0*/  PRMT R167, RZ, 0x7610, R167 ;  /* 0x00007610ffa77816 */ /* 0x000fe200000000a7 */
[----:B------:R-:W4:Y:S01]  /*1c6f0*/  LDL R38, [R1+0x4c0] ;  /* 0x0004c00001267983 */ /* 0x000f220000100800 */
[----:B------:R-:W-:-:S03]  /*1c700*/  PRMT R4, R13, 0x5410, R12 ;  /* 0x000054100d047816 */ /* 0x000fc6000000000c */
[----:B------:R2:W4:Y:S01]  /*1c710*/  @!P0 LDG.E.U8 R165, desc[UR16][R2.64] ;  /* 0x0000001002a58981 */ /* 0x000522000c1e1100 */
[----:B------:R-:W-:Y:S02]  /*1c720*/  PRMT R5, R11, 0x5410, R9 ;  /* 0x000054100b057816 */ /* 0x000fe40000000009 */
[----:B------:R-:W-:Y:S01]  /*1c730*/  PRMT R6, R8, 0x5410, R6 ;  /* 0x0000541008067816 */ /* 0x000fe20000000006 */
[----:B--2---:R-:W-:Y:S02]  /*1c740*/  @!P0 IMAD.MOV.U32 R2, RZ, RZ, R35 ;  /* 0x000000ffff028224 */ /* 0x004fe400078e0023 */
[----:B------:R-:W-:Y:S02]  /*1c750*/  @!P0 IMAD.MOV.U32 R3, RZ, RZ, R36 ;  /* 0x000000ffff038224 */ /* 0x000fe400078e0024 */
[----:B------:R0:W-:Y:S04]  /*1c760*/  STS.128 [R37+UR8+0x8000], R4 ;  /* 0x0080000425007988 */ /* 0x0001e80008000c08 */
[----:B------:R1:W2:Y:S04]  /*1c770*/  @!P0 LDG.E.U8 R167, desc[UR16][R2.64] ;  /* 0x0000001002a78981 */ /* 0x0002a8000c1e1100 */
[----:B------:R-:W2:Y:S04]  /*1c780*/  LDL R36, [R1+0x43c] ;  /* 0x00043c0001247983 */ /* 0x000ea80000100800 */
[----:B------:R-:W2:Y:S01]  /*1c790*/  LDL R35, [R1+0x440] ;  /* 0x0004400001237983 */ /* 0x000ea20000100800 */
[----:B-1----:R-:W-:-:S03]  /*1c7a0*/  @!P0 IMAD.MOV.U32 R3, RZ, RZ, R34 ;  /* 0x000000ffff038224 */ /* 0x002fc600078e0022 */
[----:B0-----:R-:W2:Y:S04]  /*1c7b0*/  LDL R37, [R1+0x47c] ;  /* 0x00047c0001257983 */ /* 0x001ea80000100800 */
[----:B------:R-:W2:Y:S01]  /*1c7c0*/  LDL R34, [R1+0x3fc] ;  /* 0x0003fc0001227983 */ /* 0x000ea20000100800 */
[----:B------:R-:W-:Y:S01]  /*1c7d0*/  PRMT R164, RZ, 0x7610, R164 ;  /* 0x00007610ffa47816 */ /* 0x000fe200000000a4 */
[----:B---3--:R-:W-:Y:S02]  /*1c7e0*/  @!P0 IMAD.MOV.U32 R2, RZ, RZ, R32 ;  /* 0x000000ffff028224 */ /* 0x008fe400078e0020 */
[----:B------:R-:W3:Y:S04]  /*1c7f0*/  LDL R32, [R1+0x400] ;  /* 0x0004000001207983 */ /* 0x000ee80000100800 */
[----:B------:R-:W3:Y:S04]  /*1c800*/  LDL.LU R40, [R1+0x480] ;  /* 0x0004800001287983 */ /* 0x000ee80000300800 */
[----:B------:R4:W3:Y:S04]  /*1c810*/  @!P0 LDG.E.U8 R164, desc[UR16][R2.64] ;  /* 0x0000001002a48981 */ /* 0x0008e8000c1e1100 */
[----:B------:R-:W3:Y:S01]  /*1c820*/  LDL R13, [R1+0x3c0] ;  /* 0x0003c000010d7983 */ /* 0x000ee20000100800 */
[----:B------:R-:W-:-:S03]  /*1c830*/  PRMT R166, RZ, 0x7610, R166 ;  /* 0x00007610ffa67816 */ /* 0x000fc600000000a6 */
[----:B------:R-:W3:Y:S04]  /*1c840*/  LDL R12, [R1+0x37c] ;  /* 0x00037c00010c7983 */ /* 0x000ee80000100800 */
        /* <DEDUP_REMOVED lines=10> */
[----:B------:R-:W-:Y:S02]  /*1c8f0*/  PRMT R170, RZ, 0x7610, R170 ;  /* 0x00007610ffaa7816 */ /* 0x000fe400000000aa */
[----:B------:R-:W-:Y:S01]  /*1c900*/  PRMT R172, RZ, 0x7610, R172 ;  /* 0x00007610ffac7816 */ /* 0x000fe200000000ac */
[----:B------:R-:W3:Y:S01]  /*1c910*/  LDL R53, [R1+0xdcc] ;  /* 0x000dcc0001357983 */ /* 0x000ee20000100800 */
[----:B------:R-:W-:Y:S02]  /*1c920*/  PRMT R173, RZ, 0x7610, R173 ;  /* 0x00007610ffad7816 */ /* 0x000fe400000000ad */
[----:B------:R-:W-:Y:S01]  /*1c930*/  PRMT R174, RZ, 0x7610, R174 ;  /* 0x00007610ffae7816 */ /* 0x000fe200000000ae */
[----:B------:R-:W3:Y:S04]  /*1c940*/  LDL R52, [R1+0xd8c] ;  /* 0x000d8c0001347983 */ /* 0x000ee80000100800 */
[----:B------:R-:W3:Y:S01]  /*1c950*/  LDL R51, [R1+0xd90] ;  /* 0x000d900001337983 */ /* 0x000ee20000100800 */
[----:B----4-:R-:W-:-:S03]  /*1c960*/  @!P0 IMAD.MOV.U32 R2, RZ, RZ, R30 ;  /* 0x000000ffff028224 */ /* 0x010fc600078e001e */
        /* <DEDUP_REMOVED lines=15> */
[----:B--2---:R-:W-:Y:S02]  /*1ca60*/  @!P0 IMAD.MOV.U32 R3, RZ, RZ, R37 ;  /* 0x000000ffff038224 */ /* 0x004fe400078e0025 */
[----:B------:R-:W2:Y:S01]  /*1ca70*/  LDL R37, [R1+0xe0c] ;  /* 0x000e0c0001257983 */ /* 0x000ea20000100800 */
[----:B---3--:R-:W-:-:S05]  /*1ca80*/  @!P0 IMAD.MOV.U32 R2, RZ, RZ, R40 ;  /* 0x000000ffff028224 */ /* 0x008fca00078e0028 */
[----:B------:R0:W3:Y:S02]  /*1ca90*/  @!P0 LDG.E.U8 R172, desc[UR16][R2.64] ;  /* 0x0000001002ac8981 */ /* 0x0000e4000c1e1100 */
[----:B0-----:R-:W-:Y:S02]  /*1caa0*/  @!P0 IMAD.MOV.U32 R2, RZ, RZ, R35 ;  /* 0x000000ffff028224 */ /* 0x001fe400078e0023 */
[----:B------:R-:W-:Y:S01]  /*1cab0*/  @!P0 IMAD.MOV.U32 R3, RZ, RZ, R36 ;  /* 0x000000ffff038224 */ /* 0x000fe200078e0024 */
[----:B------:R-:W3:Y:S04]  /*1cac0*/  LDL R35, [R1+0x9f8] ;  /* 0x0009f80001237983 */ /* 0x000ee80000100800 */
[----:B------:R0:W3:Y:S04]  /*1cad0*/  @!P0 LDG.E.U8 R173, desc[UR16][R2.64] ;  /* 0x0000001002ad8981 */ /* 0x0000e8000c1e1100 */
[----:B------:R-:W3:Y:S01]  /*1cae0*/  LDL R36, [R1+0x5e8] ;  /* 0x0005e80001247983 */ /* 0x000ee20000100800 */
[----:B0-----:R-:W-:-:S03]  /*1caf0*/  @!P0 IMAD.MOV.U32 R3, RZ, RZ, R34 ;  /* 0x000000ffff038224 */ /* 0x001fc600078e0022 */
[----:B------:R-:W3:Y:S01]  /*1cb00*/  LDL R34, [R1+0xdd0] ;  /* 0x000dd00001227983 */ /* 0x000ee20000100800 */
[----:B------:R-:W-:-:S03]  /*1cb10*/  @!P0 IMAD.MOV.U32 R2, RZ, RZ, R32 ;  /* 0x000000ffff028224 */ /* 0x000fc600078e0020 */
[----:B------:R-:W3:Y:S04]  /*1cb20*/  LDL.LU R47, [R1+0x240] ;  /* 0x00024000012f7983 */ /* 0x000ee80000300800 */
[----:B------:R-:W3:Y:S04]  /*1cb30*/  LDL.LU R42, [R1+0x27c] ;  /* 0x00027c00012a7983 */ /* 0x000ee80000300800 */
[----:B------:R-:W3:Y:S04]  /*1cb40*/  LDL.LU R32, [R1+0x280] ;  /* 0x0002800001207983 */ /* 0x000ee80000300800 */
[----:B------:R4:W3:Y:S02]  /*1cb50*/  @!P0 LDG.E.U8 R174, desc[UR16][R2.64] ;  /* 0x0000001002ae8981 */ /* 0x0008e4000c1e1100 */
[----:B----4-:R-:W-:-:S02]  /*1cb60*/  @!P0 IMAD.MOV.U32 R3, RZ, RZ, R30 ;  /* 0x000000ffff038224 */ /* 0x010fc400078e001e */
[----:B------:R-:W4:Y:S01]  /*1cb70*/  LDL.LU R30, [R1+0x23c] ;  /* 0x00023c00011e7983 */ /* 0x000f220000300800 */
[----:B------:R-:W-:Y:S01]  /*1cb80*/  PRMT R175, RZ, 0x7610, R175 ;  /* 0x00007610ffaf7816 */ /* 0x000fe200000000af */
[----:B------:R-:W-:Y:S01]  /*1cb90*/  @!P0 IMAD.MOV.U32 R2, RZ, RZ, R13 ;  /* 0x000000ffff028224 */ /* 0x000fe200078e000d */
[----:B------:R-:W-:Y:S01]  /*1cba0*/  PRMT R176, RZ, 0x7610, R176 ;  /* 0x00007610ffb07816 */ /* 0x000fe200000000b0 */
[----:B------:R-:W4:Y:S04]  /*1cbb0*/  LDL R50, [R1+0xd4c] ;  /* 0x000d4c0001327983 */ /* 0x000f280000100800 */
[----:B------:R0:W4:Y:S01]  /*1cbc0*/  @!P0 LDG.E.U8 R175, desc[UR16][R2.64] ;  /* 0x0000001002af8981 */ /* 0x000122000c1e1100 */
[----:B------:R-:W-:Y:S02]  /*1cbd0*/  PRMT R177, RZ, 0x7610, R177 ;  /* 0x00007610ffb17816 */ /* 0x000fe400000000b1 */
[----:B------:R-:W-:Y:S01]  /*1cbe0*/  PRMT R178, RZ, 0x7610, R178 ;  /* 0x00007610ffb27816 */ /* 0x000fe200000000b2 */
[----:B------:R-:W4:Y:S01]  /*1cbf0*/  LDL R49, [R1+0xd50] ;  /* 0x000d500001317983 */ /* 0x000f220000100800 */
[----:B------:R-:W-:-:S03]  /*1cc00*/  PRMT R179, RZ, 0x7610, R179 ;  /* 0x00007610ffb37816 */ /* 0x000fc600000000b3 */
[----:B------:R-:W4:Y:S01]  /*1cc10*/  LDL R48, [R1+0xd0c] ;  /* 0x000d0c0001307983 */ /* 0x000f220000100800 */
[----:B0-----:R-:W-:Y:S02]  /*1cc20*/  @!P0 IMAD.MOV.U32 R2, RZ, RZ, R11 ;  /* 0x000000ffff028224 */ /* 0x001fe400078e000b */
[----:B------:R-:W-:Y:S01]  /*1cc30*/  @!P0 IMAD.MOV.U32 R3, RZ, RZ, R12 ;  /* 0x000000ffff038224 */ /* 0x000fe200078e000c */
[----:B------:R-:W4:Y:S04]  /*1cc40*/  LDL R46, [R1+0xd10] ;  /* 0x000d1000012e7983 */ /* 0x000f280000100800 */
[----:B------:R0:W4:Y:S04]  /*1cc50*/  @!P0 LDG.E.U8 R176, desc[UR16][R2.64] ;  /* 0x0000001002b08981 */ /* 0x000128000c1e1100 */
[----:B------:R-:W4:Y:S04]  /*1cc60*/  LDL R45, [R1+0xccc] ;  /* 0x000ccc00012d7983 */ /* 0x000f280000100800 */
[----:B------:R-:W4:Y:S01]  /*1cc70*/  LDL R44, [R1+0xcd0] ;  /* 0x000cd000012c7983 */ /* 0x000f220000100800 */
[----:B0-----:R-:W-:-:S02]  /*1cc80*/  @!P0 IMAD.MOV.U32 R2, RZ, RZ, R8 ;  /* 0x000000ffff028224 */ /* 0x001fc400078e0008 */
[----:B------:R-:W-:Y:S01]  /*1cc90*/  @!P0 IMAD.MOV.U32 R3, RZ, RZ, R9 ;  /* 0x000000ffff038224 */ /* 0x000fe200078e0009 */
[----:B------:R-:W-:Y:S01]  /*1cca0*/  PRMT R18, RZ, 0x7610, R18 ;  /* 0x00007610ff127816 */ /* 0x000fe20000000012 */
[----:B------:R-:W4:Y:S04]  /*1ccb0*/  LDL R43, [R1+0xc8c] ;  /* 0x000c8c00012b7983 */ /* 0x000f280000100800 */
[----:B------:R0:W4:Y:S04]  /*1ccc0*/  @!P0 LDG.E.U8 R177, desc[UR16][R2.64] ;  /* 0x0000001002b18981 */ /* 0x000128000c1e1100 */
[----:B------:R-:W4:Y:S01]  /*1ccd0*/  LDL R39, [R1+0xc90] ;  /* 0x000c900001277983 */ /* 0x000f220000100800 */
[----:B------:R-:W-:-:S03]  /*1cce0*/  PRMT R21, RZ, 0x7610, R21 ;  /* 0x00007610ff157816 */ /* 0x000fc60000000015 */
[----:B------:R-:W4:Y:S01]  /*1ccf0*/  LDL R38, [R1+0xc4c] ;  /* 0x000c4c0001267983 */ /* 0x000f220000100800 */
        /* <DEDUP_REMOVED lines=31> */
[----:B------:R-:W-:Y:S01]  /*1cef0*/  PRMT R7, R7, 0x5410, R2 ;  /* 0x0000541007077816 */ /* 0x000fe20000000002 */
[----:B------:R-:W4:Y:S01]  /*1cf00*/  LDL R13, [R1+0xbd0] ;  /* 0x000bd000010d7983 */ /* 0x000f220000100800 */
[----:B------:R-:W-:-:S02]  /*1cf10*/  PRMT R5, R11, 0x5410, R9 ;  /* 0x000054100b057816 */ /* 0x000fc40000000009 */
[----:B------:R-:W-:Y:S01]  /*1cf20*/  PRMT R6, R8, 0x5410, R6 ;  /* 0x0000541008067816 */ /* 0x000fe20000000006 */
[----:B------:R-:W4:Y:S01]  /*1cf30*/  LDL R12, [R1+0xb8c] ;  /* 0x000b8c00010c7983 */ /* 0x000f220000100800 */
[----:B------:R-:W-:-:S03]  /*1cf40*/  PRMT R20, RZ, 0x7610, R20 ;  /* 0x00007610ff147816 */ /* 0x000fc60000000014 */
[----:B------:R-:W4:Y:S04]  /*1cf50*/  LDL R11, [R1+0xb90] ;  /* 0x000b9000010b7983 */ /* 0x000f280000100800 */
[----:B------:R-:W4:Y:S04]  /*1cf60*/  LDL R9, [R1+0xb4c] ;  /* 0x000b4c0001097983 */ /* 0x000f280000100800 */
[----:B------:R-:W4:Y:S04]  /*1cf70*/  LDL R8, [R1+0xb50] ;  /* 0x000b500001087983 */ /* 0x000f280000100800 */
[----:B--2---:R0:W-:Y:S04]  /*1cf80*/  STS.128 [R37+UR8+0x8000], R4 ;  /* 0x0080000425007988 */ /* 0x0041e80008000c08 */
[----:B0-----:R-:W2:Y:S04]  /*1cf90*/  LDL R37, [R1+0xc50] ;  /* 0x000c500001257983 */ /* 0x001ea80000100800 */
[----:B------:R-:W2:Y:S04]  /*1cfa0*/  LDL R7, [R1+0xb0c] ;  /* 0x000b0c0001077983 */ /* 0x000ea80000100800 */
[----:B------:R-:W2:Y:S04]  /*1cfb0*/  LDL R6, [R1+0xb10] ;  /* 0x000b100001067983 */ /* 0x000ea80000100800 */
[----:B------:R-:W2:Y:S04]  /*1cfc0*/  LDL R5, [R1+0xacc] ;  /* 0x000acc0001057983 */ /* 0x000ea80000100800 */
[----:B------:R-:W2:Y:S01]  /*1cfd0*/  LDL R4, [R1+0xad0] ;  /* 0x000ad00001047983 */ /* 0x000ea20000100800 */
[----:B---3--:R-:W-:-:S02]  /*1cfe0*/  @!P0 IMAD.MOV.U32 R3, RZ, RZ, R42 ;  /* 0x000000ffff038224 */ /* 0x008fc400078e002a */
[----:B------:R-:W-:-:S05]  /*1cff0*/  @!P0 IMAD.MOV.U32 R2, RZ, RZ, R32 ;  /* 0x000000ffff028224 */ /* 0x000fca00078e0020 */
[----:B------:R0:W3:Y:S02]  /*1d000*/  @!P0 LDG.E.U8 R18, desc[UR16][R2.64] ;  /* 0x0000001002128981 */ /* 0x0000e4000c1e1100 */
[----:B0-----:R-:W-:Y:S02]  /*1d010*/  @!P0 IMAD.MOV.U32 R2, RZ, RZ, R47 ;  /* 0x000000ffff028224 */ /* 0x001fe400078e002f */
[----:B----4-:R-:W-:-:S05]  /*1d020*/  @!P0 IMAD.MOV.U32 R3, RZ, RZ, R30 ;  /* 0x000000ffff038224 */ /* 0x010fca00078e001e */
[----:B------:R0:W4:Y:S02]  /*1d030*/  @!P0 LDG.E.U8 R21, desc[UR16][R2.64] ;  /* 0x0000001002158981 */ /* 0x000124000c1e1100 */
[----:B0-----:R-:W-:Y:S02]  /*1d040*/  @!P0 IMAD.MOV.U32 R2, RZ, RZ, R35 ;  /* 0x000000ffff028224 */ /* 0x001fe400078e0023 */
[----:B------:R-:W-:Y:S01]  /*1d050*/  @!P0 IMAD.MOV.U32 R3, RZ, RZ, R36 ;  /* 0x000000ffff038224 */ /* 0x000fe200078e0024 */
[----:B------:R-:W3:Y:S04]  /*1d060*/  LDL R35, [R1+0xc10] ;  /* 0x000c100001237983 */ /* 0x000ee80000100800 */
[----:B------:R-:W4:Y:S04]  /*1d070*/  LDL R36, [R1+0xc0c] ;  /* 0x000c0c0001247983 */ /* 0x000f280000100800 */
[----:B------:R0:W4:Y:S02]  /*1d080*/  @!P0 LDG.E.U8 R20, desc[UR16][R2.64] ;  /* 0x0000001002148981 */ /* 0x000124000c1e1100 */
[----:B0-----:R-:W-:-:S02]  /*1d090*/  @!P0 IMAD.MOV.U32 R2, RZ, RZ, R34 ;  /* 0x000000ffff028224 */ /* 0x001fc400078e0022 */
[----:B------:R-:W4:Y:S01]  /*1d0a0*/  LDL R34, [R1+0xbcc] ;  /* 0x000bcc0001227983 */ /* 0x000f220000100800 */
[----:B------:R-:W-:Y:S01]  /*1d0b0*/  PRMT R23, RZ, 0x7610, R23 ;  /* 0x00007610ff177816 */ /* 0x000fe20000000017 */
[----:B------:R-:W-:Y:S01]  /*1d0c0*/  @!P0 IMAD.MOV.U32 R3, RZ, RZ, R53 ;  /* 0x000000ffff038224 */ /* 0x000fe200078e0035 */
[----:B------:R-:W-:-:S04]  /*1d0d0*/  PRMT R153, RZ, 0x7610, R153 ;  /* 0x00007610ff997816 */ /* 0x000fc80000000099 */
[----:B------:R0:W4:Y:S01]  /*1d0e0*/  @!P0 LDG.E.U8 R23, desc[UR16][R2.64] ;  /* 0x0000001002178981 */ /* 0x000122000c1e1100 */
[----:B------:R-:W-:Y:S01]  /*1d0f0*/  PRMT R155, RZ, 0x7610, R155 ;  /* 0x00007610ff9b7816 */ /* 0x000fe2000000009b */
[----:B0-----:R-:W-:Y:S02]  /*1d100*/  @!P0 IMAD.MOV.U32 R2, RZ, RZ, R51 ;  /* 0x000000ffff028224 */ /* 0x001fe400078e0033 */
[----:B------:R-:W-:-:S05]  /*1d110*/  @!P0 IMAD.MOV.U32 R3, RZ, RZ, R52 ;  /* 0x000000ffff038224 */ /* 0x000fca00078e0034 */
        /* <DEDUP_REMOVED lines=11> */
[----:B------:R-:W-:Y:S01]  /*1d1d0*/  @!P0 IMAD.MOV.U32 R3, RZ, RZ, R45 ;  /* 0x000000ffff038224 */ /* 0x000fe200078e002d */
[----:B------:R-:W-:Y:S01]  /*1d1e0*/  PRMT R157, RZ, 0x7610, R157 ;  /* 0x00007610ff9d7816 */ /* 0x000fe2000000009d */
[----:B------:R-:W4:Y:S04]  /*1d1f0*/  LDL R44, [R1+0x574] ;  /* 0x00057400012c7983 */ /* 0x000f280000100800 */
[----:B------:R0:W4:Y:S02]  /*1d200*/  @!P0 LDG.E.U8 R154, desc[UR16][R2.64] ;  /* 0x00000010029a8981 */ /* 0x000124000c1e1100 */
[----:B0-----:R-:W-:-:S02]  /*1d210*/  @!P0 IMAD.MOV.U32 R2, RZ, RZ, R39 ;  /* 0x000000ffff028224 */ /* 0x001fc400078e0027 */
[----:B------:R-:W-:Y:S01]  /*1d220*/  @!P0 IMAD.MOV.U32 R3, RZ, RZ, R43 ;  /* 0x000000ffff038224 */ /* 0x000fe200078e002b */
[----:B------:R-:W-:Y:S01]  /*1d230*/  PRMT R158, RZ, 0x7610, R158 ;  /* 0x00007610ff9e7816 */ /* 0x000fe2000000009e */
[----:B------:R-:W4:Y:S04]  /*1d240*/  LDL R43, [R1+0x578] ;  /* 0x00057800012b7983 */ /* 0x000f280000100800 */
[----:B------:R0:W4:Y:S01]  /*1d250*/  @!P0 LDG.E.U8 R156, desc[UR16][R2.64] ;  /* 0x00000010029c8981 */ /* 0x000122000c1e1100 */
[----:B------:R-:W-:Y:S02]  /*1d260*/  PRMT R159, RZ, 0x7610, R159 ;  /* 0x00007610ff9f7816 */ /* 0x000fe4000000009f */
[----:B------:R-:W-:Y:S01]  /*1d270*/  PRMT R160, RZ, 0x7610, R160 ;  /* 0x00007610ffa07816 */ /* 0x000fe200000000a0 */
[----:B------:R-:W4:Y:S01]  /*1d280*/  LDL R39, [R1+0x474] ;  /* 0x0004740001277983 */ /* 0x000f220000100800 */
[----:B0-----:R-:W-:Y:S01]  /*1d290*/  @!P0 IMAD.MOV.U32 R3, RZ, RZ, R38 ;  /* 0x000000ffff038224 */ /* 0x001fe200078e0026 */
[----:B------:R-:W-:-:S02]  /*1d2a0*/  PRMT R161, RZ, 0x7610, R161 ;  /* 0x00007610ffa17816 */ /* 0x000fc400000000a1 */
[----:B------:R-:W4:Y:S01]  /*1d2b0*/  LDL R38, [R1+0x478] ;  /* 0x0004780001267983 */ /* 0x000f220000100800 */
[----:B------:R-:W-:Y:S01]  /*1d2c0*/  PRMT R162, RZ, 0x7610, R162 ;  /* 0x00007610ffa27816 */ /* 0x000fe200000000a2 */
[----:B--2---:R-:W-:Y:S01]  /*1d2d0*/  @!P0 IMAD.MOV.U32 R2, RZ, RZ, R37 ;  /* 0x000000ffff028224 */ /* 0x004fe200078e0025 */
[----:B------:R-:W-:Y:S01]  /*1d2e0*/  PRMT R163, RZ, 0x7610, R163 ;  /* 0x00007610ffa37816 */ /* 0x000fe200000000a3 */
[----:B------:R-:W2:Y:S04]  /*1d2f0*/  LDL R37, [R1+0xa4c] ;  /* 0x000a4c0001257983 */ /* 0x000ea80000100800 */
[----:B------:R3:W2:Y:S02]  /*1d300*/  @!P0 LDG.E.U8 R157, desc[UR16][R2.64] ;  /* 0x00000010029d8981 */ /* 0x0006a4000c1e1100 */
[----:B---3--:R-:W-:-:S02]  /*1d310*/  @!P0 IMAD.MOV.U32 R2, RZ, RZ, R35 ;  /* 0x000000ffff028224 */ /* 0x008fc400078e0023 */
[----:B------:R-:W3:Y:S01]  /*1d320*/  LDL R35, [R1+0x538] ;  /* 0x0005380001237983 */ /* 0x000ee20000100800 */
[----:B----4-:R-:W-:-:S03]  /*1d330*/  @!P0 IMAD.MOV.U32 R3, RZ, RZ, R36 ;  /* 0x000000ffff038224 */ /* 0x010fc600078e0024 */
[----:B------:R-:W4:Y:S04]  /*1d340*/  LDL R36, [R1+0x534] ;  /* 0x0005340001247983 */ /* 0x000f280000100800 */
[----:B------:R0:W4:Y:S02]  /*1d350*/  @!P0 LDG.E.U8 R158, desc[UR16][R2.64] ;  /* 0x00000010029e8981 */ /* 0x000124000c1e1100 */
[----:B0-----:R-:W-:Y:S02]  /*1d360*/  @!P0 IMAD.MOV.U32 R2, RZ, RZ, R13 ;  /* 0x000000ffff028224 */ /* 0x001fe400078e000d */
[----:B------:R-:W-:Y:S02]  /*1d370*/  @!P0 IMAD.MOV.U32 R3, RZ, RZ, R34 ;  /* 0x000000ffff038224 */ /* 0x000fe400078e0022 */
[----:B------:R-:W4:Y:S04]  /*1d380*/  LDL R34, [R1+0x4f4] ;  /* 0x0004f40001227983 */ /* 0x000f280000100800 */
[----:B------:R0:W4:Y:S02]  /*1d390*/  @!P0 LDG.E.U8 R159, desc[UR16][R2.64] ;  /* 0x00000010029f8981 */ /* 0x000124000c1e1100 */
[----:B0-----:R-:W-:-:S02]  /*1d3a0*/  @!P0 IMAD.MOV.U32 R2, RZ, RZ, R11 ;  /* 0x000000ffff028224 */ /* 0x001fc400078e000b */
        /* <DEDUP_REMOVED lines=11> */
[----:B0-----:R-:W-:Y:S02]  /*1d460*/  LOP3.LUT R3, R29, 0xffff, RZ, 0xc0, !PT ;  /* 0x0000ffff1d037812 */ /* 0x001fe400078ec0ff */
[----:B------:R-:W-:Y:S01]  /*1d470*/  LOP3.LUT R2, R28, 0xffff, RZ, 0xc0, !PT ;  /* 0x0000ffff1c027812 */ /* 0x000fe200078ec0ff */
[----:B------:R-:W3:Y:S03]  /*1d480*/  LDL R29, [R1+0x5b4] ;  /* 0x0005b400011d7983 */ /* 0x000ee60000100800 */
[----:B------:R-:W-:Y:S01]  /*1d490*/  PRMT R12, R3, 0x3340, R2 ;  /* 0x00003340030c7816 */ /* 0x000fe20000000002 */
[----:B------:R-:W4:Y:S01]  /*1d4a0*/  LDL R28, [R1+0x5b8] ;  /* 0x0005b800011c7983 */ /* 0x000f220000100800 */
[----:B------:R-:W-:-:S03]  /*1d4b0*/  LOP3.LUT R3, R25, 0xffff, RZ, 0xc0, !PT ;  /* 0x0000ffff19037812 */ /* 0x000fc600078ec0ff */
[----:B------:R-:W2:Y:S01]  /*1d4c0*/  LDL R25, [R1+0xa90] ;  /* 0x000a900001197983 */ /* 0x000ea20000100800 */
[----:B------:R-:W-:Y:S02]  /*1d4d0*/  LOP3.LUT R5, R33, 0xffff, RZ, 0xc0, !PT ;  /* 0x0000ffff21057812 */ /* 0x000fe400078ec0ff */
[----:B------:R-:W-:Y:S01]  /*1d4e0*/  LOP3.LUT R4, R31, 0xffff, RZ, 0xc0, !PT ;  /* 0x0000ffff1f047812 */ /* 0x000fe200078ec0ff */
[----:B------:R-:W3:Y:S03]  /*1d4f0*/  LDL R33, [R1+0xa8c] ;  /* 0x000a8c0001217983 */ /* 0x000ee60000100800 */
[----:B------:R-:W-:Y:S01]  /*1d500*/  PRMT R13, R5, 0x3340, R4 ;  /* 0x00003340050d7816 */ /* 0x000fe20000000004 */
[----:B------:R-:W4:Y:S01]  /*1d510*/  LDL R31, [R1+0xa0c] ;  /* 0x000a0c00011f7983 */ /* 0x000f220000100800 */
[----:B------:R-:W-:-:S03]  /*1d520*/  LOP3.LUT R4, R26, 0xffff, RZ, 0xc0, !PT ;  /* 0x0000ffff1a047812 */ /* 0x000fc600078ec0ff */
[----:B------:R-:W4:Y:S01]  /*1d530*/  LDL R26, [R1+0xe08] ;  /* 0x000e0800011a7983 */ /* 0x000f220000100800 */
[----:B------:R-:W-:-:S03]  /*1d540*/  LOP3.LUT R2, R24, 0xffff, RZ, 0xc0, !PT ;  /* 0x0000ffff18027812 */ /* 0x000fc600078ec0ff */
[----:B------:R-:W4:Y:S01]  /*1d550*/  LDL R24, [R1+0xa50] ;  /* 0x000a500001187983 */ /* 0x000f220000100800 */
[----:B------:R-:W-:-:S03]  /*1d560*/  LOP3.LUT R5, R27, 0xffff, RZ, 0xc0, !PT ;  /* 0x0000ffff1b057812 */ /* 0x000fc600078ec0ff */
[----:B------:R-:W4:Y:S01]  /*1d570*/  LDL R27, [R1+0xa10] ;  /* 0x000a1000011b7983 */ /* 0x000f220000100800 */
        /* <DEDUP_REMOVED lines=13> */
[----:B------:R-:W-:-:S04]  /*1d650*/  PRMT R2, R3, 0x3340, R2 ;  /* 0x0000334003027816 */ /* 0x000fc80000000002 */
[----:B------:R-:W-:Y:S02]  /*1d660*/  PRMT R7, R7, 0x5410, R2 ;  /* 0x0000541007077816 */ /* 0x000fe40000000002 */
[----:B------:R-:W-:Y:S02]  /*1d670*/  PRMT R4, R13, 0x5410, R12 ;  /* 0x000054100d047816 */ /* 0x000fe4000000000c */
[----:B------:R-:W-:Y:S02]  /*1d680*/  PRMT R5, R11, 0x5410, R8 ;  /* 0x000054100b057816 */ /* 0x000fe40000000008 */
[----:B------:R-:W-:Y:S02]  /*1d690*/  PRMT R6, R9, 0x5410, R6 ;  /* 0x0000541009067816 */ /* 0x000fe40000000006 */
[----:B------:R-:W-:Y:S01]  /*1d6a0*/  PRMT R8, RZ, 0x7610, R8 ;  /* 0x00007610ff087816 */ /* 0x000fe20000000008 */
[----:B--2---:R-:W-:Y:S02]  /*1d6b0*/  @!P0 IMAD.MOV.U32 R2, RZ, RZ, R25 ;  /* 0x000000ffff028224 */ /* 0x004fe400078e0019 */
[----:B------:R-:W2:Y:S01]  /*1d6c0*/  LDL R25, [R1+0x4f8] ;  /* 0x0004f80001197983 */ /* 0x000ea20000100800 */
[----:B---3--:R-:W-:-:S03]  /*1d6d0*/  @!P0 IMAD.MOV.U32 R3, RZ, RZ, R33 ;  /* 0x000000ffff038224 */ /* 0x008fc600078e0021 */
[----:B------:R-:W3:Y:S04]  /*1d6e0*/  LDL R33, [R1+0x4b4] ;  /* 0x0004b40001217983 */ /* 0x000ee80000100800 */
[----:B------:R0:W3:Y:S04]  /*1d6f0*/  @!P0 LDG.E.U8 R8, desc[UR16][R2.64] ;  /* 0x0000001002088981 */ /* 0x0000e8000c1e1100 */
[----:B----4-:R1:W-:Y:S04]  /*1d700*/  STS.128 [R26+UR8+0x8000], R4 ;  /* 0x008000041a007988 */ /* 0x0103e80008000c08 */
[----:B-1----:R-:W4:Y:S01]  /*1d710*/  LDL R26, [R1+0x4b8] ;  /* 0x0004b800011a7983 */ /* 0x002f220000100800 */
[----:B0-----:R-:W-:-:S03]  /*1d720*/  @!P0 IMAD.MOV.U32 R2, RZ, RZ, R24 ;  /* 0x000000ffff028224 */ /* 0x001fc600078e0018 */
[----:B------:R-:W4:Y:S01]  /*1d730*/  LDL R24, [R1+0x438] ;  /* 0x0004380001187983 */ /* 0x000f220000100800 */
[----:B------:R-:W-:Y:S01]  /*1d740*/  PRMT R9, RZ, 0x7610, R9 ;  /* 0x00007610ff097816 */ /* 0x000fe20000000009 */
[----:B------:R-:W-:Y:S02]  /*1d750*/  @!P0 IMAD.MOV.U32 R3, RZ, RZ, R37 ;  /* 0x000000ffff038224 */ /* 0x000fe400078e0025 */
[----:B------:R-:W4:Y:S01]  /*1d760*/  LDL R37, [R1+0x434] ;  /* 0x0004340001257983 */ /* 0x000f220000100800 */
[----:B------:R-:W-:-:S03]  /*1d770*/  PRMT R4, RZ, 0x7610, R4 ;  /* 0x00007610ff047816 */ /* 0x000fc60000000004 */
[----:B------:R0:W4:Y:S02]  /*1d780*/  @!P0 LDG.E.U8 R9, desc[UR16][R2.64] ;  /* 0x0000001002098981 */ /* 0x000124000c1e1100 */
[----:B0-----:R-:W-:Y:S02]  /*1d790*/  @!P0 IMAD.MOV.U32 R2, RZ, RZ, R27 ;  /* 0x000000ffff028224 */ /* 0x001fe400078e001b */
[----:B------:R-:W-:Y:S01]  /*1d7a0*/  @!P0 IMAD.MOV.U32 R3, RZ, RZ, R31 ;  /* 0x000000ffff038224 */ /* 0x000fe200078e001f */
[----:B------:R-:W4:Y:S04]  /*1d7b0*/  LDL R27, [R1+0x3f8] ;  /* 0x0003f800011b7983 */ /* 0x000f280000100800 */
[----:B------:R-:W4:Y:S04]  /*1d7c0*/  LDL R31, [R1+0x3f4] ;  /* 0x0003f400011f7983 */ /* 0x000f280000100800 */
[----:B------:R0:W4:Y:S01]  /*1d7d0*/  @!P0 LDG.E.U8 R4, desc[UR16][R2.64] ;  /* 0x0000001002048981 */ /* 0x000122000c1e1100 */
[----:B------:R-:W-:Y:S01]  /*1d7e0*/  PRMT R5, RZ, 0x7610, R5 ;  /* 0x00007610ff057816 */ /* 0x000fe20000000005 */
[----:B0-----:R-:W-:-:S02]  /*1d7f0*/  @!P0 IMAD.MOV.U32 R3, RZ, RZ, R29 ;  /* 0x000000ffff038224 */ /* 0x001fc400078e001d */
[----:B------:R-:W4:Y:S01]  /*1d800*/  LDL R29, [R1+0x3b4] ;  /* 0x0003b400011d7983 */ /* 0x000f220000100800 */
[----:B------:R-:W-:-:S03]  /*1d810*/  @!P0 IMAD.MOV.U32 R2, RZ, RZ, R28 ;  /* 0x000000ffff028224 */ /* 0x000fc600078e001c */
[----:B------:R-:W4:Y:S01]  /*1d820*/  LDL R28, [R1+0x3b8] ;  /* 0x0003b800011c7983 */ /* 0x000f220000100800 */
[----:B------:R-:W-:-:S03]  /*1d830*/  PRMT R7, RZ, 0x7610, R7 ;  /* 0x00007610ff077816 */ /* 0x000fc60000000007 */
[----:B------:R0:W4:Y:S01]  /*1d840*/  @!P0 LDG.E.U8 R5, desc[UR16][R2.64] ;  /* 0x0000001002058981 */ /* 0x000122000c1e1100 */
[----:B------:R-:W-:Y:S01]  /*1d850*/  PRMT R12, RZ, 0x7610, R12 ;  /* 0x00007610ff0c7816 */ /* 0x000fe2000000000c */
[----:B0-----:R-:W-:Y:S02]  /*1d860*/  @!P0 IMAD.MOV.U32 R2, RZ, RZ, R43 ;  /* 0x000000ffff028224 */ /* 0x001fe400078e002b */
[----:B------:R-:W-:-:S05]  /*1d870*/  @!P0 IMAD.MOV.U32 R3, RZ, RZ, R44 ;  /* 0x000000ffff038224 */ /* 0x000fca00078e002c */
[----:B------:R0:W4:Y:S02]  /*1d880*/  @!P0 LDG.E.U8 R7, desc[UR16][R2.64] ;  /* 0x0000001002078981 */ /* 0x000124000c1e1100 */
[----:B0-----:R-:W-:Y:S02]  /*1d890*/  @!P0 IMAD.MOV.U32 R2, RZ, RZ, R35 ;  /* 0x000000ffff028224 */ /* 0x001fe400078e0023 */
[----:B------:R-:W-:Y:S01]  /*1d8a0*/  @!P0 IMAD.MOV.U32 R3, RZ, RZ, R36 ;  /* 0x000000ffff038224 */ /* 0x000fe200078e0024 */
[----:B------:R-:W4:Y:S04]  /*1d8b0*/  LDL R35, [R1+0x378] ;  /* 0x0003780001237983 */ /* 0x000f280000100800 */
[----:B------:R-:W4:Y:S04]  /*1d8c0*/  LDL R36, [R1+0x374] ;  /* 0x0003740001247983 */ /* 0x000f280000100800 */
[----:B------:R0:W4:Y:S02]  /*1d8d0*/  @!P0 LDG.E.U8 R12, desc[UR16][R2.64] ;  /* 0x00000010020c8981 */ /* 0x000124000c1e1100 */
[----:B0-----:R-:W-:-:S02]  /*1d8e0*/  @!P0 IMAD.MOV.U32 R3, RZ, RZ, R34 ;  /* 0x000000ffff038224 */ /* 0x001fc400078e0022 */
[----:B------:R-:W4:Y:S01]  /*1d8f0*/  LDL R34, [R1+0x334] ;  /* 0x0003340001227983 */ /* 0x000f220000100800 */
[----:B------:R-:W-:Y:S02]  /*1d900*/  PRMT R6, RZ, 0x7610, R6 ;  /* 0x00007610ff067816 */ /* 0x000fe40000000006 */
[----:B------:R-:W-:Y:S02]  /*1d910*/  PRMT R11, RZ, 0x7610, R11 ;  /* 0x00007610ff0b7816 */ /* 0x000fe4000000000b */
[----:B------:R-:W-:Y:S01]  /*1d920*/  PRMT R13, RZ, 0x7610, R13 ;  /* 0x00007610ff0d7816 */ /* 0x000fe2000000000d */
[----:B--2---:R-:W-:Y:S02]  /*1d930*/  @!P0 IMAD.MOV.U32 R2, RZ, RZ, R25 ;  /* 0x000000ffff028224 */ /* 0x004fe400078e0019 */
        /* <DEDUP_REMOVED lines=8> */
[----:B------:R-:W-:-:S05]  /*1d9c0*/  @!P0 IMAD.MOV.U32 R3, RZ, RZ, R39 ;  /* 0x000000ffff038224 */ /* 0x000fca00078e0027 */
[----:B------:R0:W4:Y:S02]  /*1d9d0*/  @!P0 LDG.E.U8 R13, desc[UR16][R2.64] ;  /* 0x00000010020d8981 */ /* 0x000124000c1e1100 */
[----:B0-----:R-:W-:Y:S02]  /*1d9e0*/  @!P0 IMAD.MOV.U32 R2, RZ, RZ, R24 ;  /* 0x000000ffff028224 */ /* 0x001fe400078e0018 */
[----:B------:R-:W4:Y:S01]  /*1d9f0*/  LDL R24, [R1+0x2b8] ;  /* 0x0002b80001187983 */ /* 0x000f220000100800 */
[----:B------:R-:W-:Y:S01]  /*1da00*/  PRMT R14, RZ, 0x7610, R14 ;  /* 0x00007610ff0e7816 */ /* 0x000fe2000000000e */
[----:B------:R-:W-:Y:S01]  /*1da10*/  @!P0 IMAD.MOV.U32 R3, RZ, RZ, R37 ;  /* 0x000000ffff038224 */ /* 0x000fe200078e0025 */
[----:B------:R-:W-:Y:S01]  /*1da20*/  PRMT R15, RZ, 0x7610, R15 ;  /* 0x00007610ff0f7816 */ /* 0x000fe2000000000f */
[----:B------:R-:W4:Y:S04]  /*1da30*/  LDL.LU R43, [R1+0x2b4] ;  /* 0x0002b400012b7983 */ /* 0x000f280000300800 */
[----:B------:R0:W4:Y:S02]  /*1da40*/  @!P0 LDG.E.U8 R14, desc[UR16][R2.64] ;  /* 0x00000010020e8981 */ /* 0x000124000c1e1100 */
[----:B0-----:R-:W-:-:S02]  /*1da50*/  @!P0 IMAD.MOV.U32 R2, RZ, RZ, R27 ;  /* 0x000000ffff028224 */ /* 0x001fc400078e001b */
[----:B------:R-:W-:Y:S01]  /*1da60*/  @!P0 IMAD.MOV.U32 R3, RZ, RZ, R31 ;  /* 0x000000ffff038224 */ /* 0x000fe200078e001f */
[----:B------:R-:W4:Y:S04]  /*1da70*/  LDL.LU R27, [R1+0x278] ;  /* 0x00027800011b7983 */ /* 0x000f280000300800 */
[----:B------:R0:W4:Y:S04]  /*1da80*/  @!P0 LDG.E.U8 R15, desc[UR16][R2.64] ;  /* 0x00000010020f8981 */ /* 0x000128000c1e1100 */
[----:B------:R-:W4:Y:S01]  /*1da90*/  LDL R31, [R1+0x9f4] ;  /* 0x0009f400011f7983 */ /* 0x000f220000100800 */
[----:B0-----:R-:W-:-:S03]  /*1daa0*/  @!P0 IMAD.MOV.U32 R3, RZ, RZ, R29 ;  /* 0x000000ffff038224 */ /* 0x001fc600078e001d */
[----:B------:R-:W4:Y:S04]  /*1dab0*/  LDL R29, [R1+0xdf4] ;  /* 0x000df400011d7983 */ /* 0x000f280000100800 */
[----:B------:R-:W4:Y:S04]  /*1dac0*/  LDL.LU R49, [R1+0x238] ;  /* 0x0002380001317983 */ /* 0x000f280000300800 */
[----:B------:R-:W4:Y:S01]  /*1dad0*/  LDL.LU R44, [R1+0x274] ;  /* 0x00027400012c7983 */ /* 0x000f220000300800 */
[----:B------:R-:W-:-:S03]  /*1dae0*/  @!P0 IMAD.MOV.U32 R2, RZ, RZ, R28 ;  /* 0x000000ffff028224 */ /* 0x000fc600078e001c */
[----:B------:R-:W4:Y:S01]  /*1daf0*/  LDL.LU R28, [R1+0x234] ;  /* 0x00023400011c7983 */ /* 0x000f220000300800 */
[----:B------:R-:W-:Y:S02]  /*1db00*/  PRMT R19, RZ, 0x7610, R19 ;  /* 0x00007610ff137816 */ /* 0x000fe40000000013 */
[----:B------:R-:W-:Y:S01]  /*1db10*/  PRMT R22, RZ, 0x7610, R22 ;  /* 0x00007610ff167816 */ /* 0x000fe20000000016 */
[----:B------:R-:W4:Y:S04]  /*1db20*/  LDL R39, [R1+0xdc4] ;  /* 0x000dc40001277983 */ /* 0x000f280000100800 */
[----:B------:R0:W4:Y:S04]  /*1db30*/  @!P0 LDG.E.U8 R19, desc[UR16][R2.64] ;  /* 0x0000001002138981 */ /* 0x000128000c1e1100 */
[----:B------:R-:W4:Y:S04]  /*1db40*/  LDL R38, [R1+0xdc8] ;  /* 0x000dc80001267983 */ /* 0x000f280000100800 */
[----:B------:R-:W4:Y:S01]  /*1db50*/  LDL R46, [R1+0xd44] ;  /* 0x000d4400012e7983 */ /* 0x000f220000100800 */
[----:B0-----:R-:W-:-:S02]  /*1db60*/  @!P0 IMAD.MOV.U32 R2, RZ, RZ, R35 ;  /* 0x000000ffff028224 */ /* 0x001fc400078e0023 */
[----:B------:R-:W-:Y:S01]  /*1db70*/  @!P0 IMAD.MOV.U32 R3, RZ, RZ, R36 ;  /* 0x000000ffff038224 */ /* 0x000fe200078e0024 */
[----:B------:R-:W4:Y:S04]  /*1db80*/  LDL R45, [R1+0xd48] ;  /* 0x000d4800012d7983 */ /* 0x000f280000100800 */
[----:B------:R0:W4:Y:S01]  /*1db90*/  @!P0 LDG.E.U8 R22, desc[UR16][R2.64] ;  /* 0x0000001002168981 */ /* 0x000122000c1e1100 */
[----:B------:R-:W-:-:S03]  /*1dba0*/  PRMT R251, RZ, 0x7610, R251 ;  /* 0x00007610fffb7816 */ /* 0x000fc600000000fb */
[----:B------:R-:W4:Y:S01]  /*1dbb0*/  LDL R35, [R1+0xd04] ;  /* 0x000d040001237983 */ /* 0x000f220000100800 */
[----:B------:R-:W-:-:S03]  /*1dbc0*/  PRMT R81, RZ, 0x7610, R81 ;  /* 0x00007610ff517816 */ /* 0x000fc60000000051 */
[----:B------:R-:W4:Y:S01]  /*1dbd0*/  LDL R36, [R1+0xcc4] ;  /* 0x000cc40001247983 */ /* 0x000f220000100800 */
[----:B0-----:R-:W-:-:S03]  /*1dbe0*/  @!P0 IMAD.MOV.U32 R3, RZ, RZ, R34 ;  /* 0x000000ffff038224 */ /* 0x001fc600078e0022 */
[----:B------:R-:W4:Y:S01]  /*1dbf0*/  LDL R34, [R1+0xd84] ;  /* 0x000d840001227983 */ /* 0x000f220000100800 */
[----:B------:R-:W-:Y:S02]  /*1dc00*/  PRMT R66, RZ, 0x7610, R66 ;  /* 0x00007610ff427816 */ /* 0x000fe40000000042 */
[----:B------:R-:W-:Y:S01]  /*1dc10*/  PRMT R74, RZ, 0x7610, R74 ;  /* 0x00007610ff4a7816 */ /* 0x000fe2000000004a */
[----:B------:R-:W4:Y:S01]  /*1dc20*/  LDL R37, [R1+0xc84] ;  /* 0x000c840001257983 */ /* 0x000f220000100800 */
[----:B------:R-:W-:Y:S02]  /*1dc30*/  PRMT R41, RZ, 0x7610, R41 ;  /* 0x00007610ff297816 */ /* 0x000fe40000000029 */
[----:B------:R-:W-:Y:S01]  /*1dc40*/  PRMT R71, RZ, 0x7610, R71 ;  /* 0x00007610ff477816 */ /* 0x000fe20000000047 */
[----:B------:R-:W4:Y:S01]  /*1dc50*/  LDL R50, [R1+0x56c] ;  /* 0x00056c0001327983 */ /* 0x000f220000100800 */
[----:B------:R-:W-:Y:S02]  /*1dc60*/  PRMT R68, RZ, 0x7610, R68 ;  /* 0x00007610ff447816 */ /* 0x000fe40000000044 */
[----:B------:R-:W-:Y:S01]  /*1dc70*/  PRMT R65, RZ, 0x7610, R65 ;  /* 0x00007610ff417816 */ /* 0x000fe20000000041 */
[----:B------:R-:W4:Y:S01]  /*1dc80*/  LDL R48, [R1+0x570] ;  /* 0x0005700001307983 */ /* 0x000f220000100800 */
[----:B--2---:R-:W-:-:S03]  /*1dc90*/  @!P0 IMAD.MOV.U32 R2, RZ, RZ, R25 ;  /* 0x000000ffff028224 */ /* 0x004fc600078e0019 */
[----:B------:R-:W2:Y:S04]  /*1dca0*/  LDL R25, [R1+0xd88] ;  /* 0x000d880001197983 */ /* 0x000ea80000100800 */
[----:B------:R3:W2:Y:S02]  /*1dcb0*/  @!P0 LDG.E.U8 R251, desc[UR16][R2.64] ;  /* 0x0000001002fb8981 */ /* 0x0006a4000c1e1100 */
[----:B---3--:R-:W-:Y:S02]  /*1dcc0*/  @!P0 IMAD.MOV.U32 R3, RZ, RZ, R33 ;  /* 0x000000ffff038224 */ /* 0x008fe400078e0021 */
[----:B------:R-:W3:Y:S01]  /*1dcd0*/  LDL R33, [R1+0xcc8] ;  /* 0x000cc80001217983 */ /* 0x000ee20000100800 */
[----:B----4-:R-:W-:-:S03]  /*1dce0*/  @!P0 IMAD.MOV.U32 R2, RZ, RZ, R26 ;  /* 0x000000ffff028224 */ /* 0x010fc600078e001a */
[----:B------:R-:W4:Y:S04]  /*1dcf0*/  LDL R26, [R1+0xd08] ;  /* 0x000d0800011a7983 */ /* 0x000f280000100800 */
[----:B------:R0:W3:Y:S02]  /*1dd00*/  @!P0 LDG.E.U8 R81, desc[UR16][R2.64] ;  /* 0x0000001002518981 */ /* 0x0000e4000c1e1100 */
[----:B0-----:R-:W-:Y:S02]  /*1dd10*/  @!P0 IMAD.MOV.U32 R2, RZ, RZ, R24 ;  /* 0x000000ffff028224 */ /* 0x001fe400078e0018 */
[----:B------:R-:W3:Y:S01]  /*1dd20*/  LDL R24, [R1+0xc88] ;  /* 0x000c880001187983 */ /* 0x000ee20000100800 */
[----:B------:R-:W-:-:S05]  /*1dd30*/  @!P0 IMAD.MOV.U32 R3, RZ, RZ, R43 ;  /* 0x000000ffff038224 */ /* 0x000fca00078e002b */
[----:B------:R0:W3:Y:S02]  /*1dd40*/  @!P0 LDG.E.U8 R66, desc[UR16][R2.64] ;  /* 0x0000001002428981 */ /* 0x0000e4000c1e1100 */
[----:B0-----:R-:W-:Y:S02]  /*1dd50*/  @!P0 IMAD.MOV.U32 R2, RZ, RZ, R27 ;  /* 0x000000ffff028224 */ /* 0x001fe400078e001b */
[----:B------:R-:W-:-:S05]  /*1dd60*/  @!P0 IMAD.MOV.U32 R3, RZ, RZ, R44 ;  /* 0x000000ffff038224 */ /* 0x000fca00078e002c */
[----:B------:R0:W3:Y:S02]  /*1dd70*/  @!P0 LDG.E.U8 R74, desc[UR16][R2.64] ;  /* 0x00000010024a8981 */ /* 0x0000e4000c1e1100 */
[----:B0-----:R-:W-:Y:S02]  /*1dd80*/  @!P0 IMAD.MOV.U32 R2, RZ, RZ, R49 ;  /* 0x000000ffff028224 */ /* 0x001fe400078e0031 */
[----:B------:R-:W-:-:S05]  /*1dd90*/  @!P0 IMAD.MOV.U32 R3, RZ, RZ, R28 ;  /* 0x000000ffff038224 */ /* 0x000fca00078e001c */
[----:B------:R0:W3:Y:S02]  /*1dda0*/  @!P0 LDG.E.U8 R41, desc[UR16][R2.64] ;  /* 0x0000001002298981 */ /* 0x0000e4000c1e1100 */
[----:B0-----:R-:W-:Y:S02]  /*1ddb0*/  @!P0 IMAD.MOV.U32 R2, RZ, RZ, R29 ;  /* 0x000000ffff028224 */ /* 0x001fe400078e001d */
[----:B------:R-:W3:Y:S01]  /*1ddc0*/  LDL R29, [R1+0xc48] ;  /* 0x000c4800011d7983 */ /* 0x000ee20000100800 */
[----:B------:R-:W-:-:S03]  /*1ddd0*/  @!P0 IMAD.MOV.U32 R3, RZ, RZ, R31 ;  /* 0x000000ffff038224 */ /* 0x000fc600078e001f */
[----:B------:R-:W3:Y:S04]  /*1dde0*/  LDL R31, [R1+0xc44] ;  /* 0x000c4400011f7983 */ /* 0x000ee80000100800 */
[----:B------:R0:W3:Y:S02]  /*1ddf0*/  @!P0 LDG.E.U8 R71, desc[UR16][R2.64] ;  /* 0x0000001002478981 */ /* 0x0000e4000c1e1100 */
[----:B0-----:R-:W-:Y:S02]  /*1de00*/  @!P0 IMAD.MOV.U32 R2, RZ, RZ, R38 ;  /* 0x000000ffff028224 */ /* 0x001fe400078e0026 */
[----:B------:R-:W-:Y:S01]  /*1de10*/  @!P0 IMAD.MOV.U32 R3, RZ, RZ, R39 ;  /* 0x000000ffff038224 */ /* 0x000fe200078e0027 */
[----:B------:R-:W3:Y:S04]  /*1de20*/  LDL R38, [R1+0xc08] ;  /* 0x000c080001267983 */ /* 0x000ee80000100800 */
[----:B------:R-:W3:Y:S04]  /*1de30*/  LDL R39, [R1+0xc04] ;  /* 0x000c040001277983 */ /* 0x000ee80000100800 */
[----:B------:R2:W3:Y:S02]  /*1de40*/  @!P0 LDG.E.U8 R68, desc[UR16][R2.64] ;  /* 0x0000001002448981 */ /* 0x0004e4000c1e1100 */
[----:B--2---:R-:W-:-:S02]  /*1de50*/  @!P0 IMAD.MOV.U32 R2, RZ, RZ, R25 ;  /* 0x000000ffff028224 */ /* 0x004fc400078e0019 */
[----:B------:R-:W2:Y:S01]  /*1de60*/  LDL R25, [R1+0xbc8] ;  /* 0x000bc80001197983 */ /* 0x000ea20000100800 */
[----:B------:R-:W-:-:S03]  /*1de70*/  @!P0 IMAD.MOV.U32 R3, RZ, RZ, R34 ;  /* 0x000000ffff038224 */ /* 0x000fc600078e0022 */
[----:B------:R-:W2:Y:S01]  /*1de80*/  LDL R34, [R1+0xbc4] ;  /* 0x000bc40001227983 */ /* 0x000ea20000100800 */
[----:B------:R-:W-:-:S03]  /*1de90*/  PRMT R63, RZ, 0x7610, R63 ;  /* 0x00007610ff3f7816 */ /* 0x000fc6000000003f */
[----:B------:R0:W2:Y:S02]  /*1dea0*/  @!P0 LDG.E.U8 R65, desc[UR16][R2.64] ;  /* 0x0000001002418981 */ /* 0x0000a4000c1e1100 */
[----:B0-----:R-:W-:Y:S02]  /*1deb0*/  @!P0 IMAD.MOV.U32 R2, RZ, RZ, R45 ;  /* 0x000000ffff028224 */ /* 0x001fe400078e002d */
[----:B------:R-:W-:Y:S01]  /*1dec0*/  @!P0 IMAD.MOV.U32 R3, RZ, RZ, R46 ;  /* 0x000000ffff038224 */ /* 0x000fe200078e002e */
[----:B------:R-:W2:Y:S04]  /*1ded0*/  LDL R45, [R1+0xb88] ;  /* 0x000b8800012d7983 */ /* 0x000ea80000100800 */
[----:B------:R-:W2:Y:S04]  /*1dee0*/  LDL R46, [R1+0xb84] ;  /* 0x000b8400012e7983 */ /* 0x000ea80000100800 */
[----:B------:R0:W2:Y:S02]  /*1def0*/  @!P0 LDG.E.U8 R63, desc[UR16][R2.64] ;  /* 0x00000010023f8981 */ /* 0x0000a4000c1e1100 */
[----:B0-----:R-:W-:-:S02]  /*1df00*/  @!P0 IMAD.MOV.U32 R3, RZ, RZ, R35 ;  /* 0x000000ffff038224 */ /* 0x001fc400078e0023 */
[----:B------:R-:W2:Y:S01]  /*1df10*/  LDL R35, [R1+0xb44] ;  /* 0x000b440001237983 */ /* 0x000ea20000100800 */
[----:B----4-:R-:W-:-:S03]  /*1df20*/  @!P0 IMAD.MOV.U32 R2, RZ, RZ, R26 ;  /* 0x000000ffff028224 */ /* 0x010fc600078e001a */
[----:B------:R-:W4:Y:S01]  /*1df30*/  LDL R26, [R1+0xb48] ;  /* 0x000b4800011a7983 */ /* 0x000f220000100800 */
[----:B------:R-:W-:Y:S02]  /*1df40*/  PRMT R82, RZ, 0x7610, R82 ;  /* 0x00007610ff527816 */ /* 0x000fe40000000052 */
[----:B------:R-:W-:-:S04]  /*1df50*/  PRMT R79, RZ, 0x7610, R79 ;  /* 0x00007610ff4f7816 */ /* 0x000fc8000000004f */
[----:B------:R3:W4:Y:S02]  /*1df60*/  @!P0 LDG.E.U8 R82, desc[UR16][R2.64] ;  /* 0x0000001002528981 */ /* 0x000724000c1e1100 */
[----:B---3--:R-:W-:Y:S02]  /*1df70*/  @!P0 IMAD.MOV.U32 R2, RZ, RZ, R33 ;  /* 0x000000ffff028224 */ /* 0x008fe400078e0021 */
[----:B------:R-:W-:Y:S01]  /*1df80*/  @!P0 IMAD.MOV.U32 R3, RZ, RZ, R36 ;  /* 0x000000ffff038224 */ /* 0x000fe200078e0024 */
[----:B------:R-:W3:Y:S04]  /*1df90*/  LDL R33, [R1+0xb08] ;  /* 0x000b080001217983 */ /* 0x000ee80000100800 */
[----:B------:R-:W3:Y:S04]  /*1dfa0*/  LDL R36, [R1+0xb04] ;  /* 0x000b040001247983 */ /* 0x000ee80000100800 */
[----:B------:R0:W3:Y:S02]  /*1dfb0*/  @!P0 LDG.E.U8 R79, desc[UR16][R2.64] ;  /* 0x00000010024f8981 */ /* 0x0000e4000c1e1100 */
[----:B0-----:R-:W-:-:S02]  /*1dfc0*/  @!P0 IMAD.MOV.U32 R2, RZ, RZ, R24 ;  /* 0x000000ffff028224 */ /* 0x001fc400078e0018 */
[----:B------:R-:W3:Y:S01]  /*1dfd0*/  LDL R24, [R1+0xac8] ;  /* 0x000ac80001187983 */ /* 0x000ee20000100800 */
[----:B------:R-:W-:Y:S01]  /*1dfe0*/  PRMT R76, RZ, 0x7610, R76 ;  /* 0x00007610ff4c7816 */ /* 0x000fe2000000004c */
[----:B------:R-:W-:Y:S02]  /*1dff0*/  @!P0 IMAD.MOV.U32 R3, RZ, RZ, R37 ;  /* 0x000000ffff038224 */ /* 0x000fe400078e0025 */
[----:B------:R-:W3:Y:S01]  /*1e000*/  LDL R37, [R1+0xac4] ;  /* 0x000ac40001257983 */ /* 0x000ee20000100800 */
[----:B------:R-:W-:-:S03]  /*1e010*/  PRMT R73, RZ, 0x7610, R73 ;  /* 0x00007610ff497816 */ /* 0x000fc60000000049 */
[----:B------:R0:W3:Y:S01]  /*1e020*/  @!P0 LDG.E.U8 R76, desc[UR16][R2.64] ;  /* 0x00000010024c8981 */ /* 0x0000e2000c1e1100 */
[----:B------:R-:W-:Y:S01]  /*1e030*/  PRMT R70, RZ, 0x7610, R70 ;  /* 0x00007610ff467816 */ /* 0x000fe20000000046 */
[----:B0-----:R-:W-:Y:S02]  /*1e040*/  @!P0 IMAD.MOV.U32 R2, RZ, RZ, R29 ;  /* 0x000000ffff028224 */ /* 0x001fe400078e001d */
[----:B------:R-:W3:Y:S01]  /*1e050*/  LDL R29, [R1+0xa88] ;  /* 0x000a8800011d7983 */ /* 0x000ee20000100800 */
[----:B------:R-:W-:-:S03]  /*1e060*/  @!P0 IMAD.MOV.U32 R3, RZ, RZ, R31 ;  /* 0x000000ffff038224 */ /* 0x000fc600078e001f */
[----:B------:R-:W3:Y:S04]  /*1e070*/  LDL R31, [R1+0xa84] ;  /* 0x000a8400011f7983 */ /* 0x000ee80000100800 */
[----:B------:R0:W3:Y:S02]  /*1e080*/  @!P0 LDG.E.U8 R73, desc[UR16][R2.64] ;  /* 0x0000001002498981 */ /* 0x0000e4000c1e1100 */
[----:B0-----:R-:W-:Y:S02]  /*1e090*/  @!P0 IMAD.MOV.U32 R2, RZ, RZ, R38 ;  /* 0x000000ffff028224 */ /* 0x001fe400078e0026 */
[----:B------:R-:W3:Y:S01]  /*1e0a0*/  LDL R38, [R1+0xa48] ;  /* 0x000a480001267983 */ /* 0x000ee20000100800 */
[----:B------:R-:W-:-:S03]  /*1e0b0*/  @!P0 IMAD.MOV.U32 R3, RZ, RZ, R39 ;  /* 0x000000ffff038224 */ /* 0x000fc600078e0027 */
[----:B------:R-:W3:Y:S04]  /*1e0c0*/  LDL R39, [R1+0xa44] ;  /* 0x000a440001277983 */ /* 0x000ee80000100800 */
[----:B------:R2:W3:Y:S01]  /*1e0d0*/  @!P0 LDG.E.U8 R70, desc[UR16][R2.64] ;  /* 0x0000001002468981 */ /* 0x0004e2000c1e1100 */
[----:B------:R-:W-:Y:S01]  /*1e0e0*/  PRMT R67, RZ, 0x7610, R67 ;  /* 0x00007610ff437816 */ /* 0x000fe20000000043 */
[----:B--2---:R-:W-:Y:S02]  /*1e0f0*/  @!P0 IMAD.MOV.U32 R2, RZ, RZ, R25 ;  /* 0x000000ffff028224 */ /* 0x004fe400078e0019 */
[----:B------:R-:W2:Y:S01]  /*1e100*/  LDL R25, [R1+0xa08] ;  /* 0x000a080001197983 */ /* 0x000ea20000100800 */
[----:B------:R-:W-:Y:S01]  /*1e110*/  @!P0 IMAD.MOV.U32 R3, RZ, RZ, R34 ;  /* 0x000000ffff038224 */ /* 0x000fe200078e0022 */
[----:B------:R-:W-:-:S02]  /*1e120*/  PRMT R64, RZ, 0x7610, R64 ;  /* 0x00007610ff407816 */ /* 0x000fc40000000040 */
[----:B------:R-:W2:Y:S04]  /*1e130*/  LDL R34, [R1+0xa04] ;  /* 0x000a040001227983 */ /* 0x000ea80000100800 */
[----:B------:R0:W2:Y:S02]  /*1e140*/  @!P0 LDG.E.U8 R67, desc[UR16][R2.64] ;  /* 0x0000001002438981 */ /* 0x0000a4000c1e1100 */
[----:B0-----:R-:W-:Y:S01]  /*1e150*/  @!P0 IMAD.MOV.U32 R2, RZ, RZ, R45 ;  /* 0x000000ffff028224 */ /* 0x001fe200078e002d */
[----:B------:R-:W-:Y:S01]  /*1e160*/  PRMT R62, RZ, 0x7610, R62 ;  /* 0x00007610ff3e7816 */ /* 0x000fe2000000003e */
[----:B------:R-:W2:Y:S01]  /*1e170*/  LDL R45, [R1+0x470] ;  /* 0x00047000012d7983 */ /* 0x000ea20000100800 */
[----:B------:R-:W-:Y:S01]  /*1e180*/  @!P0 IMAD.MOV.U32 R3, RZ, RZ, R46 ;  /* 0x000000ffff038224 */ /* 0x000fe200078e002e */
[----:B------:R-:W-:-:S02]  /*1e190*/  PRMT R61, RZ, 0x7610, R61 ;  /* 0x00007610ff3d7816 */ /* 0x000fc4000000003d */
[----:B------:R-:W2:Y:S04]  /*1e1a0*/  LDL R46, [R1+0x46c] ;  /* 0x00046c00012e7983 */ /* 0x000ea80000100800 */
[----:B------:R0:W2:Y:S02]  /*1e1b0*/  @!P0 LDG.E.U8 R64, desc[UR16][R2.64] ;  /* 0x0000001002408981 */ /* 0x0000a4000c1e1100 */
[----:B0-----:R-:W-:Y:S02]  /*1e1c0*/  @!P0 IMAD.MOV.U32 R3, RZ, RZ, R35 ;  /* 0x000000ffff038224 */ /* 0x001fe400078e0023 */
[----:B------:R-:W2:Y:S01]  /*1e1d0*/  LDL R35, [R1+0x5ac] ;  /* 0x0005ac0001237983 */ /* 0x000ea20000100800 */
[----:B----4-:R-:W-:-:S03]  /*1e1e0*/  @!P0 IMAD.MOV.U32 R2, RZ, RZ, R26 ;  /* 0x000000ffff028224 */ /* 0x010fc600078e001a */
[----:B------:R-:W4:Y:S04]  /*1e1f0*/  LDL R26, [R1+0x5b0] ;  /* 0x0005b000011a7983 */ /* 0x000f280000100800 */
[----:B------:R3:W4:Y:S02]  /*1e200*/  @!P0 LDG.E.U8 R62, desc[UR16][R2.64] ;  /* 0x00000010023e8981 */ /* 0x000724000c1e1100 */
[----:B---3--:R-:W-:Y:S02]  /*1e210*/  @!P0 IMAD.MOV.U32 R2, RZ, RZ, R33 ;  /* 0x000000ffff028224 */ /* 0x008fe400078e0021 */
[----:B------:R-:W3:Y:S01]  /*1e220*/  LDL R33, [R1+0x530] ;  /* 0x0005300001217983 */ /* 0x000ee20000100800 */
[----:B------:R-:W-:-:S03]  /*1e230*/  @!P0 IMAD.MOV.U32 R3, RZ, RZ, R36 ;  /* 0x000000ffff038224 */ /* 0x000fc600078e0024 */
[----:B------:R-:W3:Y:S04]  /*1e240*/  LDL R36, [R1+0x52c] ;  /* 0x00052c0001247983 */ /* 0x000ee80000100800 */
[----:B------:R0:W3:Y:S02]  /*1e250*/  @!P0 LDG.E.U8 R61, desc[UR16][R2.64] ;  /* 0x00000010023d8981 */ /* 0x0000e4000c1e1100 */
[----:B0-----:R-:W-:Y:S02]  /*1e260*/  @!P0 IMAD.MOV.U32 R2, RZ, RZ, R24 ;  /* 0x000000ffff028224 */ /* 0x001fe400078e0018 */
[----:B------:R-:W3:Y:S01]  /*1e270*/  LDL R24, [R1+0x4f0] ;  /* 0x0004f00001187983 */ /* 0x000ee20000100800 */
[----:B------:R-:W-:Y:S01]  /*1e280*/  PRMT R60, RZ, 0x7610, R60 ;  /* 0x00007610ff3c7816 */ /* 0x000fe2000000003c */
[----:B------:R-:W-:-:S02]  /*1e290*/  @!P0 IMAD.MOV.U32 R3, RZ, RZ, R37 ;  /* 0x000000ffff038224 */ /* 0x000fc400078e0025 */
        /* <DEDUP_REMOVED lines=9> */
[----:B0-----:R-:W-:Y:S01]  /*1e330*/  @!P0 IMAD.MOV.U32 R2, RZ, RZ, R38 ;  /* 0x000000ffff028224 */ /* 0x001fe200078e0026 */
[----:B------:R-:W-:Y:S01]  /*1e340*/  PRMT R57, RZ, 0x7610, R57 ;  /* 0x00007610ff397816 */ /* 0x000fe20000000039 */
[----:B------:R-:W3:Y:S01]  /*1e350*/  LDL R38, [R1+0x3ec] ;  /* 0x0003ec0001267983 */ /* 0x000ee20000100800 */
[----:B------:R-:W-:-:S03]  /*1e360*/  @!P0 IMAD.MOV.U32 R3, RZ, RZ, R39 ;  /* 0x000000ffff038224 */ /* 0x000fc600078e0027 */
[----:B------:R-:W3:Y:S04]  /*1e370*/  LDL R39, [R1+0x42c] ;  /* 0x00042c0001277983 */ /* 0x000ee80000100800 */
[----:B------:R2:W3:Y:S02]  /*1e380*/  @!P0 LDG.E.U8 R58, desc[UR16][R2.64] ;  /* 0x00000010023a8981 */ /* 0x0004e4000c1e1100 */
[----:B--2---:R-:W-:Y:S02]  /*1e390*/  @!P0 IMAD.MOV.U32 R2, RZ, RZ, R25 ;  /* 0x000000ffff028224 */ /* 0x004fe400078e0019 */
[----:B------:R-:W2:Y:S01]  /*1e3a0*/  LDL R25, [R1+0x430] ;  /* 0x0004300001197983 */ /* 0x000ea20000100800 */
[----:B------:R-:W-:-:S03]  /*1e3b0*/  @!P0 IMAD.MOV.U32 R3, RZ, RZ, R34 ;  /* 0x000000ffff038224 */ /* 0x000fc600078e0022 */
[----:B------:R-:W2:Y:S04]  /*1e3c0*/  LDL R34, [R1+0x3f0] ;  /* 0x0003f00001227983 */ /* 0x000ea80000100800 */
[----:B------:R0:W2:Y:S01]  /*1e3d0*/  @!P0 LDG.E.U8 R57, desc[UR16][R2.64] ;  /* 0x0000001002398981 */ /* 0x0000a2000c1e1100 */
[----:B------:R-:W-:Y:S02]  /*1e3e0*/  PRMT R56, RZ, 0x7610, R56 ;  /* 0x00007610ff387816 */ /* 0x000fe40000000038 */
[----:B------:R-:W-:Y:S02]  /*1e3f0*/  PRMT R55, RZ, 0x7610, R55 ;  /* 0x00007610ff377816 */ /* 0x000fe40000000037 */
[----:B------:R-:W-:Y:S01]  /*1e400*/  PRMT R252, RZ, 0x7610, R252 ;  /* 0x00007610fffc7816 */ /* 0x000fe200000000fc */
[----:B0-----:R-:W-:-:S02]  /*1e410*/  @!P0 IMAD.MOV.U32 R3, RZ, RZ, R35 ;  /* 0x000000ffff038224 */ /* 0x001fc400078e0023 */
[----:B------:R-:W2:Y:S01]  /*1e420*/  LDL R35, [R1+0x3ac] ;  /* 0x0003ac0001237983 */ /* 0x000ea20000100800 */
[----:B----4-:R-:W-:-:S03]  /*1e430*/  @!P0 IMAD.MOV.U32 R2, RZ, RZ, R26 ;  /* 0x000000ffff028224 */ /* 0x010fc600078e001a */
[----:B------:R-:W4:Y:S04]  /*1e440*/  LDL R26, [R1+0x3b0] ;  /* 0x0003b000011a7983 */ /* 0x000f280000100800 */
[----:B------:R0:W4:Y:S02]  /*1e450*/  @!P0 LDG.E.U8 R56, desc[UR16][R2.64] ;  /* 0x0000001002388981 */ /* 0x000124000c1e1100 */
[----:B0-----:R-:W-:Y:S02]  /*1e460*/  @!P0 IMAD.MOV.U32 R2, RZ, RZ, R48 ;  /* 0x000000ffff028224 */ /* 0x001fe400078e0030 */
[----:B------:R-:W-:-:S05]  /*1e470*/  @!P0 IMAD.MOV.U32 R3, RZ, RZ, R50 ;  /* 0x000000ffff038224 */ /* 0x000fca00078e0032 */
        /* <DEDUP_REMOVED lines=20> */
[----:B------:R-:W-:-:S05]  /*1e5c0*/  @!P0 IMAD.MOV.U32 R3, RZ, RZ, R46 ;  /* 0x000000ffff038224 */ /* 0x000fca00078e002e */
[----:B------:R2:W3:Y:S01]  /*1e5d0*/  @!P0 LDG.E.U8 R248, desc[UR16][R2.64] ;  /* 0x0000001002f88981 */ /* 0x0004e2000c1e1100 */
[----:B------:R-:W-:Y:S01]  /*1e5e0*/  PRMT R247, RZ, 0x7610, R247 ;  /* 0x00007610fff77816 */ /* 0x000fe200000000f7 */
[----:B--2---:R-:W-:Y:S02]  /*1e5f0*/  @!P0 IMAD.MOV.U32 R2, RZ, RZ, R25 ;  /* 0x000000ffff028224 */ /* 0x004fe400078e0019 */
[----:B------:R-:W2:Y:S01]  /*1e600*/  LDL R25, [R1+0x2b0] ;  /* 0x0002b00001197983 */ /* 0x000ea20000100800 */
[----:B------:R-:W-:Y:S01]  /*1e610*/  @!P0 IMAD.MOV.U32 R3, RZ, RZ, R39 ;  /* 0x000000ffff038224 */ /* 0x000fe200078e0027 */
[----:B------:R-:W-:-:S04]  /*1e620*/  PRMT R246, RZ, 0x7610, R246 ;  /* 0x00007610fff67816 */ /* 0x000fc800000000f6 */
[----:B------:R0:W2:Y:S02]  /*1e630*/  @!P0 LDG.E.U8 R247, desc[UR16][R2.64] ;  /* 0x0000001002f78981 */ /* 0x0000a4000c1e1100 */
[----:B0-----:R-:W-:Y:S02]  /*1e640*/  @!P0 IMAD.MOV.U32 R2, RZ, RZ, R34 ;  /* 0x000000ffff028224 */ /* 0x001fe400078e0022 */
[----:B------:R-:W-:Y:S01]  /*1e650*/  @!P0 IMAD.MOV.U32 R3, RZ, RZ, R38 ;  /* 0x000000ffff038224 */ /* 0x000fe200078e0026 */
[----:B------:R-:W2:Y:S04]  /*1e660*/  LDL.LU R34, [R1+0x2ac] ;  /* 0x0002ac0001227983 */ /* 0x000ea80000300800 */
[----:B------:R-:W2:Y:S04]  /*1e670*/  LDL R45, [R1+0x9f0] ;  /* 0x0009f000012d7983 */ /* 0x000ea80000100800 */
[----:B------:R-:W2:Y:S04]  /*1e680*/  LDL R39, [R1+0xdf0] ;  /* 0x000df00001277983 */ /* 0x000ea80000100800 */
[----:B------:R0:W2:Y:S04]  /*1e690*/  @!P0 LDG.E.U8 R246, desc[UR16][R2.64] ;  /* 0x0000001002f68981 */ /* 0x0000a8000c1e1100 */
[----:B------:R-:W2:Y:S04]  /*1e6a0*/  LDL.LU R51, [R1+0x230] ;  /* 0x0002300001337983 */ /* 0x000ea80000300800 */
[----:B------:R-:W2:Y:S01]  /*1e6b0*/  LDL.LU R46, [R1+0x26c] ;  /* 0x00026c00012e7983 */ /* 0x000ea20000300800 */
[----:B0-----:R-:W-:-:S03]  /*1e6c0*/  @!P0 IMAD.MOV.U32 R3, RZ, RZ, R35 ;  /* 0x000000ffff038224 */ /* 0x001fc600078e0023 */
[----:B------:R-:W2:Y:S01]  /*1e6d0*/  LDL.LU R35, [R1+0x270] ;  /* 0x0002700001237983 */ /* 0x000ea20000300800 */
[----:B----4-:R-:W-:-:S03]  /*1e6e0*/  @!P0 IMAD.MOV.U32 R2, RZ, RZ, R26 ;  /* 0x000000ffff028224 */ /* 0x010fc600078e001a */
[----:B------:R-:W4:Y:S01]  /*1e6f0*/  LDL.LU R26, [R1+0x22c] ;  /* 0x00022c00011a7983 */ /* 0x000f220000300800 */
[----:B------:R-:W-:Y:S02]  /*1e700*/  PRMT R245, RZ, 0x7610, R245 ;  /* 0x00007610fff57816 */ /* 0x000fe400000000f5 */
[----:B------:R-:W-:Y:S01]  /*1e710*/  PRMT R244, RZ, 0x7610, R244 ;  /* 0x00007610fff47816 */ /* 0x000fe200000000f4 */
[----:B------:R-:W4:Y:S04]  /*1e720*/  LDL R38, [R1+0xd7c] ;  /* 0x000d7c0001267983 */ /* 0x000f280000100800 */
[----:B------:R3:W4:Y:S01]  /*1e730*/  @!P0 LDG.E.U8 R245, desc[UR16][R2.64] ;  /* 0x0000001002f58981 */ /* 0x000722000c1e1100 */
[----:B------:R-:W-:-:S03]  /*1e740*/  PRMT R243, RZ, 0x7610, R243 ;  /* 0x00007610fff37816 */ /* 0x000fc600000000f3 */
[----:B------:R-:W4:Y:S04]  /*1e750*/  LDL R50, [R1+0xd3c] ;  /* 0x000d3c0001327983 */ /* 0x000f280000100800 */
[----:B------:R-:W4:Y:S01]  /*1e760*/  LDL R48, [R1+0xd40] ;  /* 0x000d400001307983 */ /* 0x000f220000100800 */
[----:B------:R-:W-:Y:S02]  /*1e770*/  PRMT R242, RZ, 0x7610, R242 ;  /* 0x00007610fff27816 */ /* 0x000fe400000000f2 */
[----:B------:R-:W-:Y:S01]  /*1e780*/  PRMT R241, RZ, 0x7610, R241 ;  /* 0x00007610fff17816 */ /* 0x000fe200000000f1 */
[----:B------:R-:W4:Y:S01]  /*1e790*/  LDL R72, [R1+0xc7c] ;  /* 0x000c7c0001487983 */ /* 0x000f220000100800 */
[----:B------:R-:W-:Y:S02]  /*1e7a0*/  PRMT R240, RZ, 0x7610, R240 ;  /* 0x00007610fff07816 */ /* 0x000fe400000000f0 */
[----:B------:R-:W-:Y:S01]  /*1e7b0*/  PRMT R239, RZ, 0x7610, R239 ;  /* 0x00007610ffef7816 */ /* 0x000fe200000000ef */
[----:B------:R-:W4:Y:S01]  /*1e7c0*/  LDL R54, [R1+0xc80] ;  /* 0x000c800001367983 */ /* 0x000f220000100800 */
[----:B------:R-:W-:-:S02]  /*1e7d0*/  PRMT R238, RZ, 0x7610, R238 ;  /* 0x00007610ffee7816 */ /* 0x000fc400000000ee */
[----:B------:R-:W-:Y:S01]  /*1e7e0*/  PRMT R237, RZ, 0x7610, R237 ;  /* 0x00007610ffed7816 */ /* 0x000fe200000000ed */
[----:B------:R-:W4:Y:S01]  /*1e7f0*/  LDL R53, [R1+0xb7c] ;  /* 0x000b7c0001357983 */ /* 0x000f220000100800 */
[----:B---3--:R-:W-:-:S03]  /*1e800*/  @!P0 IMAD.MOV.U32 R2, RZ, RZ, R33 ;  /* 0x000000ffff028224 */ /* 0x008fc600078e0021 */
[----:B------:R-:W3:Y:S01]  /*1e810*/  LDL R33, [R1+0xdc0] ;  /* 0x000dc00001217983 */ /* 0x000ee20000100800 */
[----:B------:R-:W-:-:S03]  /*1e820*/  @!P0 IMAD.MOV.U32 R3, RZ, RZ, R36 ;  /* 0x000000ffff038224 */ /* 0x000fc600078e0024 */
[----:B------:R-:W3:Y:S04]  /*1e830*/  LDL R36, [R1+0xdbc] ;  /* 0x000dbc0001247983 */ /* 0x000ee80000100800 */
[----:B------:R0:W3:Y:S01]  /*1e840*/  @!P0 LDG.E.U8 R244, desc[UR16][R2.64] ;  /* 0x0000001002f48981 */ /* 0x0000e2000c1e1100 */
[----:B------:R-:W-:Y:S02]  /*1e850*/  PRMT R236, RZ, 0x7610, R236 ;  /* 0x00007610ffec7816 */ /* 0x000fe400000000ec */
[----:B------:R-:W-:Y:S01]  /*1e860*/  PRMT R235, RZ, 0x7610, R235 ;  /* 0x00007610ffeb7816 */ /* 0x000fe200000000eb */
[----:B------:R-:W3:Y:S01]  /*1e870*/  LDL R52, [R1+0xb80] ;  /* 0x000b800001347983 */ /* 0x000ee20000100800 */
[----:B------:R-:W-:Y:S02]  /*1e880*/  PRMT R234, RZ, 0x7610, R234 ;  /* 0x00007610ffea7816 */ /* 0x000fe400000000ea */
[----:B------:R-:W-:Y:S01]  /*1e890*/  PRMT R233, RZ, 0x7610, R233 ;  /* 0x00007610ffe97816 */ /* 0x000fe200000000e9 */
[----:B------:R-:W3:Y:S01]  /*1e8a0*/  LDL R77, [R1+0x564] ;  /* 0x00056400014d7983 */ /* 0x000ee20000100800 */
[----:B0-----:R-:W-:-:S03]  /*1e8b0*/  @!P0 IMAD.MOV.U32 R2, RZ, RZ, R24 ;  /* 0x000000ffff028224 */ /* 0x001fc600078e0018 */
[----:B------:R-:W3:Y:S01]  /*1e8c0*/  LDL R24, [R1+0xd80] ;  /* 0x000d800001187983 */ /* 0x000ee20000100800 */
[----:B------:R-:W-:-:S03]  /*1e8d0*/  @!P0 IMAD.MOV.U32 R3, RZ, RZ, R37 ;  /* 0x000000ffff038224 */ /* 0x000fc600078e0025 */
[----:B------:R-:W3:Y:S04]  /*1e8e0*/  LDL R37, [R1+0xcfc] ;  /* 0x000cfc0001257983 */ /* 0x000ee80000100800 */
[----:B------:R0:W3:Y:S01]  /*1e8f0*/  @!P0 LDG.E.U8 R243, desc[UR16][R2.64] ;  /* 0x0000001002f38981 */ /* 0x0000e2000c1e1100 */
[----:B------:R-:W-:Y:S02]  /*1e900*/  PRMT R232, RZ, 0x7610, R232 ;  /* 0x00007610ffe87816 */ /* 0x000fe400000000e8 */
[----:B------:R-:W-:Y:S01]  /*1e910*/  PRMT R231, RZ, 0x7610, R231 ;  /* 0x00007610ffe77816 */ /* 0x000fe200000000e7 */
[----:B------:R-:W3:Y:S01]  /*1e920*/  LDL R75, [R1+0x568] ;  /* 0x00056800014b7983 */ /* 0x000ee20000100800 */
[----:B0-----:R-:W-:-:S03]  /*1e930*/  @!P0 IMAD.MOV.U32 R2, RZ, RZ, R29 ;  /* 0x000000ffff028224 */ /* 0x001fc600078e001d */
[----:B------:R-:W3:Y:S01]  /*1e940*/  LDL R29, [R1+0xd00] ;  /* 0x000d0000011d7983 */ /* 0x000ee20000100800 */
[----:B------:R-:W-:-:S03]  /*1e950*/  @!P0 IMAD.MOV.U32 R3, RZ, RZ, R31 ;  /* 0x000000ffff038224 */ /* 0x000fc600078e001f */
[----:B------:R-:W3:Y:S04]  /*1e960*/  LDL R31, [R1+0xcbc] ;  /* 0x000cbc00011f7983 */ /* 0x000ee80000100800 */
[----:B------:R2:W3:Y:S02]  /*1e970*/  @!P0 LDG.E.U8 R242, desc[UR16][R2.64] ;  /* 0x0000001002f28981 */ /* 0x0004e4000c1e1100 */
[----:B--2---:R-:W-:Y:S02]  /*1e980*/  @!P0 IMAD.MOV.U32 R2, RZ, RZ, R25 ;  /* 0x000000ffff028224 */ /* 0x004fe400078e0019 */
[----:B------:R-:W2:Y:S01]  /*1e990*/  LDL R25, [R1+0xcc0] ;  /* 0x000cc00001197983 */ /* 0x000ea20000100800 */
[----:B------:R-:W-:-:S05]  /*1e9a0*/  @!P0 IMAD.MOV.U32 R3, RZ, RZ, R34 ;  /* 0x000000ffff038224 */ /* 0x000fca00078e0022 */
[----:B------:R0:W2:Y:S02]  /*1e9b0*/  @!P0 LDG.E.U8 R241, desc[UR16][R2.64] ;  /* 0x0000001002f18981 */ /* 0x0000a4000c1e1100 */
[----:B0-----:R-:W-:Y:S02]  /*1e9c0*/  @!P0 IMAD.MOV.U32 R3, RZ, RZ, R46 ;  /* 0x000000ffff038224 */ /* 0x001fe400078e002e */
[----:B------:R-:W-:-:S05]  /*1e9d0*/  @!P0 IMAD.MOV.U32 R2, RZ, RZ, R35 ;  /* 0x000000ffff028224 */ /* 0x000fca00078e0023 */
[----:B------:R0:W2:Y:S02]  /*1e9e0*/  @!P0 LDG.E.U8 R240, desc[UR16][R2.64] ;  /* 0x0000001002f08981 */ /* 0x0000a4000c1e1100 */
[----:B0-----:R-:W-:Y:S02]  /*1e9f0*/  @!P0 IMAD.MOV.U32 R2, RZ, RZ, R51 ;  /* 0x000000ffff028224 */ /* 0x001fe400078e0033 */
[----:B----4-:R-:W-:-:S05]  /*1ea00*/  @!P0 IMAD.MOV.U32 R3, RZ, RZ, R26 ;  /* 0x000000ffff038224 */ /* 0x010fca00078e001a */
[----:B------:R0:W4:Y:S02]  /*1ea10*/  @!P0 LDG.E.U8 R239, desc[UR16][R2.64] ;  /* 0x0000001002ef8981 */ /* 0x000124000c1e1100 */
[----:B0-----:R-:W-:Y:S02]  /*1ea20*/  @!P0 IMAD.MOV.U32 R2, RZ, RZ, R39 ;  /* 0x000000ffff028224 */ /* 0x001fe400078e0027 */
[----:B------:R-:W-:Y:S01]  /*1ea30*/  @!P0 IMAD.MOV.U32 R3, RZ, RZ, R45 ;  /* 0x000000ffff038224 */ /* 0x000fe200078e002d */
[----:B------:R-:W4:Y:S04]  /*1ea40*/  LDL R39, [R1+0xc40] ;  /* 0x000c400001277983 */ /* 0x000f280000100800 */
[----:B------:R-:W4:Y:S04]  /*1ea50*/  LDL R45, [R1+0xc3c] ;  /* 0x000c3c00012d7983 */ /* 0x000f280000100800 */
[----:B------:R3:W4:Y:S02]  /*1ea60*/  @!P0 LDG.E.U8 R238, desc[UR16][R2.64] ;  /* 0x0000001002ee8981 */ /* 0x000724000c1e1100 */
[----:B---3--:R-:W-:-:S02]  /*1ea70*/  @!P0 IMAD.MOV.U32 R2, RZ, RZ, R33 ;  /* 0x000000ffff028224 */ /* 0x008fc400078e0021 */
[----:B------:R-:W-:Y:S01]  /*1ea80*/  @!P0 IMAD.MOV.U32 R3, RZ, RZ, R36 ;  /* 0x000000ffff038224 */ /* 0x000fe200078e0024 */
[----:B------:R-:W3:Y:S04]  /*1ea90*/  LDL R33, [R1+0xc00] ;  /* 0x000c000001217983 */ /* 0x000ee80000100800 */
[----:B------:R-:W3:Y:S04]  /*1eaa0*/  LDL R36, [R1+0xbfc] ;  /* 0x000bfc0001247983 */ /* 0x000ee80000100800 */
[----:B------:R0:W3:Y:S02]  /*1eab0*/  @!P0 LDG.E.U8 R237, desc[UR16][R2.64] ;  /* 0x0000001002ed8981 */ /* 0x0000e4000c1e1100 */
[----:B0-----:R-:W-:-:S02]  /*1eac0*/  @!P0 IMAD.MOV.U32 R2, RZ, RZ, R24 ;  /* 0x000000ffff028224 */ /* 0x001fc400078e0018 */
[----:B------:R-:W3:Y:S01]  /*1ead0*/  LDL R24, [R1+0xbc0] ;  /* 0x000bc00001187983 */ /* 0x000ee20000100800 */
[----:B------:R-:W-:-:S03]  /*1eae0*/  @!P0 IMAD.MOV.U32 R3, RZ, RZ, R38 ;  /* 0x000000ffff038224 */ /* 0x000fc600078e0026 */
[----:B------:R-:W3:Y:S04]  /*1eaf0*/  LDL R38, [R1+0xbbc] ;  /* 0x000bbc0001267983 */ /* 0x000ee80000100800 */
[----:B------:R0:W3:Y:S02]  /*1eb00*/  @!P0 LDG.E.U8 R236, desc[UR16][R2.64] ;  /* 0x0000001002ec8981 */ /* 0x0000e4000c1e1100 */
[----:B0-----:R-:W-:Y:S02]  /*1eb10*/  @!P0 IMAD.MOV.U32 R2, RZ, RZ, R48 ;  /* 0x000000ffff028224 */ /* 0x001fe400078e0030 */
[----:B------:R-:W-:Y:S01]  /*1eb20*/  @!P0 IMAD.MOV.U32 R3, RZ, RZ, R50 ;  /* 0x000000ffff038224 */ /* 0x000fe200078e0032 */
[----:B------:R-:W3:Y:S04]  /*1eb30*/  LDL R48, [R1+0xb00] ;  /* 0x000b000001307983 */ /* 0x000ee80000100800 */
[----:B------:R0:W3:Y:S04]  /*1eb40*/  @!P0 LDG.E.U8 R235, desc[UR16][R2.64] ;  /* 0x0000001002eb8981 */ /* 0x0000e8000c1e1100 */
[----:B------:R-:W3:Y:S01]  /*1eb50*/  LDL R50, [R1+0xafc] ;  /* 0x000afc0001327983 */ /* 0x000ee20000100800 */
[----:B0-----:R-:W-:-:S02]  /*1eb60*/  @!P0 IMAD.MOV.U32 R2, RZ, RZ, R29 ;  /* 0x000000ffff028224 */ /* 0x001fc400078e001d */
[----:B------:R-:W-:Y:S01]  /*1eb70*/  @!P0 IMAD.MOV.U32 R3, RZ, RZ, R37 ;  /* 0x000000ffff038224 */ /* 0x000fe200078e0025 */
[----:B------:R-:W3:Y:S04]  /*1eb80*/  LDL R29, [R1+0xb40] ;  /* 0x000b4000011d7983 */ /* 0x000ee80000100800 */
[----:B------:R-:W3:Y:S04]  /*1eb90*/  LDL R37, [R1+0xb3c] ;  /* 0x000b3c0001257983 */ /* 0x000ee80000100800 */
[----:B------:R0:W3:Y:S02]  /*1eba0*/  @!P0 LDG.E.U8 R234, desc[UR16][R2.64] ;  /* 0x0000001002ea8981 */ /* 0x0000e4000c1e1100 */
[----:B0-----:R-:W-:-:S02]  /*1ebb0*/  @!P0 IMAD.MOV.U32 R3, RZ, RZ, R31 ;  /* 0x000000ffff038224 */ /* 0x001fc400078e001f */
[----:B------:R-:W3:Y:S01]  /*1ebc0*/  LDL R31, [R1+0xabc] ;  /* 0x000abc00011f7983 */ /* 0x000ee20000100800 */
[----:B--2---:R-:W-:-:S03]  /*1ebd0*/  @!P0 IMAD.MOV.U32 R2, RZ, RZ, R25 ;  /* 0x000000ffff028224 */ /* 0x004fc600078e0019 */
[----:B------:R-:W2:Y:S04]  /*1ebe0*/  LDL R25, [R1+0xac0] ;  /* 0x000ac00001197983 */ /* 0x000ea80000100800 */
[----:B------:R0:W2:Y:S02]  /*1ebf0*/  @!P0 LDG.E.U8 R233, desc[UR16][R2.64] ;  /* 0x0000001002e98981 */ /* 0x0000a4000c1e1100 */
[----:B0-----:R-:W-:Y:S02]  /*1ec00*/  @!P0 IMAD.MOV.U32 R2, RZ, RZ, R54 ;  /* 0x000000ffff028224 */ /* 0x001fe400078e0036 */
[----:B------:R-:W-:Y:S01]  /*1ec10*/  @!P0 IMAD.MOV.U32 R3, RZ, RZ, R72 ;  /* 0x000000ffff038224 */ /* 0x000fe200078e0048 */
[----:B------:R-:W-:Y:S01]  /*1ec20*/  PRMT R230, RZ, 0x7610, R230 ;  /* 0x00007610ffe67816 */ /* 0x000fe200000000e6 */
[----:B------:R-:W2:Y:S04]  /*1ec30*/  LDL R72, [R1+0x4e4] ;  /* 0x0004e40001487983 */ /* 0x000ea80000100800 */
[----:B------:R4:W2:Y:S01]  /*1ec40*/  @!P0 LDG.E.U8 R232, desc[UR16][R2.64] ;  /* 0x0000001002e88981 */ /* 0x0008a2000c1e1100 */
[----:B------:R-:W-:-:S02]  /*1ec50*/  PRMT R229, RZ, 0x7610, R229 ;  /* 0x00007610ffe57816 */ /* 0x000fc400000000e5 */
[----:B------:R-:W-:Y:S01]  /*1ec60*/  PRMT R228, RZ, 0x7610, R228 ;  /* 0x00007610ffe47816 */ /* 0x000fe200000000e4 */
[----:B------:R-:W2:Y:S01]  /*1ec70*/  LDL R54, [R1+0x4e8] ;  /* 0x0004e80001367983 */ /* 0x000ea20000100800 */
[----:B----4-:R-:W-:-:S03]  /*1ec80*/  @!P0 IMAD.MOV.U32 R2, RZ, RZ, R39 ;  /* 0x000000ffff028224 */ /* 0x010fc600078e0027 */
[----:B------:R-:W4:Y:S01]  /*1ec90*/  LDL R39, [R1+0xa80] ;  /* 0x000a800001277983 */ /* 0x000f220000100800 */
[----:B------:R-:W-:-:S03]  /*1eca0*/  @!P0 IMAD.MOV.U32 R3, RZ, RZ, R45 ;  /* 0x000000ffff038224 */ /* 0x000fc600078e002d */
        /* <DEDUP_REMOVED lines=13> */
[----:B0-----:R-:W-:Y:S02]  /*1ed80*/  @!P0 IMAD.MOV.U32 R2, RZ, RZ, R52 ;  /* 0x000000ffff028224 */ /* 0x001fe400078e0034 */
[----:B------:R-:W-:Y:S01]  /*1ed90*/  @!P0 IMAD.MOV.U32 R3, RZ, RZ, R53 ;  /* 0x000000ffff038224 */ /* 0x000fe200078e0035 */
[----:B------:R-:W-:Y:S01]  /*1eda0*/  PRMT R226, RZ, 0x7610, R226 ;  /* 0x00007610ffe27816 */ /* 0x000fe200000000e2 */
[----:B------:R-:W3:Y:S04]  /*1edb0*/  LDL R53, [R1+0x4a4] ;  /* 0x0004a40001357983 */ /* 0x000ee80000100800 */
[----:B------:R0:W3:Y:S01]  /*1edc0*/  @!P0 LDG.E.U8 R228, desc[UR16][R2.64] ;  /* 0x0000001002e48981 */ /* 0x0000e2000c1e1100 */
[----:B------:R-:W-:-:S02]  /*1edd0*/  PRMT R225, RZ, 0x7610, R225 ;  /* 0x00007610ffe17816 */ /* 0x000fc400000000e1 */
[----:B------:R-:W-:Y:S01]  /*1ede0*/  PRMT R224, RZ, 0x7610, R224 ;  /* 0x00007610ffe07816 */ /* 0x000fe200000000e0 */
[----:B------:R-:W3:Y:S01]  /*1edf0*/  LDL R52, [R1+0x4a8] ;  /* 0x0004a80001347983 */ /* 0x000ee20000100800 */
[----:B0-----:R-:W-:-:S03]  /*1ee00*/  @!P0 IMAD.MOV.U32 R2, RZ, RZ, R29 ;  /* 0x000000ffff028224 */ /* 0x001fc600078e001d */
[----:B------:R-:W3:Y:S01]  /*1ee10*/  LDL R29, [R1+0x5a8] ;  /* 0x0005a800011d7983 */ /* 0x000ee20000100800 */
[----:B------:R-:W-:-:S03]  /*1ee20*/  @!P0 IMAD.MOV.U32 R3, RZ, RZ, R37 ;  /* 0x000000ffff038224 */ /* 0x000fc600078e0025 */
[----:B------:R-:W3:Y:S04]  /*1ee30*/  LDL R37, [R1+0x5a4] ;  /* 0x0005a40001257983 */ /* 0x000ee80000100800 */
[----:B------:R0:W3:Y:S02]  /*1ee40*/  @!P0 LDG.E.U8 R227, desc[UR16][R2.64] ;  /* 0x0000001002e38981 */ /* 0x0000e4000c1e1100 */
[----:B0-----:R-:W-:Y:S02]  /*1ee50*/  @!P0 IMAD.MOV.U32 R2, RZ, RZ, R48 ;  /* 0x000000ffff028224 */ /* 0x001fe400078e0030 */
[----:B------:R-:W-:Y:S01]  /*1ee60*/  @!P0 IMAD.MOV.U32 R3, RZ, RZ, R50 ;  /* 0x000000ffff038224 */ /* 0x000fe200078e0032 */
[----:B------:R-:W-:Y:S01]  /*1ee70*/  PRMT R223, RZ, 0x7610, R223 ;  /* 0x00007610ffdf7816 */ /* 0x000fe200000000df */
[----:B------:R-:W3:Y:S04]  /*1ee80*/  LDL R50, [R1+0x424] ;  /* 0x0004240001327983 */ /* 0x000ee80000100800 */
[----:B------:R0:W3:Y:S01]  /*1ee90*/  @!P0 LDG.E.U8 R226, desc[UR16][R2.64] ;  /* 0x0000001002e28981 */ /* 0x0000e2000c1e1100 */
[----:B------:R-:W-:-:S03]  /*1eea0*/  PRMT R222, RZ, 0x7610, R222 ;  /* 0x00007610ffde7816 */ /* 0x000fc600000000de */
[----:B------:R-:W3:Y:S01]  /*1eeb0*/  LDL R48, [R1+0x3e4] ;  /* 0x0003e40001307983 */ /* 0x000ee20000100800 */
[----:B0-----:R-:W-:-:S03]  /*1eec0*/  @!P0 IMAD.MOV.U32 R3, RZ, RZ, R31 ;  /* 0x000000ffff038224 */ /* 0x001fc600078e001f */
[----:B------:R-:W3:Y:S01]  /*1eed0*/  LDL R31, [R1+0x524] ;  /* 0x00052400011f7983 */ /* 0x000ee20000100800 */
[----:B--2---:R-:W-:-:S03]  /*1eee0*/  @!P0 IMAD.MOV.U32 R2, RZ, RZ, R25 ;  /* 0x000000ffff028224 */ /* 0x004fc600078e0019 */
[----:B------:R-:W2:Y:S04]  /*1eef0*/  LDL R25, [R1+0x528] ;  /* 0x0005280001197983 */ /* 0x000ea80000100800 */
[----:B------:R4:W2:Y:S02]  /*1ef00*/  @!P0 LDG.E.U8 R225, desc[UR16][R2.64] ;  /* 0x0000001002e18981 */ /* 0x0008a4000c1e1100 */
[----:B----4-:R-:W-:Y:S01]  /*1ef10*/  @!P0 IMAD.MOV.U32 R2, RZ, RZ, R39 ;  /* 0x000000ffff028224 */ /* 0x010fe200078e0027 */
[----:B------:R-:W-:Y:S01]  /*1ef20*/  PRMT R221, RZ, 0x7610, R221 ;  /* 0x00007610ffdd7816 */ /* 0x000fe200000000dd */
[----:B------:R-:W4:Y:S01]  /*1ef30*/  LDL R39, [R1+0x3a4] ;  /* 0x0003a40001277983 */ /* 0x000f220000100800 */
[----:B------:R-:W-:-:S03]  /*1ef40*/  @!P0 IMAD.MOV.U32 R3, RZ, RZ, R45 ;  /* 0x000000ffff038224 */ /* 0x000fc600078e002d */
[----:B------:R-:W4:Y:S04]  /*1ef50*/  LDL R45, [R1+0x3e8] ;  /* 0x0003e800012d7983 */ /* 0x000f280000100800 */
[----:B------:R3:W4:Y:S02]  /*1ef60*/  @!P0 LDG.E.U8 R224, desc[UR16][R2.64] ;  /* 0x0000001002e08981 */ /* 0x000724000c1e1100 */
[----:B---3--:R-:W-:Y:S02]  /*1ef70*/  @!P0 IMAD.MOV.U32 R2, RZ, RZ, R33 ;  /* 0x000000ffff028224 */ /* 0x008fe400078e0021 */
[----:B------:R-:W3:Y:S01]  /*1ef80*/  LDL R33, [R1+0x468] ;  /* 0x0004680001217983 */ /* 0x000ee20000100800 */
[----:B------:R-:W-:-:S03]  /*1ef90*/  @!P0 IMAD.MOV.U32 R3, RZ, RZ, R36 ;  /* 0x000000ffff038224 */ /* 0x000fc600078e0024 */
[----:B------:R-:W4:Y:S04]  /*1efa0*/  LDL R36, [R1+0x464] ;  /* 0x0004640001247983 */ /* 0x000f280000100800 */
[----:B------:R0:W4:Y:S02]  /*1efb0*/  @!P0 LDG.E.U8 R223, desc[UR16][R2.64] ;  /* 0x0000001002df8981 */ /* 0x000124000c1e1100 */
[----:B0-----:R-:W-:Y:S02]  /*1efc0*/  @!P0 IMAD.MOV.U32 R2, RZ, RZ, R24 ;  /* 0x000000ffff028224 */ /* 0x001fe400078e0018 */
[----:B------:R-:W4:Y:S01]  /*1efd0*/  LDL R24, [R1+0x428] ;  /* 0x0004280001187983 */ /* 0x000f220000100800 */
[----:B------:R-:W-:Y:S01]  /*1efe0*/  @!P0 IMAD.MOV.U32 R3, RZ, RZ, R38 ;  /* 0x000000ffff038224 */ /* 0x000fe200078e0026 */
[----:B------:R-:W-:-:S02]  /*1eff0*/  PRMT R220, RZ, 0x7610, R220 ;  /* 0x00007610ffdc7816 */ /* 0x000fc400000000dc */
[----:B------:R-:W4:Y:S04]  /*1f000*/  LDL R38, [R1+0x364] ;  /* 0x0003640001267983 */ /* 0x000f280000100800 */
[----:B------:R0:W4:Y:S02]  /*1f010*/  @!P0 LDG.E.U8 R222, desc[UR16][R2.64] ;  /* 0x0000001002de8981 */ /* 0x000124000c1e1100 */
[----:B0-----:R-:W-:Y:S02]  /*1f020*/  @!P0 IMAD.MOV.U32 R2, RZ, RZ, R29 ;  /* 0x000000ffff028224 */ /* 0x001fe400078e001d */
[----:B------:R-:W4:Y:S01]  /*1f030*/  LDL R29, [R1+0x3a8] ;  /* 0x0003a800011d7983 */ /* 0x000f220000100800 */
[----:B------:R-:W-:-:S03]  /*1f040*/  @!P0 IMAD.MOV.U32 R3, RZ, RZ, R37 ;  /* 0x000000ffff038224 */ /* 0x000fc600078e0025 */
[----:B------:R-:W4:Y:S04]  /*1f050*/  LDL R37, [R1+0x368] ;  /* 0x0003680001257983 */ /* 0x000f280000100800 */
[----:B------:R0:W4:Y:S02]  /*1f060*/  @!P0 LDG.E.U8 R221, desc[UR16][R2.64] ;  /* 0x0000001002dd8981 */ /* 0x000124000c1e1100 */
[----:B0-----:R-:W-:Y:S02]  /*1f070*/  @!P0 IMAD.MOV.U32 R2, RZ, RZ, R75 ;  /* 0x000000ffff028224 */ /* 0x001fe400078e004b */
[----:B------:R-:W-:-:S05]  /*1f080*/  @!P0 IMAD.MOV.U32 R3, RZ, RZ, R77 ;  /* 0x000000ffff038224 */ /* 0x000fca00078e004d */
[----:B------:R0:W4:Y:S02]  /*1f090*/  @!P0 LDG.E.U8 R220, desc[UR16][R2.64] ;  /* 0x0000001002dc8981 */ /* 0x000124000c1e1100 */
[----:B0-----:R-:W-:Y:S02]  /*1f0a0*/  @!P0 IMAD.MOV.U32 R3, RZ, RZ, R31 ;  /* 0x000000ffff038224 */ /* 0x001fe400078e001f */
[----:B------:R-:W4:Y:S01]  /*1f0b0*/  LDL R31, [R1+0x324] ;  /* 0x00032400011f7983 */ /* 0x000f220000100800 */
[----:B--2---:R-:W-:-:S03]  /*1f0c0*/  @!P0 IMAD.MOV.U32 R2, RZ, RZ, R25 ;  /* 0x000000ffff028224 */ /* 0x004fc600078e0019 */
[----:B------:R-:W2:Y:S01]  /*1f0d0*/  LDL R25, [R1+0x328] ;  /* 0x0003280001197983 */ /* 0x000ea20000100800 */
[----:B------:R-:W-:Y:S02]  /*1f0e0*/  PRMT R219, RZ, 0x7610, R219 ;  /* 0x00007610ffdb7816 */ /* 0x000fe400000000db */
[----:B------:R-:W-:-:S04]  /*1f0f0*/  PRMT R218, RZ, 0x7610, R218 ;  /* 0x00007610ffda7816 */ /* 0x000fc800000000da */
[----:B------:R0:W2:Y:S01]  /*1f100*/  @!P0 LDG.E.U8 R219, desc[UR16][R2.64] ;  /* 0x0000001002db8981 */ /* 0x0000a2000c1e1100 */
[----:B------:R-:W-:Y:S01]  /*1f110*/  PRMT R217, RZ, 0x7610, R217 ;  /* 0x00007610ffd97816 */ /* 0x000fe200000000d9 */
[----:B0-----:R-:W-:Y:S02]  /*1f120*/  @!P0 IMAD.MOV.U32 R2, RZ, RZ, R54 ;  /* 0x000000ffff028224 */ /* 0x001fe400078e0036 */
[----:B------:R-:W-:-:S05]  /*1f130*/  @!P0 IMAD.MOV.U32 R3, RZ, RZ, R72 ;  /* 0x000000ffff038224 */ /* 0x000fca00078e0048 */
[----:B------:R0:W2:Y:S01]  /*1f140*/  @!P0 LDG.E.U8 R218, desc[UR16][R2.64] ;  /* 0x0000001002da8981 */ /* 0x0000a2000c1e1100 */
[----:B------:R-:W-:Y:S01]  /*1f150*/  PRMT R216, RZ, 0x7610, R216 ;  /* 0x00007610ffd87816 */ /* 0x000fe200000000d8 */
[----:B0-----:R-:W-:Y:S02]  /*1f160*/  @!P0 IMAD.MOV.U32 R2, RZ, RZ, R52 ;  /* 0x000000ffff028224 */ /* 0x001fe400078e0034 */
[----:B------:R-:W-:-:S05]  /*1f170*/  @!P0 IMAD.MOV.U32 R3, RZ, RZ, R53 ;  /* 0x000000ffff038224 */ /* 0x000fca00078e0035 */
[----:B------:R3:W2:Y:S02]  /*1f180*/  @!P0 LDG.E.U8 R217, desc[UR16][R2.64] ;  /* 0x0000001002d98981 */ /* 0x0006a4000c1e1100 */
[----:B---3--:R-:W-:Y:S02]  /*1f190*/  @!P0 IMAD.MOV.U32 R2, RZ, RZ, R33 ;  /* 0x000000ffff028224 */ /* 0x008fe400078e0021 */
[----:B------:R-:W3:Y:S01]  /*1f1a0*/  LDL R33, [R1+0x2e8] ;  /* 0x0002e80001217983 */ /* 0x000ee20000100800 */
[----:B----4-:R-:W-:-:S03]  /*1f1b0*/  @!P0 IMAD.MOV.U32 R3, RZ, RZ, R36 ;  /* 0x000000ffff038224 */ /* 0x010fc600078e0024 */
[----:B------:R-:W4:Y:S04]  /*1f1c0*/  LDL R36, [R1+0x2e4] ;  /* 0x0002e40001247983 */ /* 0x000f280000100800 */
[----:B------:R0:W4:Y:S02]  /*1f1d0*/  @!P0 LDG.E.U8 R216, desc[UR16][R2.64] ;  /* 0x0000001002d88981 */ /* 0x000124000c1e1100 */
[----:B0-----:R-:W-:Y:S02]  /*1f1e0*/  @!P0 IMAD.MOV.U32 R2, RZ, RZ, R24 ;  /* 0x000000ffff028224 */ /* 0x001fe400078e0018 */
        /* <DEDUP_REMOVED lines=11> */
[----:B------:R-:W-:Y:S02]  /*1f2a0*/  @!P0 IMAD.MOV.U32 R2, RZ, RZ, R29 ;  /* 0x000000ffff028224 */ /* 0x000fe400078e001d */
[----:B------:R-:W4:Y:S04]  /*1f2b0*/  LDL.LU R29, [R1+0x2a4] ;  /* 0x0002a400011d7983 */ /* 0x000f280000300800 */
[----:B------:R0:W4:Y:S04]  /*1f2c0*/  @!P0 LDG.E.U8 R213, desc[UR16][R2.64] ;  /* 0x0000001002d58981 */ /* 0x000128000c1e1100 */
[----:B------:R-:W4:Y:S01]  /*1f2d0*/  LDL.LU R48, [R1+0x264] ;  /* 0x0002640001307983 */ /* 0x000f220000300800 */
[----:B0-----:R-:W-:-:S02]  /*1f2e0*/  @!P0 IMAD.MOV.U32 R2, RZ, RZ, R37 ;  /* 0x000000ffff028224 */ /* 0x001fc400078e0025 */
[----:B------:R-:W-:Y:S01]  /*1f2f0*/  @!P0 IMAD.MOV.U32 R3, RZ, RZ, R38 ;  /* 0x000000ffff038224 */ /* 0x000fe200078e0026 */
[----:B------:R-:W4:Y:S04]  /*1f300*/  LDL.LU R37, [R1+0x268] ;  /* 0x0002680001257983 */ /* 0x000f280000300800 */
[----:B------:R0:W4:Y:S04]  /*1f310*/  @!P0 LDG.E.U8 R212, desc[UR16][R2.64] ;  /* 0x0000001002d48981 */ /* 0x000128000c1e1100 */
[----:B------:R-:W4:Y:S04]  /*1f320*/  LDL R54, [R1+0x9ec] ;  /* 0x0009ec0001367983 */ /* 0x000f280000100800 */
[----:B------:R-:W4:Y:S04]  /*1f330*/  LDL R52, [R1+0xdb4] ;  /* 0x000db40001347983 */ /* 0x000f280000100800 */
[----:B------:R-:W4:Y:S01]  /*1f340*/  LDL R50, [R1+0xdb8] ;  /* 0x000db80001327983 */ /* 0x000f220000100800 */
[----:B0-----:R-:W-:-:S03]  /*1f350*/  @!P0 IMAD.MOV.U32 R3, RZ, RZ, R31 ;  /* 0x000000ffff038224 */ /* 0x001fc600078e001f */
[----:B------:R-:W4:Y:S04]  /*1f360*/  LDL R31, [R1+0xdec] ;  /* 0x000dec00011f7983 */ /* 0x000f280000100800 */
[----:B------:R-:W4:Y:S01]  /*1f370*/  LDL.LU R53, [R1+0x228] ;  /* 0x0002280001357983 */ /* 0x000f220000300800 */
[----:B--2---:R-:W-:-:S03]  /*1f380*/  @!P0 IMAD.MOV.U32 R2, RZ, RZ, R25 ;  /* 0x000000ffff028224 */ /* 0x004fc600078e0019 */
[----:B------:R-:W2:Y:S01]  /*1f390*/  LDL.LU R25, [R1+0x224] ;  /* 0x0002240001197983 */ /* 0x000ea20000300800 */
[----:B------:R-:W-:-:S03]  /*1f3a0*/  PRMT R211, RZ, 0x7610, R211 ;  /* 0x00007610ffd37816 */ /* 0x000fc600000000d3 */
[----:B------:R-:W2:Y:S04]  /*1f3b0*/  LDL R39, [R1+0xd74] ;  /* 0x000d740001277983 */ /* 0x000ea80000100800 */
[----:B------:R-:W2:Y:S01]  /*1f3c0*/  LDL R38, [R1+0xd78] ;  /* 0x000d780001267983 */ /* 0x000ea20000100800 */
[----:B------:R-:W-:-:S03]  /*1f3d0*/  PRMT R210, RZ, 0x7610, R210 ;  /* 0x00007610ffd27816 */ /* 0x000fc600000000d2 */
[----:B------:R3:W2:Y:S04]  /*1f3e0*/  @!P0 LDG.E.U8 R211, desc[UR16][R2.64] ;  /* 0x0000001002d38981 */ /* 0x0006a8000c1e1100 */
[----:B------:R-:W2:Y:S04]  /*1f3f0*/  LDL R75, [R1+0xd34] ;  /* 0x000d3400014b7983 */ /* 0x000ea80000100800 */
[----:B------:R-:W2:Y:S01]  /*1f400*/  LDL R72, [R1+0xd38] ;  /* 0x000d380001487983 */ /* 0x000ea20000100800 */
[----:B------:R-:W-:-:S03]  /*1f410*/  PRMT R209, RZ, 0x7610, R209 ;  /* 0x00007610ffd17816 */ /* 0x000fc600000000d1 */
[----:B------:R-:W2:Y:S01]  /*1f420*/  LDL R45, [R1+0xcb4] ;  /* 0x000cb400012d7983 */ /* 0x000ea20000100800 */
[----:B---3--:R-:W-:-:S03]  /*1f430*/  @!P0 IMAD.MOV.U32 R2, RZ, RZ, R33 ;  /* 0x000000ffff028224 */ /* 0x008fc600078e0021 */
[----:B------:R-:W3:Y:S01]  /*1f440*/  LDL R33, [R1+0xcf4] ;  /* 0x000cf40001217983 */ /* 0x000ee20000100800 */
[----:B----4-:R-:W-:-:S03]  /*1f450*/  @!P0 IMAD.MOV.U32 R3, RZ, RZ, R36 ;  /* 0x000000ffff038224 */ /* 0x010fc600078e0024 */
[----:B------:R-:W4:Y:S04]  /*1f460*/  LDL R36, [R1+0xcb8] ;  /* 0x000cb80001247983 */ /* 0x000f280000100800 */
[----:B------:R0:W4:Y:S02]  /*1f470*/  @!P0 LDG.E.U8 R210, desc[UR16][R2.64] ;  /* 0x0000001002d28981 */ /* 0x000124000c1e1100 */
[----:B0-----:R-:W-:Y:S02]  /*1f480*/  @!P0 IMAD.MOV.U32 R2, RZ, RZ, R24 ;  /* 0x000000ffff028224 */ /* 0x001fe400078e0018 */
[----:B------:R-:W4:Y:S01]  /*1f490*/  LDL R24, [R1+0xcf8] ;  /* 0x000cf80001187983 */ /* 0x000f220000100800 */
[----:B------:R-:W-:Y:S02]  /*1f4a0*/  PRMT R208, RZ, 0x7610, R208 ;  /* 0x00007610ffd07816 */ /* 0x000fe400000000d0 */
[----:B------:R-:W-:Y:S01]  /*1f4b0*/  PRMT R207, RZ, 0x7610, R207 ;  /* 0x00007610ffcf7816 */ /* 0x000fe200000000cf */
[----:B------:R-:W-:-:S05]  /*1f4c0*/  @!P0 IMAD.MOV.U32 R3, RZ, RZ, R29 ;  /* 0x000000ffff038224 */ /* 0x000fca00078e001d */
[----:B------:R0:W4:Y:S02]  /*1f4d0*/  @!P0 LDG.E.U8 R209, desc[UR16][R2.64] ;  /* 0x0000001002d18981 */ /* 0x000124000c1e1100 */
[----:B0-----:R-:W-:Y:S02]  /*1f4e0*/  @!P0 IMAD.MOV.U32 R3, RZ, RZ, R48 ;  /* 0x000000ffff038224 */ /* 0x001fe400078e0030 */
[----:B------:R-:W-:-:S05]  /*1f4f0*/  @!P0 IMAD.MOV.U32 R2, RZ, RZ, R37 ;  /* 0x000000ffff028224 */ /* 0x000fca00078e0025 */
[----:B------:R0:W4:Y:S02]  /*1f500*/  @!P0 LDG.E.U8 R208, desc[UR16][R2.64] ;  /* 0x0000001002d08981 */ /* 0x000124000c1e1100 */
[----:B0-----:R-:W-:Y:S02]  /*1f510*/  @!P0 IMAD.MOV.U32 R2, RZ, RZ, R53 ;  /* 0x000000ffff028224 */ /* 0x001fe400078e0035 */
[----:B--2---:R-:W-:-:S05]  /*1f520*/  @!P0 IMAD.MOV.U32 R3, RZ, RZ, R25 ;  /* 0x000000ffff038224 */ /* 0x004fca00078e0019 */
[----:B------:R0:W2:Y:S02]  /*1f530*/  @!P0 LDG.E.U8 R207, desc[UR16][R2.64] ;  /* 0x0000001002cf8981 */ /* 0x0000a4000c1e1100 */
[----:B0-----:R-:W-:Y:S02]  /*1f540*/  @!P0 IMAD.MOV.U32 R2, RZ, RZ, R31 ;  /* 0x000000ffff028224 */ /* 0x001fe400078e001f */
[----:B------:R-:W2:Y:S01]  /*1f550*/  LDL R31, [R1+0xc78] ;  /* 0x000c7800011f7983 */ /* 0x000ea20000100800 */
[----:B------:R-:W-:Y:S01]  /*1f560*/  PRMT R206, RZ, 0x7610, R206 ;  /* 0x00007610ffce7816 */ /* 0x000fe200000000ce */
[----:B------:R-:W-:Y:S02]  /*1f570*/  @!P0 IMAD.MOV.U32 R3, RZ, RZ, R54 ;  /* 0x000000ffff038224 */ /* 0x000fe400078e0036 */
[----:B------:R-:W2:Y:S01]  /*1f580*/  LDL R54, [R1+0xc74] ;  /* 0x000c740001367983 */ /* 0x000ea20000100800 */
[----:B------:R-:W-:-:S03]  /*1f590*/  PRMT R205, RZ, 0x7610, R205 ;  /* 0x00007610ffcd7816 */ /* 0x000fc600000000cd */
[----:B------:R0:W2:Y:S01]  /*1f5a0*/  @!P0 LDG.E.U8 R206, desc[UR16][R2.64] ;  /* 0x0000001002ce8981 */ /* 0x0000a2000c1e1100 */
[----:B------:R-:W-:Y:S01]  /*1f5b0*/  PRMT R204, RZ, 0x7610, R204 ;  /* 0x00007610ffcc7816 */ /* 0x000fe200000000cc */
[----:B0-----:R-:W-:Y:S02]  /*1f5c0*/  @!P0 IMAD.MOV.U32 R2, RZ, RZ, R50 ;  /* 0x000000ffff028224 */ /* 0x001fe400078e0032 */
[----:B------:R-:W-:Y:S01]  /*1f5d0*/  @!P0 IMAD.MOV.U32 R3, RZ, RZ, R52 ;  /* 0x000000ffff038224 */ /* 0x000fe200078e0034 */
[----:B------:R-:W2:Y:S04]  /*1f5e0*/  LDL R50, [R1+0xc38] ;  /* 0x000c380001327983 */ /* 0x000ea80000100800 */
[----:B------:R-:W2:Y:S04]  /*1f5f0*/  LDL R52, [R1+0xc34] ;  /* 0x000c340001347983 */ /* 0x000ea80000100800 */
[----:B------:R0:W2:Y:S01]  /*1f600*/  @!P0 LDG.E.U8 R205, desc[UR16][R2.64] ;  /* 0x0000001002cd8981 */ /* 0x0000a2000c1e1100 */
[----:B------:R-:W-:Y:S01]  /*1f610*/  PRMT R203, RZ, 0x7610, R203 ;  /* 0x00007610ffcb7816 */ /* 0x000fe200000000cb */
[----:B0-----:R-:W-:-:S02]  /*1f620*/  @!P0 IMAD.MOV.U32 R2, RZ, RZ, R38 ;  /* 0x000000ffff028224 */ /* 0x001fc400078e0026 */
[----:B------:R-:W-:Y:S01]  /*1f630*/  @!P0 IMAD.MOV.U32 R3, RZ, RZ, R39 ;  /* 0x000000ffff038224 */ /* 0x000fe200078e0027 */
[----:B------:R-:W2:Y:S04]  /*1f640*/  LDL R38, [R1+0xbf8] ;  /* 0x000bf80001267983 */ /* 0x000ea80000100800 */
[----:B------:R-:W2:Y:S04]  /*1f650*/  LDL R39, [R1+0xbf4] ;  /* 0x000bf40001277983 */ /* 0x000ea80000100800 */
[----:B------:R0:W2:Y:S02]  /*1f660*/  @!P0 LDG.E.U8 R204, desc[UR16][R2.64] ;  /* 0x0000001002cc8981 */ /* 0x0000a4000c1e1100 */
[----:B0-----:R-:W-:-:S02]  /*1f670*/  @!P0 IMAD.MOV.U32 R2, RZ, RZ, R72 ;  /* 0x000000ffff028224 */ /* 0x001fc400078e0048 */
[----:B------:R-:W-:Y:S01]  /*1f680*/  @!P0 IMAD.MOV.U32 R3, RZ, RZ, R75 ;  /* 0x000000ffff038224 */ /* 0x000fe200078e004b */
[----:B------:R-:W-:Y:S01]  /*1f690*/  PRMT R201, RZ, 0x7610, R201 ;  /* 0x00007610ffc97816 */ /* 0x000fe200000000c9 */
[----:B------:R-:W0:Y:S03]  /*1f6a0*/  S2R R151, SR_TID.X ;  /* 0x0000000000977919 */ /* 0x000e260000002100 */
[----:B------:R3:W2:Y:S01]  /*1f6b0*/  @!P0 LDG.E.U8 R203, desc[UR16][R2.64] ;  /* 0x0000001002cb8981 */ /* 0x0006a2000c1e1100 */
[----:B------:R-:W-:Y:S02]  /*1f6c0*/  PRMT R200, RZ, 0x7610, R200 ;  /* 0x00007610ffc87816 */ /* 0x000fe400000000c8 */
[----:B------:R-:W-:Y:S01]  /*1f6d0*/  PRMT R199, RZ, 0x7610, R199 ;  /* 0x00007610ffc77816 */ /* 0x000fe200000000c7 */
[----:B------:R-:W2:Y:S01]  /*1f6e0*/  LDL R72, [R1+0xa74] ;  /* 0x000a740001487983 */ /* 0x000ea20000100800 */
[----:B---3--:R-:W-:-:S03]  /*1f6f0*/  @!P0 IMAD.MOV.U32 R3, RZ, RZ, R33 ;  /* 0x000000ffff038224 */ /* 0x008fc600078e0021 */
[----:B------:R-:W3:Y:S01]  /*1f700*/  LDL R33, [R1+0xbb4] ;  /* 0x000bb40001217983 */ /* 0x000ee20000100800 */
[----:B----4-:R-:W-:-:S03]  /*1f710*/  @!P0 IMAD.MOV.U32 R2, RZ, RZ, R24 ;  /* 0x000000ffff028224 */ /* 0x010fc600078e0018 */
[----:B------:R-:W4:Y:S04]  /*1f720*/  LDL R24, [R1+0xbb8] ;  /* 0x000bb80001187983 */ /* 0x000f280000100800 */
[----:B------:R1:W4:Y:S02]  /*1f730*/  @!P0 LDG.E.U8 R201, desc[UR16][R2.64] ;  /* 0x0000001002c98981 */ /* 0x000324000c1e1100 */
[----:B-1----:R-:W-:Y:S02]  /*1f740*/  @!P0 IMAD.MOV.U32 R3, RZ, RZ, R45 ;  /* 0x000000ffff038224 */ /* 0x002fe400078e002d */
[----:B------:R-:W-:Y:S01]  /*1f750*/  @!P0 IMAD.MOV.U32 R2, RZ, RZ, R36 ;  /* 0x000000ffff028224 */ /* 0x000fe200078e0024 */
[----:B------:R-:W4:Y:S04]  /*1f760*/  LDL R45, [R1+0xb74] ;  /* 0x000b7400012d7983 */ /* 0x000f280000100800 */
[----:B------:R-:W4:Y:S04]  /*1f770*/  LDL R36, [R1+0xb78] ;  /* 0x000b780001247983 */ /* 0x000f280000100800 */
[----:B------:R2:W4:Y:S01]  /*1f780*/  @!P0 LDG.E.U8 R200, desc[UR16][R2.64] ;  /* 0x0000001002c88981 */ /* 0x000522000c1e1100 */
[----:B0-----:R-:W-:-:S02]  /*1f790*/  LOP3.LUT R146, R151, 0x7f, RZ, 0xc0, !PT ;  /* 0x0000007f97927812 */ /* 0x001fc400078ec0ff */
[----:B------:R-:W-:-:S03]  /*1f7a0*/  PRMT R198, RZ, 0x7610, R198 ;  /* 0x00007610ffc67816 */ /* 0x000fc600000000c6 */
[----:B------:R-:W-:Y:S04]  /*1f7b0*/  STS.U8 [R146+UR8], R185 ;  /* 0x000000b992007988 */ /* 0x000fe80008000008 */
[----:B------:R-:W-:Y:S04]  /*1f7c0*/  STS.U8 [R146+UR8+0x400], R180 ;  /* 0x000400b492007988 */ /* 0x000fe80008000008 */
[----:B------:R-:W-:Y:S04]  /*1f7d0*/  STS.U8 [R146+UR8+0x800], R183 ;  /* 0x000800b792007988 */ /* 0x000fe80008000008 */
[----:B------:R-:W-:Y:S04]  /*1f7e0*/  STS.U8 [R146+UR8+0xc00], R188 ;  /* 0x000c00bc92007988 */ /* 0x000fe80008000008 */
[----:B------:R-:W-:Y:S04]  /*1f7f0*/  STS.U8 [R146+UR8+0x1000], R182 ;  /* 0x001000b692007988 */ /* 0x000fe80008000008 */
[----:B------:R-:W-:Y:S01]  /*1f800*/  STS.U8 [R146+UR8+0x1400], R186 ;  /* 0x001400ba92007988 */ /* 0x000fe20008000008 */
[----:B--2---:R-:W-:-:S03]  /*1f810*/  @!P0 IMAD.MOV.U32 R2, RZ, RZ, R31 ;  /* 0x000000ffff028224 */ /* 0x004fc600078e001f */
[----:B------:R-:W2:Y:S01]  /*1f820*/  LDL R31, [R1+0xb38] ;  /* 0x000b3800011f7983 */ /* 0x000ea20000100800 */
[----:B------:R-:W-:-:S03]  /*1f830*/  @!P0 IMAD.MOV.U32 R3, RZ, RZ, R54 ;  /* 0x000000ffff038224 */ /* 0x000fc600078e0036 */
[----:B------:R-:W2:Y:S04]  /*1f840*/  LDL R54, [R1+0xb34] ;  /* 0x000b340001367983 */ /* 0x000ea80000100800 */
[----:B------:R0:W2:Y:S04]  /*1f850*/  @!P0 LDG.E.U8 R199, desc[UR16][R2.64] ;  /* 0x0000001002c78981 */ /* 0x0000a8000c1e1100 */
[----:B------:R-:W-:Y:S01]  /*1f860*/  STS.U8 [R146+UR8+0x1800], R191 ;  /* 0x001800bf92007988 */ /* 0x000fe20008000008 */
[----:B0-----:R-:W-:-:S03]  /*1f870*/  @!P0 IMAD.MOV.U32 R2, RZ, RZ, R50 ;  /* 0x000000ffff028224 */ /* 0x001fc600078e0032 */
[----:B------:R-:W2:Y:S01]  /*1f880*/  LDL R50, [R1+0xaf8] ;  /* 0x000af80001327983 */ /* 0x000ea20000100800 */
[----:B------:R-:W-:-:S03]  /*1f890*/  @!P0 IMAD.MOV.U32 R3, RZ, RZ, R52 ;  /* 0x000000ffff038224 */ /* 0x000fc600078e0034 */
[----:B------:R-:W2:Y:S04]  /*1f8a0*/  LDL R52, [R1+0xaf4] ;  /* 0x000af40001347983 */ /* 0x000ea80000100800 */
[----:B------:R0:W2:Y:S04]  /*1f8b0*/  @!P0 LDG.E.U8 R198, desc[UR16][R2.64] ;  /* 0x0000001002c68981 */ /* 0x0000a8000c1e1100 */
[----:B------:R-:W-:Y:S04]  /*1f8c0*/  STS.U8 [R146+UR8+0x1c00], R193 ;  /* 0x001c00c192007988 */ /* 0x000fe80008000008 */
[----:B------:R-:W-:Y:S01]  /*1f8d0*/  STS.U8 [R146+UR8+0x2000], R194 ;  /* 0x002000c292007988 */ /* 0x000fe20008000008 */
[----:B0-----:R-:W-:-:S03]  /*1f8e0*/  @!P0 IMAD.MOV.U32 R2, RZ, RZ, R38 ;  /* 0x000000ffff028224 */ /* 0x001fc600078e0026 */
[----:B------:R-:W-:Y:S01]  /*1f8f0*/  STS.U8 [R146+UR8+0x2400], R195 ;  /* 0x002400c392007988 */ /* 0x000fe20008000008 */
[----:B------:R-:W-:-:S03]  /*1f900*/  @!P0 IMAD.MOV.U32 R3, RZ, RZ, R39 ;  /* 0x000000ffff038224 */ /* 0x000fc600078e0027 */
[----:B------:R-:W2:Y:S04]  /*1f910*/  LDL R38, [R1+0xab8] ;  /* 0x000ab80001267983 */ /* 0x000ea80000100800 */
[----:B------:R-:W2:Y:S04]  /*1f920*/  LDL R39, [R1+0xab4] ;  /* 0x000ab40001277983 */ /* 0x000ea80000100800 */
[----:B------:R-:W-:Y:S04]  /*1f930*/  STS.U8 [R146+UR8+0x2800], R196 ;  /* 0x002800c492007988 */ /* 0x000fe80008000008 */
[----:B------:R0:W-:Y:S04]  /*1f940*/  STS.U8 [R146+UR8+0x2c00], R197 ;  /* 0x002c00c592007988 */ /* 0x0001e80008000008 */
[----:B------:R1:W-:Y:S01]  /*1f950*/  STS.U8 [R146+UR8+0x3000], R69 ;  /* 0x0030004592007988 */ /* 0x0003e20008000008 */
[----:B0-----:R-:W-:-:S03]  /*1f960*/  PRMT R197, RZ, 0x7610, R197 ;  /* 0x00007610ffc57816 */ /* 0x001fc600000000c5 */
[----:B-1----:R-:W2:Y:S04]  /*1f970*/  LDL R69, [R1+0xa78] ;  /* 0x000a780001457983 */ /* 0x002ea80000100800 */
[----:B------:R3:W2:Y:S04]  /*1f980*/  @!P0 LDG.E.U8 R197, desc[UR16][R2.64] ;  /* 0x0000001002c58981 */ /* 0x0006a8000c1e1100 */
[----:B------:R0:W-:Y:S01]  /*1f990*/  STS.U8 [R146+UR8+0x3400], R0 ;  /* 0x0034000092007988 */ /* 0x0001e20008000008 */
[----:B---3--:R-:W-:-:S03]  /*1f9a0*/  @!P0 IMAD.MOV.U32 R3, RZ, RZ, R33 ;  /* 0x000000ffff038224 */ /* 0x008fc600078e0021 */
[----:B0-----:R-:W3:Y:S04]  /*1f9b0*/  LDL.LU R0, [R1+0x2a0] ;  /* 0x0002a00001007983 */ /* 0x001ee80000300800 */
[----:B------:R-:W3:Y:S01]  /*1f9c0*/  LDL R33, [R1+0xa34] ;  /* 0x000a340001217983 */ /* 0x000ee20000100800 */
[----:B------:R-:W-:Y:S02]  /*1f9d0*/  PRMT R196, RZ, 0x7610, R196 ;  /* 0x00007610ffc47816 */ /* 0x000fe400000000c4 */
[----:B------:R-:W-:Y:S01]  /*1f9e0*/  PRMT R195, RZ, 0x7610, R195 ;  /* 0x00007610ffc37816 */ /* 0x000fe200000000c3 */
[----:B------:R-:W3:Y:S01]  /*1f9f0*/  LDL R77, [R1+0x49c] ;  /* 0x00049c00014d7983 */ /* 0x000ee20000100800 */
[----:B----4-:R-:W-:Y:S01]  /*1fa00*/  @!P0 IMAD.MOV.U32 R2, RZ, RZ, R24 ;  /* 0x000000ffff028224 */ /* 0x010fe200078e0018 */
[----:B------:R-:W-:-:S02]  /*1fa10*/  PRMT R194, RZ, 0x7610, R194 ;  /* 0x00007610ffc27816 */ /* 0x000fc400000000c2 */
[----:B------:R-:W4:Y:S04]  /*1fa20*/  LDL R24, [R1+0xa38] ;  /* 0x000a380001187983 */ /* 0x000f280000100800 */
[----:B------:R0:W4:Y:S01]  /*1fa30*/  @!P0 LDG.E.U8 R196, desc[UR16][R2.64] ;  /* 0x0000001002c48981 */ /* 0x000122000c1e1100 */
[----:B------:R-:W-:Y:S02]  /*1fa40*/  PRMT R193, RZ, 0x7610, R193 ;  /* 0x00007610ffc17816 */ /* 0x000fe400000000c1 */
[----:B------:R-:W-:Y:S01]  /*1fa50*/  PRMT R192, RZ, 0x7610, R192 ;  /* 0x00007610ffc07816 */ /* 0x000fe200000000c0 */
[----:B------:R-:W4:Y:S01]  /*1fa60*/  LDL R75, [R1+0x4a0] ;  /* 0x0004a000014b7983 */ /* 0x000f220000100800 */
[----:B0-----:R-:W-:-:S03]  /*1fa70*/  @!P0 IMAD.MOV.U32 R3, RZ, RZ, R45 ;  /* 0x000000ffff038224 */ /* 0x001fc600078e002d */
[----:B------:R-:W4:Y:S01]  /*1fa80*/  LDL R45, [R1+0x5dc] ;  /* 0x0005dc00012d7983 */ /* 0x000f220000100800 */
[----:B------:R-:W-:-:S03]  /*1fa90*/  @!P0 IMAD.MOV.U32 R2, RZ, RZ, R36 ;  /* 0x000000ffff028224 */ /* 0x000fc600078e0024 */
[----:B------:R-:W4:Y:S04]  /*1faa0*/  LDL R36, [R1+0x5e0] ;  /* 0x0005e00001247983 */ /* 0x000f280000100800 */
[----:B------:R2:W4:Y:S01]  /*1fab0*/  @!P0 LDG.E.U8 R195, desc[UR16][R2.64] ;  /* 0x0000001002c38981 */ /* 0x000522000c1e1100 */
[----:B------:R-:W-:Y:S01]  /*1fac0*/  PRMT R191, RZ, 0x7610, R191 ;  /* 0x00007610ffbf7816 */ /* 0x000fe200000000bf */
[----:B--2---:R-:W-:Y:S02]  /*1fad0*/  @!P0 IMAD.MOV.U32 R2, RZ, RZ, R31 ;  /* 0x000000ffff028224 */ /* 0x004fe400078e001f */
[----:B------:R-:W2:Y:S01]  /*1fae0*/  LDL R31, [R1+0x5a0] ;  /* 0x0005a000011f7983 */ /* 0x000ea20000100800 */
[----:B------:R-:W-:-:S03]  /*1faf0*/  @!P0 IMAD.MOV.U32 R3, RZ, RZ, R54 ;  /* 0x000000ffff038224 */ /* 0x000fc600078e0036 */
[----:B------:R-:W2:Y:S04]  /*1fb00*/  LDL R54, [R1+0x59c] ;  /* 0x00059c0001367983 */ /* 0x000ea80000100800 */
[----:B------:R0:W2:Y:S02]  /*1fb10*/  @!P0 LDG.E.U8 R194, desc[UR16][R2.64] ;  /* 0x0000001002c28981 */ /* 0x0000a4000c1e1100 */
[----:B0-----:R-:W-:Y:S02]  /*1fb20*/  @!P0 IMAD.MOV.U32 R2, RZ, RZ, R50 ;  /* 0x000000ffff028224 */ /* 0x001fe400078e0032 */
        /* <DEDUP_REMOVED lines=23> */
[----:B------:R-:W-:-:S03]  /*1fca0*/  @!P0 IMAD.MOV.U32 R2, RZ, RZ, R36 ;  /* 0x000000ffff028224 */ /* 0x000fc600078e0024 */
[----:B------:R-:W4:Y:S04]  /*1fcb0*/  LDL R36, [R1+0x460] ;  /* 0x0004600001247983 */ /* 0x000f280000100800 */
[----:B------:R2:W4:Y:S01]  /*1fcc0*/  @!P0 LDG.E.U8 R189, desc[UR16][R2.64] ;  /* 0x0000001002bd8981 */ /* 0x000522000c1e1100 */
[----:B------:R-:W-:Y:S02]  /*1fcd0*/  PRMT R188, RZ, 0x7610, R188 ;  /* 0x00007610ffbc7816 */ /* 0x000fe400000000bc */
[----:B------:R-:W-:Y:S02]  /*1fce0*/  PRMT R187, RZ, 0x7610, R187 ;  /* 0x00007610ffbb7816 */ /* 0x000fe400000000bb */
[----:B------:R-:W-:Y:S01]  /*1fcf0*/  PRMT R186, RZ, 0x7610, R186 ;  /* 0x00007610ffba7816 */ /* 0x000fe200000000ba */
[----:B--2---:R-:W-:-:S02]  /*1fd00*/  @!P0 IMAD.MOV.U32 R2, RZ, RZ, R31 ;  /* 0x000000ffff028224 */ /* 0x004fc400078e001f */
        /* <DEDUP_REMOVED lines=14> */
[----:B---3--:R-:W-:Y:S02]  /*1fdf0*/  @!P0 IMAD.MOV.U32 R3, RZ, RZ, R33 ;  /* 0x000000ffff038224 */ /* 0x008fe400078e0021 */
[----:B------:R-:W3:Y:S01]  /*1fe00*/  LDL R33, [R1+0x31c] ;  /* 0x00031c0001217983 */ /* 0x000ee20000100800 */
[----:B----4-:R-:W-:-:S03]  /*1fe10*/  @!P0 IMAD.MOV.U32 R2, RZ, RZ, R24 ;  /* 0x000000ffff028224 */ /* 0x010fc600078e0018 */
[----:B------:R-:W4:Y:S01]  /*1fe20*/  LDL R24, [R1+0x320] ;  /* 0x0003200001187983 */ /* 0x000f220000100800 */
[----:B------:R-:W-:Y:S02]  /*1fe30*/  PRMT R185, RZ, 0x7610, R185 ;  /* 0x00007610ffb97816 */ /* 0x000fe400000000b9 */
[----:B------:R-:W-:-:S04]  /*1fe40*/  PRMT R184, RZ, 0x7610, R184 ;  /* 0x00007610ffb87816 */ /* 0x000fc800000000b8 */
[----:B------:R0:W4:Y:S02]  /*1fe50*/  @!P0 LDG.E.U8 R185, desc[UR16][R2.64] ;  /* 0x0000001002b98981 */ /* 0x000124000c1e1100 */
[----:B0-----:R-:W-:Y:S02]  /*1fe60*/  @!P0 IMAD.MOV.U32 R2, RZ, RZ, R75 ;  /* 0x000000ffff028224 */ /* 0x001fe400078e004b */
[----:B------:R-:W-:-:S05]  /*1fe70*/  @!P0 IMAD.MOV.U32 R3, RZ, RZ, R77 ;  /* 0x000000ffff038224 */ /* 0x000fca00078e004d */
[----:B------:R0:W4:Y:S02]  /*1fe80*/  @!P0 LDG.E.U8 R184, desc[UR16][R2.64] ;  /* 0x0000001002b88981 */ /* 0x000124000c1e1100 */
[----:B0-----:R-:W-:Y:S02]  /*1fe90*/  @!P0 IMAD.MOV.U32 R3, RZ, RZ, R45 ;  /* 0x000000ffff038224 */ /* 0x001fe400078e002d */
[----:B------:R-:W-:Y:S01]  /*1fea0*/  @!P0 IMAD.MOV.U32 R2, RZ, RZ, R36 ;  /* 0x000000ffff028224 */ /* 0x000fe200078e0024 */
[----:B------:R-:W4:Y:S04]  /*1feb0*/  LDL R45, [R1+0x2dc] ;  /* 0x0002dc00012d7983 */ /* 0x000f280000100800 */
[----:B------:R-:W4:Y:S01]  /*1fec0*/  LDL R36, [R1+0x2e0] ;  /* 0x0002e00001247983 */ /* 0x000f220000100800 */
[----:B------:R-:W-:-:S06]  /*1fed0*/  PRMT R183, RZ, 0x7610, R183 ;  /* 0x00007610ffb77816 */ /* 0x000fcc00000000b7 */
[----:B------:R0:W4:Y:S01]  /*1fee0*/  @!P0 LDG.E.U8 R183, desc[UR16][R2.64] ;  /* 0x0000001002b78981 */ /* 0x000122000c1e1100 */
[----:B------:R-:W-:-:S03]  /*1fef0*/  PRMT R182, RZ, 0x7610, R182 ;  /* 0x00007610ffb67816 */ /* 0x000fc600000000b6 */
[----:B------:R-:W-:Y:S01]  /*1ff00*/  STS.U8 [R146+UR8+0x3800], R165 ;  /* 0x003800a592007988 */ /* 0x000fe20008000008 */
[----:B------:R-:W-:-:S03]  /*1ff10*/  PRMT R181, RZ, 0x7610, R181 ;  /* 0x00007610ffb57816 */ /* 0x000fc600000000b5 */
[----:B------:R-:W-:Y:S01]  /*1ff20*/  STS.U8 [R146+UR8+0x3c00], R167 ;  /* 0x003c00a792007988 */ /* 0x000fe20008000008 */
[----:B0-----:R-:W-:Y:S02]  /*1ff30*/  @!P0 IMAD.MOV.U32 R3, RZ, RZ, R72 ;  /* 0x000000ffff038224 */ /* 0x001fe400078e0048 */
[----:B--2---:R-:W-:Y:S02]  /*1ff40*/  @!P0 IMAD.MOV.U32 R2, RZ, RZ, R31 ;  /* 0x000000ffff028224 */ /* 0x004fe400078e001f */
[----:B------:R-:W2:Y:S04]  /*1ff50*/  LDL R31, [R1+0x29c] ;  /* 0x00029c00011f7983 */ /* 0x000ea80000100800 */
[----:B------:R-:W-:Y:S04]  /*1ff60*/  STS.U8 [R146+UR8+0x4000], R164 ;  /* 0x004000a492007988 */ /* 0x000fe80008000008 */
[----:B------:R-:W-:Y:S04]  /*1ff70*/  STS.U8 [R146+UR8+0x4400], R166 ;  /* 0x004400a692007988 */ /* 0x000fe80008000008 */
[----:B------:R-:W-:Y:S04]  /*1ff80*/  STS.U8 [R146+UR8+0x4800], R169 ;  /* 0x004800a992007988 */ /* 0x000fe80008000008 */
[----:B------:R0:W2:Y:S04]  /*1ff90*/  @!P0 LDG.E.U8 R182, desc[UR16][R2.64] ;  /* 0x0000001002b68981 */ /* 0x0000a8000c1e1100 */
[----:B------:R-:W-:Y:S04]  /*1ffa0*/  STS.U8 [R146+UR8+0x4c00], R171 ;  /* 0x004c00ab92007988 */ /* 0x000fe80008000008 */
[----:B------:R-:W-:Y:S01]  /*1ffb0*/  STS.U8 [R146+UR8+0x5000], R168 ;  /* 0x005000a892007988 */ /* 0x000fe20008000008 */
[----:B0-----:R-:W-:-:S02]  /*1ffc0*/  @!P0 IMAD.MOV.U32 R2, RZ, RZ, R54 ;  /* 0x000000ffff028224 */ /* 0x001fc400078e0036 */
[----:B------:R-:W-:Y:S01]  /*1ffd0*/  @!P0 IMAD.MOV.U32 R3, RZ, RZ, R69 ;  /* 0x000000ffff038224 */ /* 0x000fe200078e0045 */
[----:B------:R-:W-:Y:S01]  /*1ffe0*/  STS.U8 [R146+UR8+0x5400], R170 ;  /* 0x005400aa92007988 */ /* 0x000fe20008000008 */
[----:B------:R-:W-:-:S03]  /*1fff0*/  PRMT R180, RZ, 0x7610, R180 ;  /* 0x00007610ffb47816 */ /* 0x000fc600000000b4 */
        /* <DEDUP_REMOVED lines=8> */
[----:B------:R-:W-:Y:S04]  /*20080*/  STS.U8 [R146+UR8+0x6c00], R177 ;  /* 0x006c00b192007988 */ /* 0x000fe80008000008 */
[----:B------:R-:W-:Y:S04]  /*20090*/  STS.U8 [R146+UR8+0x7000], R178 ;  /* 0x007000b292007988 */ /* 0x000fe80008000008 */
[----:B------:R0:W-:Y:S04]  /*200a0*/  STS.U8 [R146+UR8+0x7400], R179 ;  /* 0x007400b392007988 */ /* 0x0001e80008000008 */
[----:B------:R1:W2:Y:S04]  /*200b0*/  @!P0 LDG.E.U8 R180, desc[UR16][R2.64] ;  /* 0x0000001002b48981 */ /* 0x0002a8000c1e1100 */
[----:B------:R-:W2:Y:S01]  /*200c0*/  LDL.LU R50, [R1+0x25c] ;  /* 0x00025c0001327983 */ /* 0x000ea20000300800 */
[----:B0-----:R-:W-:Y:S01]  /*200d0*/  PRMT R179, RZ, 0x7610, R179 ;  /* 0x00007610ffb37816 */ /* 0x001fe200000000b3 */
[----:B-1----:R-:W-:-:S02]  /*200e0*/  @!P0 IMAD.MOV.U32 R2, RZ, RZ, R38 ;  /* 0x000000ffff028224 */ /* 0x002fc400078e0026 */
[----:B------:R-:W-:Y:S02]  /*200f0*/  @!P0 IMAD.MOV.U32 R3, RZ, RZ, R39 ;  /* 0x000000ffff038224 */ /* 0x000fe400078e0027 */
[----:B------:R-:W2:Y:S04]  /*20100*/  LDL.LU R39, [R1+0x260] ;  /* 0x0002600001277983 */ /* 0x000ea80000300800 */
[----:B------:R3:W2:Y:S04]  /*20110*/  @!P0 LDG.E.U8 R179, desc[UR16][R2.64] ;  /* 0x0000001002b38981 */ /* 0x0006a8000c1e1100 */
[----:B------:R-:W2:Y:S01]  /*20120*/  LDL R38, [R1+0x9e8] ;  /* 0x0009e80001267983 */ /* 0x000ea20000100800 */
[----:B---3--:R-:W-:-:S02]  /*20130*/  @!P0 IMAD.MOV.U32 R3, RZ, RZ, R33 ;  /* 0x000000ffff038224 */ /* 0x008fc400078e0021 */
[----:B----4-:R-:W-:Y:S01]  /*20140*/  @!P0 IMAD.MOV.U32 R2, RZ, RZ, R24 ;  /* 0x000000ffff028224 */ /* 0x010fe200078e0018 */
[----:B------:R-:W3:Y:S04]  /*20150*/  LDL.LU R33, [R1+0x220] ;  /* 0x0002200001217983 */ /* 0x000ee80000300800 */
[----:B------:R-:W4:Y:S01]  /*20160*/  LDL.LU R24, [R1+0x21c] ;  /* 0x00021c0001187983 */ /* 0x000f220000300800 */
[----:B------:R-:W-:-:S03]  /*20170*/  PRMT R178, RZ, 0x7610, R178 ;  /* 0x00007610ffb27816 */ /* 0x000fc600000000b2 */
[----:B------:R-:W4:Y:S04]  /*20180*/  LDL R54, [R1+0xdac] ;  /* 0x000dac0001367983 */ /* 0x000f280000100800 */
[----:B------:R0:W4:Y:S01]  /*20190*/  @!P0 LDG.E.U8 R178, desc[UR16][R2.64] ;  /* 0x0000001002b28981 */ /* 0x000122000c1e1100 */
[----:B------:R-:W-:Y:S01]  /*201a0*/  PRMT R177, RZ, 0x7610, R177 ;  /* 0x00007610ffb17816 */ /* 0x000fe200000000b1 */
[----:B0-----:R-:W-:Y:S02]  /*201b0*/  @!P0 IMAD.MOV.U32 R3, RZ, RZ, R45 ;  /* 0x000000ffff038224 */ /* 0x001fe400078e002d */
[----:B------:R-:W4:Y:S01]  /*201c0*/  LDL R45, [R1+0xdb0] ;  /* 0x000db000012d7983 */ /* 0x000f220000100800 */
[----:B------:R-:W-:-:S03]  /*201d0*/  @!P0 IMAD.MOV.U32 R2, RZ, RZ, R36 ;  /* 0x000000ffff028224 */ /* 0x000fc600078e0024 */
[----:B------:R-:W4:Y:S04]  /*201e0*/  LDL.LU R36, [R1+0xde8] ;  /* 0x000de80001247983 */ /* 0x000f280000300800 */
[----:B------:R-:W4:Y:S04]  /*201f0*/  LDL R83, [R1+0xd6c] ;  /* 0x000d6c0001537983 */ /* 0x000f280000100800 */
[----:B------:R-:W4:Y:S04]  /*20200*/  LDL R80, [R1+0xd70] ;  /* 0x000d700001507983 */ /* 0x000f280000100800 */
[----:B------:R2:W4:Y:S01]  /*20210*/  @!P0 LDG.E.U8 R177, desc[UR16][R2.64] ;  /* 0x0000001002b18981 */ /* 0x000522000c1e1100 */
[----:B------:R-:W-:-:S03]  /*20220*/  PRMT R176, RZ, 0x7610, R176 ;  /* 0x00007610ffb07816 */ /* 0x000fc600000000b0 */
[----:B------:R-:W4:Y:S01]  /*20230*/  LDL R72, [R1+0xd2c] ;  /* 0x000d2c0001487983 */ /* 0x000f220000100800 */
[----:B------:R-:W-:-:S03]  /*20240*/  PRMT R175, RZ, 0x7610, R175 ;  /* 0x00007610ffaf7816 */ /* 0x000fc600000000af */
[----:B------:R-:W4:Y:S04]  /*20250*/  LDL R78, [R1+0xcec] ;  /* 0x000cec00014e7983 */ /* 0x000f280000100800 */
[----:B------:R-:W4:Y:S01]  /*20260*/  LDL R77, [R1+0xcf0] ;  /* 0x000cf000014d7983 */ /* 0x000f220000100800 */
[----:B------:R-:W-:-:S03]  /*20270*/  PRMT R174, RZ, 0x7610, R174 ;  /* 0x00007610ffae7816 */ /* 0x000fc600000000ae */
[----:B------:R-:W4:Y:S04]  /*20280*/  LDL R75, [R1+0xcac] ;  /* 0x000cac00014b7983 */ /* 0x000f280000100800 */
[----:B------:R-:W4:Y:S01]  /*20290*/  LDL R69, [R1+0xcb0] ;  /* 0x000cb00001457983 */ /* 0x000f220000100800 */
[----:B--2---:R-:W-:-:S03]  /*202a0*/  @!P0 IMAD.MOV.U32 R3, RZ, RZ, R31 ;  /* 0x000000ffff038224 */ /* 0x004fc600078e001f */
[----:B------:R-:W2:Y:S01]  /*202b0*/  LDL R31, [R1+0xd30] ;  /* 0x000d3000011f7983 */ /* 0x000ea20000100800 */
[----:B------:R-:W-:-:S05]  /*202c0*/  @!P0 IMAD.MOV.U32 R2, RZ, RZ, R0 ;  /* 0x000000ffff028224 */ /* 0x000fca00078e0000 */
[----:B------:R0:W2:Y:S04]  /*202d0*/  @!P0 LDG.E.U8 R176, desc[UR16][R2.64] ;  /* 0x0000001002b08981 */ /* 0x0000a8000c1e1100 */
[----:B------:R1:W-:Y:S04]  /*202e0*/  STL [R1+0xe30], R0 ;  /* 0x000e300001007387 */ /* 0x0003e80000100800 */
[----:B-1----:R-:W2:Y:S01]  /*202f0*/  LDL R0, [R1+0xc70] ;  /* 0x000c700001007983 */ /* 0x002ea20000100800 */
[----:B0-----:R-:W-:Y:S02]  /*20300*/  @!P0 IMAD.MOV.U32 R3, RZ, RZ, R50 ;  /* 0x000000ffff038224 */ /* 0x001fe400078e0032 */
[----:B------:R-:W-:-:S05]  /*20310*/  @!P0 IMAD.MOV.U32 R2, RZ, RZ, R39 ;  /* 0x000000ffff028224 */ /* 0x000fca00078e0027 */
[----:B------:R3:W2:Y:S02]  /*20320*/  @!P0 LDG.E.U8 R175, desc[UR16][R2.64] ;  /* 0x0000001002af8981 */ /* 0x0006a4000c1e1100 */
[----:B---3--:R-:W-:Y:S02]  /*20330*/  @!P0 IMAD.MOV.U32 R2, RZ, RZ, R33 ;  /* 0x000000ffff028224 */ /* 0x008fe400078e0021 */
[----:B----4-:R-:W-:-:S05]  /*20340*/  @!P0 IMAD.MOV.U32 R3, RZ, RZ, R24 ;  /* 0x000000ffff038224 */ /* 0x010fca00078e0018 */
[----:B------:R0:W3:Y:S02]  /*20350*/  @!P0 LDG.E.U8 R174, desc[UR16][R2.64] ;  /* 0x0000001002ae8981 */ /* 0x0000e4000c1e1100 */
[----:B0-----:R-:W-:Y:S02]  /*20360*/  @!P0 IMAD.MOV.U32 R3, RZ, RZ, R38 ;  /* 0x000000ffff038224 */ /* 0x001fe400078e0026 */
[----:B------:R-:W4:Y:S01]  /*20370*/  LDL R38, [R1+0xc6c] ;  /* 0x000c6c0001267983 */ /* 0x000f220000100800 */
[----:B------:R-:W-:Y:S02]  /*20380*/  PRMT R173, RZ, 0x7610, R173 ;  /* 0x00007610ffad7816 */ /* 0x000fe400000000ad */
[----:B------:R-:W-:Y:S02]  /*20390*/  PRMT R172, RZ, 0x7610, R172 ;  /* 0x00007610ffac7816 */ /* 0x000fe400000000ac */
[----:B------:R-:W-:Y:S01]  /*203a0*/  PRMT R171, RZ, 0x7610, R171 ;  /* 0x00007610ffab7816 */ /* 0x000fe200000000ab */
[----:B------:R-:W-:-:S05]  /*203b0*/  @!P0 IMAD.MOV.U32 R2, RZ, RZ, R36 ;  /* 0x000000ffff028224 */ /* 0x000fca00078e0024 */
[----:B------:R0:W3:Y:S02]  /*203c0*/  @!P0 LDG.E.U8 R173, desc[UR16][R2.64] ;  /* 0x0000001002ad8981 */ /* 0x0000e4000c1e1100 */
[----:B0-----:R-:W-:Y:S02]  /*203d0*/  @!P0 IMAD.MOV.U32 R2, RZ, RZ, R45 ;  /* 0x000000ffff028224 */ /* 0x001fe400078e002d */
[----:B------:R-:W-:Y:S01]  /*203e0*/  @!P0 IMAD.MOV.U32 R3, RZ, RZ, R54 ;  /* 0x000000ffff038224 */ /* 0x000fe200078e0036 */
[----:B------:R-:W3:Y:S04]  /*203f0*/  LDL R45, [R1+0xc30] ;  /* 0x000c3000012d7983 */ /* 0x000ee80000100800 */
[----:B------:R-:W3:Y:S04]  /*20400*/  LDL R54, [R1+0xc2c] ;  /* 0x000c2c0001367983 */ /* 0x000ee80000100800 */
[----:B------:R0:W3:Y:S02]  /*20410*/  @!P0 LDG.E.U8 R172, desc[UR16][R2.64] ;  /* 0x0000001002ac8981 */ /* 0x0000e4000c1e1100 */
[----:B0-----:R-:W-:-:S02]  /*20420*/  @!P0 IMAD.MOV.U32 R2, RZ, RZ, R80 ;  /* 0x000000ffff028224 */ /* 0x001fc400078e0050 */
[----:B------:R-:W-:Y:S01]  /*20430*/  @!P0 IMAD.MOV.U32 R3, RZ, RZ, R83 ;  /* 0x000000ffff038224 */ /* 0x000fe200078e0053 */
[----:B------:R-:W3:Y:S04]  /*20440*/  LDL R80, [R1+0xbf0] ;  /* 0x000bf00001507983 */ /* 0x000ee80000100800 */
[----:B------:R-:W3:Y:S04]  /*20450*/  LDL R83, [R1+0xbec] ;  /* 0x000bec0001537983 */ /* 0x000ee80000100800 */
[----:B------:R2:W3:Y:S02]  /*20460*/  @!P0 LDG.E.U8 R171, desc[UR16][R2.64] ;  /* 0x0000001002ab8981 */ /* 0x0004e4000c1e1100 */
[----:B--2---:R-:W-:-:S02]  /*20470*/  @!P0 IMAD.MOV.U32 R2, RZ, RZ, R31 ;  /* 0x000000ffff028224 */ /* 0x004fc400078e001f */
[----:B------:R-:W2:Y:S01]  /*20480*/  LDL R31, [R1+0xbb0] ;  /* 0x000bb000011f7983 */ /* 0x000ea20000100800 */
[----:B------:R-:W-:Y:S01]  /*20490*/  PRMT R170, RZ, 0x7610, R170 ;  /* 0x00007610ffaa7816 */ /* 0x000fe200000000aa */
[----:B------:R-:W-:Y:S01]  /*204a0*/  @!P0 IMAD.MOV.U32 R3, RZ, RZ, R72 ;  /* 0x000000ffff038224 */ /* 0x000fe200078e0048 */
[----:B------:R-:W-:Y:S01]  /*204b0*/  PRMT R169, RZ, 0x7610, R169 ;  /* 0x00007610ffa97816 */ /* 0x000fe200000000a9 */
[----:B------:R-:W2:Y:S04]  /*204c0*/  LDL R72, [R1+0xbac] ;  /* 0x000bac0001487983 */ /* 0x000ea80000100800 */
[----:B------:R0:W2:Y:S01]  /*204d0*/  @!P0 LDG.E.U8 R170, desc[UR16][R2.64] ;  /* 0x0000001002aa8981 */ /* 0x0000a2000c1e1100 */
[----:B------:R-:W-:Y:S01]  /*204e0*/  PRMT R168, RZ, 0x7610, R168 ;  /* 0x00007610ffa87816 */ /* 0x000fe200000000a8 */
[----:B0-----:R-:W-:-:S02]  /*204f0*/  @!P0 IMAD.MOV.U32 R2, RZ, RZ, R77 ;  /* 0x000000ffff028224 */ /* 0x001fc400078e004d */
[----:B------:R-:W-:Y:S01]  /*20500*/  @!P0 IMAD.MOV.U32 R3, RZ, RZ, R78 ;  /* 0x000000ffff038224 */ /* 0x000fe200078e004e */
[----:B------:R-:W2:Y:S04]  /*20510*/  LDL R77, [R1+0xaec] ;  /* 0x000aec00014d7983 */ /* 0x000ea80000100800 */
[----:B------:R0:W2:Y:S04]  /*20520*/  @!P0 LDG.E.U8 R169, desc[UR16][R2.64] ;  /* 0x0000001002a98981 */ /* 0x0000a8000c1e1100 */
[----:B------:R-:W2:Y:S01]  /*20530*/  LDL R78, [R1+0xb70] ;  /* 0x000b7000014e7983 */ /* 0x000ea20000100800 */
[----:B0-----:R-:W-:-:S02]  /*20540*/  @!P0 IMAD.MOV.U32 R2, RZ, RZ, R69 ;  /* 0x000000ffff028224 */ /* 0x001fc400078e0045 */
[----:B------:R-:W-:Y:S01]  /*20550*/  @!P0 IMAD.MOV.U32 R3, RZ, RZ, R75 ;  /* 0x000000ffff038224 */ /* 0x000fe200078e004b */
[----:B------:R-:W2:Y:S04]  /*20560*/  LDL R69, [R1+0xb2c] ;  /* 0x000b2c0001457983 */ /* 0x000ea80000100800 */
[----:B------:R0:W2:Y:S04]  /*20570*/  @!P0 LDG.E.U8 R168, desc[UR16][R2.64] ;  /* 0x0000001002a88981 */ /* 0x0000a8000c1e1100 */
[----:B------:R-:W2:Y:S01]  /*20580*/  LDL R75, [R1+0xaf0] ;  /* 0x000af000014b7983 */ /* 0x000ea20000100800 */
[----:B0-----:R-:W-:-:S03]  /*20590*/  @!P0 IMAD.MOV.U32 R2, RZ, RZ, R0 ;  /* 0x000000ffff028224 */ /* 0x001fc600078e0000 */
[----:B------:R-:W2:Y:S01]  /*205a0*/  LDL R0, [R1+0xb30] ;  /* 0x000b300001007983 */ /* 0x000ea20000100800 */
[----:B----4-:R-:W-:-:S03]  /*205b0*/  @!P0 IMAD.MOV.U32 R3, RZ, RZ, R38 ;  /* 0x000000ffff038224 */ /* 0x010fc600078e0026 */
[----:B------:R-:W4:Y:S01]  /*205c0*/  LDL.LU R38, [R1+0xb6c] ;  /* 0x000b6c0001267983 */ /* 0x000f220000300800 */
[----:B------:R-:W-:Y:S02]  /*205d0*/  PRMT R167, RZ, 0x7610, R167 ;  /* 0x00007610ffa77816 */ /* 0x000fe400000000a7 */
[----:B------:R-:W-:Y:S01]  /*205e0*/  PRMT R166, RZ, 0x7610, R166 ;  /* 0x00007610ffa67816 */ /* 0x000fe200000000a6 */
[----:B------:R-:W4:Y:S04]  /*205f0*/  LDL R84, [R1+0xa6c] ;  /* 0x000a6c0001547983 */ /* 0x000f280000100800 */
[----:B------:R3:W4:Y:S01]  /*20600*/  @!P0 LDG.E.U8 R167, desc[UR16][R2.64] ;  /* 0x0000001002a78981 */ /* 0x000722000c1e1100 */
[----:B------:R-:W-:Y:S01]  /*20610*/  PRMT R165, RZ, 0x7610, R165 ;  /* 0x00007610ffa57816 */ /* 0x000fe200000000a5 */
[----:B------:R-:W0:Y:S02]  /*20620*/  S2R R150, SR_TID.X ;  /* 0x0000000000967919 */ /* 0x000e240000002100 */
[----:B------:R-:W-:Y:S01]  /*20630*/  STS.U8 [R146+UR8+0x7800], R18 ;  /* 0x0078001292007988 */ /* 0x000fe20008000008 */
[----:B------:R-:W-:-:S03]  /*20640*/  PRMT R164, RZ, 0x7610, R164 ;  /* 0x00007610ffa47816 */ /* 0x000fc600000000a4 */
[----:B------:R-:W4:Y:S04]  /*20650*/  LDL R86, [R1+0x4d4] ;  /* 0x0004d40001567983 */ /* 0x000f280000100800 */
[----:B------:R-:W4:Y:S01]  /*20660*/  LDL R85, [R1+0x4d8] ;  /* 0x0004d80001557983 */ /* 0x000f220000100800 */
[----:B---3--:R-:W-:-:S03]  /*20670*/  @!P0 IMAD.MOV.U32 R2, RZ, RZ, R45 ;  /* 0x000000ffff028224 */ /* 0x008fc600078e002d */
[----:B------:R-:W3:Y:S01]  /*20680*/  LDL R45, [R1+0xab0] ;  /* 0x000ab000012d7983 */ /* 0x000ee20000100800 */
[----:B------:R-:W-:-:S03]  /*20690*/  @!P0 IMAD.MOV.U32 R3, RZ, RZ, R54 ;  /* 0x000000ffff038224 */ /* 0x000fc600078e0036 */
[----:B------:R-:W3:Y:S04]  /*206a0*/  LDL R54, [R1+0xaac] ;  /* 0x000aac0001367983 */ /* 0x000ee80000100800 */
[----:B------:R1:W3:Y:S02]  /*206b0*/  @!P0 LDG.E.U8 R166, desc[UR16][R2.64] ;  /* 0x0000001002a68981 */ /* 0x0002e4000c1e1100 */
[----:B-1----:R-:W-:Y:S01]  /*206c0*/  @!P0 IMAD.MOV.U32 R2, RZ, RZ, R80 ;  /* 0x000000ffff028224 */ /* 0x002fe200078e0050 */
[----:B0-----:R-:W-:Y:S01]  /*206d0*/  LOP3.LUT R150, R150, 0x7f, RZ, 0xc0, !PT ;  /* 0x0000007f96967812 */ /* 0x001fe200078ec0ff */
[----:B------:R-:W-:Y:S01]  /*206e0*/  STS.U8 [R146+UR8+0x7c00], R21 ;  /* 0x007c001592007988 */ /* 0x000fe20008000008 */
[----:B------:R-:W-:-:S03]  /*206f0*/  @!P0 IMAD.MOV.U32 R3, RZ, RZ, R83 ;  /* 0x000000ffff038224 */ /* 0x000fc600078e0053 */
[----:B------:R-:W3:Y:S04]  /*20700*/  LDL R83, [R1+0xa70] ;  /* 0x000a700001537983 */ /* 0x000ee80000100800 */
[----:B------:R2:W3:Y:S04]  /*20710*/  @!P0 LDG.E.U8 R165, desc[UR16][R2.64] ;  /* 0x0000001002a58981 */ /* 0x0004e8000c1e1100 */
[----:B------:R-:W3:Y:S01]  /*20720*/  LDL R80, [R1+0x5d4] ;  /* 0x0005d40001507983 */ /* 0x000ee20000100800 */
[----:B--2---:R-:W-:-:S03]  /*20730*/  @!P0 IMAD.MOV.U32 R2, RZ, RZ, R31 ;  /* 0x000000ffff028224 */ /* 0x004fc600078e001f */
[----:B------:R-:W2:Y:S01]  /*20740*/  LDL R31, [R1+0xa30] ;  /* 0x000a3000011f7983 */ /* 0x000ea20000100800 */
[----:B------:R-:W-:-:S05]  /*20750*/  LOP3.LUT R52, R150, 0x10, RZ, 0x3c, !PT ;  /* 0x0000001096347812 */ /* 0x000fca00078e3cff */
[----:B------:R-:W-:Y:S04]  /*20760*/  STS.U8 [R52+UR8+0x80], R20 ;  /* 0x0000801434007988 */ /* 0x000fe80008000008 */
[----:B------:R-:W-:Y:S04]  /*20770*/  STS.U8 [R52+UR8+0x480], R23 ;  /* 0x0004801734007988 */ /* 0x000fe80008000008 */
[----:B------:R-:W-:Y:S04]  /*20780*/  STS.U8 [R52+UR8+0x880], R153 ;  /* 0x0008809934007988 */ /* 0x000fe80008000008 */
[----:B------:R-:W-:Y:S04]  /*20790*/  STS.U8 [R52+UR8+0xc80], R155 ;  /* 0x000c809b34007988 */ /* 0x000fe80008000008 */
[----:B------:R-:W-:Y:S04]  /*207a0*/  STS.U8 [R52+UR8+0x1080], R152 ;  /* 0x0010809834007988 */ /* 0x000fe80008000008 */
[----:B------:R-:W-:Y:S01]  /*207b0*/  STS.U8 [R52+UR8+0x1480], R154 ;  /* 0x0014809a34007988 */ /* 0x000fe20008000008 */
[----:B------:R-:W-:-:S03]  /*207c0*/  @!P0 IMAD.MOV.U32 R3, RZ, RZ, R72 ;  /* 0x000000ffff038224 */ /* 0x000fc600078e0048 */
[----:B------:R-:W-:Y:S04]  /*207d0*/  STS.U8 [R52+UR8+0x1880], R156 ;  /* 0x0018809c34007988 */ /* 0x000fe80008000008 */
[----:B------:R-:W-:Y:S04]  /*207e0*/  STS.U8 [R52+UR8+0x1c80], R157 ;  /* 0x001c809d34007988 */ /* 0x000fe80008000008 */
[----:B------:R-:W-:Y:S04]  /*207f0*/  STS.U8 [R52+UR8+0x2080], R158 ;  /* 0x0020809e34007988 */ /* 0x000fe80008000008 */
[----:B------:R-:W-:Y:S04]  /*20800*/  STS.U8 [R52+UR8+0x2480], R159 ;  /* 0x0024809f34007988 */ /* 0x000fe80008000008 */
[----:B------:R-:W-:Y:S04]  /*20810*/  STS.U8 [R52+UR8+0x2880], R160 ;  /* 0x002880a034007988 */ /* 0x000fe80008000008 */
[----:B------:R-:W2:Y:S04]  /*20820*/  LDL R72, [R1+0xa2c] ;  /* 0x000a2c0001487983 */ /* 0x000ea80000100800 */
[----:B------:R-:W-:Y:S04]  /*20830*/  STS.U8 [R52+UR8+0x2c80], R161 ;  /* 0x002c80a134007988 */ /* 0x000fe80008000008 */
[----:B------:R-:W-:Y:S04]  /*20840*/  STS.U8 [R52+UR8+0x3080], R162 ;  /* 0x003080a234007988 */ /* 0x000fe80008000008 */
[----:B------:R0:W-:Y:S04]  /*20850*/  STS.U8 [R52+UR8+0x3480], R163 ;  /* 0x003480a334007988 */ /* 0x0001e80008000008 */
[----:B------:R1:W2:Y:S01]  /*20860*/  @!P0 LDG.E.U8 R164, desc[UR16][R2.64] ;  /* 0x0000001002a48981 */ /* 0x0002a2000c1e1100 */
[----:B0-----:R-:W-:Y:S01]  /*20870*/  PRMT R163, RZ, 0x7610, R163 ;  /* 0x00007610ffa37816 */ /* 0x001fe200000000a3 */
[----:B-1----:R-:W-:-:S02]  /*20880*/  @!P0 IMAD.MOV.U32 R2, RZ, RZ, R78 ;  /* 0x000000ffff028224 */ /* 0x002fc400078e004e */
[----:B------:R-:W2:Y:S01]  /*20890*/  LDL R78, [R1+0x5d8] ;  /* 0x0005d800014e7983 */ /* 0x000ea20000100800 */
[----:B----4-:R-:W-:-:S05]  /*208a0*/  @!P0 IMAD.MOV.U32 R3, RZ, RZ, R38 ;  /* 0x000000ffff038224 */ /* 0x010fca00078e0026 */
[----:B------:R0:W4:Y:S02]  /*208b0*/  @!P0 LDG.E.U8 R163, desc[UR16][R2.64] ;  /* 0x0000001002a38981 */ /* 0x000124000c1e1100 */
[----:B0-----:R-:W-:Y:S02]  /*208c0*/  @!P0 IMAD.MOV.U32 R3, RZ, RZ, R69 ;  /* 0x000000ffff038224 */ /* 0x001fe400078e0045 */
[----:B------:R-:W-:Y:S01]  /*208d0*/  @!P0 IMAD.MOV.U32 R2, RZ, RZ, R0 ;  /* 0x000000ffff028224 */ /* 0x000fe200078e0000 */
[----:B------:R-:W4:Y:S04]  /*208e0*/  LDL R69, [R1+0x594] ;  /* 0x0005940001457983 */ /* 0x000f280000100800 */
[----:B------:R-:W4:Y:S01]  /*208f0*/  LDL R0, [R1+0x598] ;  /* 0x0005980001007983 */ /* 0x000f220000100800 */
[----:B------:R-:W-:-:S02]  /*20900*/  PRMT R162, RZ, 0x7610, R162 ;  /* 0x00007610ffa27816 */ /* 0x000fc400000000a2 */
[----:B------:R-:W-:-:S04]  /*20910*/  PRMT R161, RZ, 0x7610, R161 ;  /* 0x00007610ffa17816 */ /* 0x000fc800000000a1 */
[----:B------:R0:W4:Y:S01]  /*20920*/  @!P0 LDG.E.U8 R162, desc[UR16][R2.64] ;  /* 0x0000001002a28981 */ /* 0x000122000c1e1100 */
[----:B------:R-:W-:Y:S01]  /*20930*/  PRMT R160, RZ, 0x7610, R160 ;  /* 0x00007610ffa07816 */ /* 0x000fe200000000a0 */
[----:B0-----:R-:W-:Y:S02]  /*20940*/  @!P0 IMAD.MOV.U32 R2, RZ, RZ, R75 ;  /* 0x000000ffff028224 */ /* 0x001fe400078e004b */
[----:B------:R-:W-:Y:S01]  /*20950*/  @!P0 IMAD.MOV.U32 R3, RZ, RZ, R77 ;  /* 0x000000ffff038224 */ /* 0x000fe200078e004d */
[----:B------:R-:W4:Y:S04]  /*20960*/  LDL R75, [R1+0x558] ;  /* 0x00055800014b7983 */ /* 0x000f280000100800 */
[----:B------:R-:W4:Y:S04]  /*20970*/  LDL R77, [R1+0x554] ;  /* 0x00055400014d7983 */ /* 0x000f280000100800 */
[----:B------:R3:W4:Y:S01]  /*20980*/  @!P0 LDG.E.U8 R161, desc[UR16][R2.64] ;  /* 0x0000001002a18981 */ /* 0x000722000c1e1100 */
[----:B------:R-:W-:Y:S01]  /*20990*/  PRMT R159, RZ, 0x7610, R159 ;  /* 0x00007610ff9f7816 */ /* 0x000fe2000000009f */
[----:B---3--:R-:W-:-:S02]  /*209a0*/  @!P0 IMAD.MOV.U32 R2, RZ, RZ, R45 ;  /* 0x000000ffff028224 */ /* 0x008fc400078e002d */
[----:B------:R-:W-:Y:S01]  /*209b0*/  @!P0 IMAD.MOV.U32 R3, RZ, RZ, R54 ;  /* 0x000000ffff038224 */ /* 0x000fe200078e0036 */
[----:B------:R-:W3:Y:S04]  /*209c0*/  LDL R45, [R1+0x518] ;  /* 0x00051800012d7983 */ /* 0x000ee80000100800 */
[----:B------:R-:W3:Y:S04]  /*209d0*/  LDL R54, [R1+0x514] ;  /* 0x0005140001367983 */ /* 0x000ee80000100800 */
[----:B------:R0:W3:Y:S02]  /*209e0*/  @!P0 LDG.E.U8 R160, desc[UR16][R2.64] ;  /* 0x0000001002a08981 */ /* 0x0000e4000c1e1100 */
[----:B0-----:R-:W-:-:S02]  /*209f0*/  @!P0 IMAD.MOV.U32 R2, RZ, RZ, R83 ;  /* 0x000000ffff028224 */ /* 0x001fc400078e0053 */
[----:B------:R-:W-:Y:S01]  /*20a00*/  @!P0 IMAD.MOV.U32 R3, RZ, RZ, R84 ;  /* 0x000000ffff038224 */ /* 0x000fe200078e0054 */
[----:B------:R-:W-:Y:S01]  /*20a10*/  PRMT R158, RZ, 0x7610, R158 ;  /* 0x00007610ff9e7816 */ /* 0x000fe2000000009e */
[----:B------:R-:W3:Y:S04]  /*20a20*/  LDL R84, [R1+0x454] ;  /* 0x0004540001547983 */ /* 0x000ee80000100800 */
[----:B------:R2:W3:Y:S01]  /*20a30*/  @!P0 LDG.E.U8 R159, desc[UR16][R2.64] ;  /* 0x00000010029f8981 */ /* 0x0004e2000c1e1100 */
[----:B------:R-:W-:-:S03]  /*20a40*/  PRMT R157, RZ, 0x7610, R157 ;  /* 0x00007610ff9d7816 */ /* 0x000fc6000000009d */
[----:B------:R-:W3:Y:S01]  /*20a50*/  LDL R83, [R1+0x458] ;  /* 0x0004580001537983 */ /* 0x000ee20000100800 */
[----:B--2---:R-:W-:-:S03]  /*20a60*/  @!P0 IMAD.MOV.U32 R2, RZ, RZ, R31 ;  /* 0x000000ffff028224 */ /* 0x004fc600078e001f */
[----:B------:R-:W2:Y:S01]  /*20a70*/  LDL R31, [R1+0x498] ;  /* 0x00049800011f7983 */ /* 0x000ea20000100800 */
[----:B------:R-:W-:-:S03]  /*20a80*/  @!P0 IMAD.MOV.U32 R3, RZ, RZ, R72 ;  /* 0x000000ffff038224 */ /* 0x000fc600078e0048 */
[----:B------:R-:W2:Y:S04]  /*20a90*/  LDL R72, [R1+0x494] ;  /* 0x0004940001487983 */ /* 0x000ea80000100800 */
[----:B------:R0:W2:Y:S02]  /*20aa0*/  @!P0 LDG.E.U8 R158, desc[UR16][R2.64] ;  /* 0x00000010029e8981 */ /* 0x0000a4000c1e1100 */
[----:B0-----:R-:W-:Y:S01]  /*20ab0*/  @!P0 IMAD.MOV.U32 R3, RZ, RZ, R80 ;  /* 0x000000ffff038224 */ /* 0x001fe200078e0050 */
[----:B------:R-:W-:Y:S01]  /*20ac0*/  PRMT R156, RZ, 0x7610, R156 ;  /* 0x00007610ff9c7816 */ /* 0x000fe2000000009c */
[----:B------:R-:W2:Y:S01]  /*20ad0*/  LDL R80, [R1+0x3d4] ;  /* 0x0003d40001507983 */ /* 0x000ea20000100800 */
[----:B------:R-:W-:-:S03]  /*20ae0*/  @!P0 IMAD.MOV.U32 R2, RZ, RZ, R78 ;  /* 0x000000ffff028224 */ /* 0x000fc600078e004e */
[----:B------:R-:W2:Y:S04]  /*20af0*/  LDL R78, [R1+0x3d8] ;  /* 0x0003d800014e7983 */ /* 0x000ea80000100800 */
[----:B------:R4:W2:Y:S02]  /*20b00*/  @!P0 LDG.E.U8 R157, desc[UR16][R2.64] ;  /* 0x00000010029d8981 */ /* 0x0008a4000c1e1100 */
[----:B----4-:R-:W-:Y:S02]  /*20b10*/  @!P0 IMAD.MOV.U32 R3, RZ, RZ, R69 ;  /* 0x000000ffff038224 */ /* 0x010fe400078e0045 */
[----:B------:R-:W4:Y:S01]  /*20b20*/  LDL R69, [R1+0x414] ;  /* 0x0004140001457983 */ /* 0x000f220000100800 */
[----:B------:R-:W-:-:S03]  /*20b30*/  @!P0 IMAD.MOV.U32 R2, RZ, RZ, R0 ;  /* 0x000000ffff028224 */ /* 0x000fc600078e0000 */
[----:B------:R-:W4:Y:S01]  /*20b40*/  LDL R0, [R1+0x418] ;  /* 0x0004180001007983 */ /* 0x000f220000100800 */
[----:B------:R-:W-:-:S03]  /*20b50*/  PRMT R155, RZ, 0x7610, R155 ;  /* 0x00007610ff9b7816 */ /* 0x000fc6000000009b */
[----:B------:R0:W4:Y:S01]  /*20b60*/  @!P0 LDG.E.U8 R156, desc[UR16][R2.64] ;  /* 0x00000010029c8981 */ /* 0x000122000c1e1100 */
[----:B------:R-:W-:Y:S02]  /*20b70*/  PRMT R154, RZ, 0x7610, R154 ;  /* 0x00007610ff9a7816 */ /* 0x000fe4000000009a */
[----:B------:R-:W-:Y:S01]  /*20b80*/  PRMT R153, RZ, 0x7610, R153 ;  /* 0x00007610ff997816 */ /* 0x000fe20000000099 */
[----:B0-----:R-:W-:Y:S02]  /*20b90*/  @!P0 IMAD.MOV.U32 R2, RZ, RZ, R75 ;  /* 0x000000ffff028224 */ /* 0x001fe400078e004b */
        /* <DEDUP_REMOVED lines=10> */
[----:B------:R-:W-:-:S05]  /*20c40*/  @!P0 IMAD.MOV.U32 R3, RZ, RZ, R86 ;  /* 0x000000ffff038224 */ /* 0x000fca00078e0056 */
[----:B------:R2:W3:Y:S02]  /*20c50*/  @!P0 LDG.E.U8 R153, desc[UR16][R2.64] ;  /* 0x0000001002998981 */ /* 0x0004e4000c1e1100 */
[----:B--2---:R-:W-:Y:S02]  /*20c60*/  @!P0 IMAD.MOV.U32 R2, RZ, RZ, R31 ;  /* 0x000000ffff028224 */ /* 0x004fe400078e001f */
[----:B------:R-:W2:Y:S01]  /*20c70*/  LDL R31, [R1+0x318] ;  /* 0x00031800011f7983 */ /* 0x000ea20000100800 */
[----:B------:R-:W-:Y:S02]  /*20c80*/  PRMT R152, RZ, 0x7610, R152 ;  /* 0x00007610ff987816 */ /* 0x000fe40000000098 */
[----:B------:R-:W-:Y:S01]  /*20c90*/  PRMT R23, RZ, 0x7610, R23 ;  /* 0x00007610ff177816 */ /* 0x000fe20000000017 */
[----:B------:R-:W-:Y:S04]  /*20ca0*/  STS.U8 [R52+UR8+0x3880], R8 ;  /* 0x0038800834007988 */ /* 0x000fe80008000008 */
[----:B------:R-:W-:Y:S04]  /*20cb0*/  STS.U8 [R52+UR8+0x3c80], R9 ;  /* 0x003c800934007988 */ /* 0x000fe80008000008 */
[----:B------:R-:W-:Y:S04]  /*20cc0*/  STS.U8 [R52+UR8+0x4080], R4 ;  /* 0x0040800434007988 */ /* 0x000fe80008000008 */
[----:B------:R-:W-:Y:S04]  /*20cd0*/  STS.U8 [R52+UR8+0x4480], R5 ;  /* 0x0044800534007988 */ /* 0x000fe80008000008 */
[----:B------:R-:W-:Y:S04]  /*20ce0*/  STS.U8 [R52+UR8+0x4880], R7 ;  /* 0x0048800734007988 */ /* 0x000fe80008000008 */
[----:B------:R-:W-:Y:S01]  /*20cf0*/  STS.U8 [R52+UR8+0x4c80], R12 ;  /* 0x004c800c34007988 */ /* 0x000fe20008000008 */
[----:B------:R-:W-:-:S03]  /*20d00*/  @!P0 IMAD.MOV.U32 R3, RZ, RZ, R72 ;  /* 0x000000ffff038224 */ /* 0x000fc600078e0048 */
[----:B------:R-:W2:Y:S04]  /*20d10*/  LDL R72, [R1+0x314] ;  /* 0x0003140001487983 */ /* 0x000ea80000100800 */
[----:B------:R0:W2:Y:S02]  /*20d20*/  @!P0 LDG.E.U8 R152, desc[UR16][R2.64] ;  /* 0x0000001002988981 */ /* 0x0000a4000c1e1100 */
[----:B0-----:R-:W-:Y:S02]  /*20d30*/  @!P0 IMAD.MOV.U32 R2, RZ, RZ, R83 ;  /* 0x000000ffff028224 */ /* 0x001fe400078e0053 */
[----:B------:R-:W-:-:S05]  /*20d40*/  @!P0 IMAD.MOV.U32 R3, RZ, RZ, R84 ;  /* 0x000000ffff038224 */ /* 0x000fca00078e0054 */
[----:B------:R4:W2:Y:S04]  /*20d50*/  @!P0 LDG.E.U8 R23, desc[UR16][R2.64] ;  /* 0x0000001002178981 */ /* 0x0008a8000c1e1100 */
[----:B------:R-:W-:Y:S04]  /*20d60*/  STS.U8 [R52+UR8+0x5080], R6 ;  /* 0x0050800634007988 */ /* 0x000fe80008000008 */
        /* <DEDUP_REMOVED lines=8> */
[----:B------:R0:W-:Y:S01]  /*20df0*/  STS.U8 [R52+UR8+0x7480], R66 ;  /* 0x0074804234007988 */ /* 0x0001e20008000008 */
[----:B----4-:R-:W-:-:S03]  /*20e00*/  @!P0 IMAD.MOV.U32 R3, RZ, RZ, R69 ;  /* 0x000000ffff038224 */ /* 0x010fc600078e0045 */
[----:B------:R-:W4:Y:S01]  /*20e10*/  LDL R69, [R1+0x2d8] ;  /* 0x0002d80001457983 */ /* 0x000f220000100800 */
[----:B------:R-:W-:-:S03]  /*20e20*/  @!P0 IMAD.MOV.U32 R2, RZ, RZ, R0 ;  /* 0x000000ffff028224 */ /* 0x000fc600078e0000 */
[----:B------:R-:W4:Y:S04]  /*20e30*/  LDL.LU R0, [R1+0x2d4] ;  /* 0x0002d40001007983 */ /* 0x000f280000300800 */
[----:B0-----:R-:W4:Y:S01]  /*20e40*/  LDL R66, [R1+0x294] ;  /* 0x0002940001427983 */ /* 0x001f220000100800 */
[----:B------:R-:W-:Y:S02]  /*20e50*/  PRMT R22, RZ, 0x7610, R22 ;  /* 0x00007610ff167816 */ /* 0x000fe40000000016 */
[----:B------:R-:W-:-:S04]  /*20e60*/  PRMT R21, RZ, 0x7610, R21 ;  /* 0x00007610ff157816 */ /* 0x000fc80000000015 */
[----:B------:R0:W4:Y:S01]  /*20e70*/  @!P0 LDG.E.U8 R22, desc[UR16][R2.64] ;  /* 0x0000001002168981 */ /* 0x000122000c1e1100 */
[----:B------:R-:W-:Y:S01]  /*20e80*/  PRMT R20, RZ, 0x7610, R20 ;  /* 0x00007610ff147816 */ /* 0x000fe20000000014 */
[----:B0-----:R-:W-:Y:S02]  /*20e90*/  @!P0 IMAD.MOV.U32 R2, RZ, RZ, R78 ;  /* 0x000000ffff028224 */ /* 0x001fe400078e004e */
[----:B------:R-:W-:-:S05]  /*20ea0*/  @!P0 IMAD.MOV.U32 R3, RZ, RZ, R80 ;  /* 0x000000ffff038224 */ /* 0x000fca00078e0050 */
[----:B------:R0:W4:Y:S02]  /*20eb0*/  @!P0 LDG.E.U8 R21, desc[UR16][R2.64] ;  /* 0x0000001002158981 */ /* 0x000124000c1e1100 */
[----:B0-----:R-:W-:Y:S02]  /*20ec0*/  @!P0 IMAD.MOV.U32 R2, RZ, RZ, R75 ;  /* 0x000000ffff028224 */ /* 0x001fe400078e004b */
[----:B------:R-:W-:-:S05]  /*20ed0*/  @!P0 IMAD.MOV.U32 R3, RZ, RZ, R77 ;  /* 0x000000ffff038224 */ /* 0x000fca00078e004d */
[----:B------:R3:W4:Y:S01]  /*20ee0*/  @!P0 LDG.E.U8 R20, desc[UR16][R2.64] ;  /* 0x0000001002148981 */ /* 0x000722000c1e1100 */
[----:B------:R-:W-:-:S03]  /*20ef0*/  PRMT R19, RZ, 0x7610, R19 ;  /* 0x00007610ff137816 */ /* 0x000fc60000000013 */
[----:B------:R-:W-:Y:S01]  /*20f00*/  STS.U8 [R52+UR8+0x7880], R74 ;  /* 0x0078804a34007988 */ /* 0x000fe20008000008 */
[----:B---3--:R-:W-:-:S03]  /*20f10*/  @!P0 IMAD.MOV.U32 R2, RZ, RZ, R45 ;  /* 0x000000ffff028224 */ /* 0x008fc600078e002d */
[----:B------:R-:W3:Y:S01]  /*20f20*/  LDL.LU R45, [R1+0x298] ;  /* 0x00029800012d7983 */ /* 0x000ee20000300800 */
[----:B------:R-:W-:-:S03]  /*20f30*/  @!P0 IMAD.MOV.U32 R3, RZ, RZ, R54 ;  /* 0x000000ffff038224 */ /* 0x000fc600078e0036 */
[----:B------:R0:W-:Y:S04]  /*20f40*/  STS.U8 [R52+UR8+0x7c80], R41 ;  /* 0x007c802934007988 */ /* 0x0001e80008000008 */
[----:B------:R2:W3:Y:S04]  /*20f50*/  @!P0 LDG.E.U8 R19, desc[UR16][R2.64] ;  /* 0x0000001002138981 */ /* 0x0004e8000c1e1100 */
[----:B0-----:R-:W3:Y:S04]  /*20f60*/  LDL.LU R52, [R1+0x254] ;  /* 0x0002540001347983 */ /* 0x001ee80000300800 */
[----:B------:R-:W3:Y:S04]  /*20f70*/  LDL.LU R41, [R1+0x258] ;  /* 0x0002580001297983 */ /* 0x000ee80000300800 */
[----:B------:R-:W3:Y:S01]  /*20f80*/  LDL.LU R251, [R1+0x214] ;  /* 0x0002140001fb7983 */ /* 0x000ee20000300800 */
[----:B--2---:R-:W-:-:S03]  /*20f90*/  @!P0 IMAD.MOV.U32 R2, RZ, RZ, R31 ;  /* 0x000000ffff028224 */ /* 0x004fc600078e001f */
[----:B------:R-:W2:Y:S01]  /*20fa0*/  LDL.LU R31, [R1+0x218] ;  /* 0x00021800011f7983 */ /* 0x000ea20000300800 */
[----:B------:R-:W0:Y:S03]  /*20fb0*/  S2R R150, SR_TID.X ;  /* 0x0000000000967919 */ /* 0x000e260000002100 */
[----:B------:R-:W2:Y:S04]  /*20fc0*/  LDL R81, [R1+0x9e4] ;  /* 0x0009e40001517983 */ /* 0x000ea80000100800 */
[----:B------:R-:W2:Y:S04]  /*20fd0*/  LDL R80, [R1+0xde4] ;  /* 0x000de40001507983 */ /* 0x000ea80000100800 */
[----:B------:R-:W2:Y:S04]  /*20fe0*/  LDL R78, [R1+0xda4] ;  /* 0x000da400014e7983 */ /* 0x000ea80000100800 */
[----:B------:R-:W2:Y:S01]  /*20ff0*/  LDL R77, [R1+0xda8] ;  /* 0x000da800014d7983 */ /* 0x000ea20000100800 */
[----:B------:R-:W-:-:S02]  /*21000*/  PRMT R18, RZ, 0x7610, R18 ;  /* 0x00007610ff127816 */ /* 0x000fc40000000012 */
[----:B0-----:R-:W-:-:S04]  /*21010*/  LOP3.LUT R150, R150, 0x7f, RZ, 0xc0, !PT ;  /* 0x0000007f96967812 */ /* 0x001fc800078ec0ff */
[----:B------:R-:W-:-:S05]  /*21020*/  LOP3.LUT R54, R150, 0x20, RZ, 0x3c, !PT ;  /* 0x0000002096367812 */ /* 0x000fca00078e3cff */
[----:B------:R0:W-:Y:S01]  /*21030*/  STS.U8 [R54+UR8+0x100], R71 ;  /* 0x0001004736007988 */ /* 0x0001e20008000008 */
[----:B------:R-:W-:Y:S01]  /*21040*/  @!P0 IMAD.MOV.U32 R3, RZ, RZ, R72 ;  /* 0x000000ffff038224 */ /* 0x000fe200078e0048 */
[----:B------:R-:W-:Y:S02]  /*21050*/  PRMT R15, RZ, 0x7610, R15 ;  /* 0x00007610ff0f7816 */ /* 0x000fe4000000000f */
[----:B------:R1:W-:Y:S04]  /*21060*/  STS.U8 [R54+UR8+0x500], R68 ;  /* 0x0005004436007988 */ /* 0x0003e80008000008 */
[----:B------:R1:W2:Y:S04]  /*21070*/  @!P0 LDG.E.U8 R18, desc[UR16][R2.64] ;  /* 0x0000001002128981 */ /* 0x0002a8000c1e1100 */
[----:B------:R1:W-:Y:S04]  /*21080*/  STS.U8 [R54+UR8+0x900], R65 ;  /* 0x0009004136007988 */ /* 0x0003e80008000008 */
[----:B------:R-:W-:Y:S04]  /*21090*/  STS.U8 [R54+UR8+0xd00], R63 ;  /* 0x000d003f36007988 */ /* 0x000fe80008000008 */
[----:B----4-:R4:W-:Y:S04]  /*210a0*/  STL [R1+0xe34], R0 ;  /* 0x000e340001007387 */ /* 0x0109e80000100800 */
[----:B------:R-:W2:Y:S04]  /*210b0*/  LDL R75, [R1+0xd64] ;  /* 0x000d6400014b7983 */ /* 0x000ea80000100800 */
[----:B------:R-:W2:Y:S04]  /*210c0*/  LDL R74, [R1+0xd68] ;  /* 0x000d6800014a7983 */ /* 0x000ea80000100800 */
[----:B------:R-:W2:Y:S04]  /*210d0*/  LDL R72, [R1+0xd24] ;  /* 0x000d240001487983 */ /* 0x000ea80000100800 */
[----:B0-----:R-:W2:Y:S01]  /*210e0*/  LDL R71, [R1+0xd28] ;  /* 0x000d280001477983 */ /* 0x001ea20000100800 */
[----:B-1----:R-:W-:-:S02]  /*210f0*/  @!P0 IMAD.MOV.U32 R2, RZ, RZ, R69 ;  /* 0x000000ffff028224 */ /* 0x002fc400078e0045 */
[----:B------:R-:W-:Y:S01]  /*21100*/  @!P0 IMAD.MOV.U32 R3, RZ, RZ, R0 ;  /* 0x000000ffff038224 */ /* 0x000fe200078e0000 */
[----:B------:R-:W2:Y:S04]  /*21110*/  LDL R69, [R1+0xce4] ;  /* 0x000ce40001457983 */ /* 0x000ea80000100800 */
[----:B------:R-:W2:Y:S04]  /*21120*/  LDL R68, [R1+0xce8] ;  /* 0x000ce80001447983 */ /* 0x000ea80000100800 */
[----:B------:R0:W2:Y:S04]  /*21130*/  @!P0 LDG.E.U8 R15, desc[UR16][R2.64] ;  /* 0x00000010020f8981 */ /* 0x0000a8000c1e1100 */
[----:B------:R-:W2:Y:S04]  /*21140*/  LDL R65, [R1+0xca8] ;  /* 0x000ca80001417983 */ /* 0x000ea80000100800 */
[----:B----4-:R-:W4:Y:S01]  /*21150*/  LDL R0, [R1+0xc68] ;  /* 0x000c680001007983 */ /* 0x010f220000100800 */
[----:B0-----:R-:W-:-:S03]  /*21160*/  @!P0 IMAD.MOV.U32 R3, RZ, RZ, R66 ;  /* 0x000000ffff038224 */ /* 0x001fc600078e0042 */
[----:B------:R-:W4:Y:S04]  /*21170*/  LDL R66, [R1+0xca4] ;  /* 0x000ca40001427983 */ /* 0x000f280000100800 */
[----:B------:R-:W4:Y:S01]  /*21180*/  LDL R63, [R1+0xc64] ;  /* 0x000c6400013f7983 */ /* 0x000f220000100800 */
[----:B------:R-:W-:Y:S02]  /*21190*/  PRMT R14, RZ, 0x7610, R14 ;  /* 0x00007610ff0e7816 */ /* 0x000fe4000000000e */
[----:B------:R-:W-:Y:S01]  /*211a0*/  PRMT R13, RZ, 0x7610, R13 ;  /* 0x00007610ff0d7816 */ /* 0x000fe2000000000d */
[----:B---3--:R-:W-:-:S05]  /*211b0*/  @!P0 IMAD.MOV.U32 R2, RZ, RZ, R45 ;  /* 0x000000ffff028224 */ /* 0x008fca00078e002d */
[----:B------:R0:W3:Y:S01]  /*211c0*/  @!P0 LDG.E.U8 R14, desc[UR16][R2.64] ;  /* 0x00000010020e8981 */ /* 0x0000e2000c1e1100 */
[----:B------:R-:W-:Y:S01]  /*211d0*/  PRMT R12, RZ, 0x7610, R12 ;  /* 0x00007610ff0c7816 */ /* 0x000fe2000000000c */
[----:B0-----:R-:W-:Y:S02]  /*211e0*/  @!P0 IMAD.MOV.U32 R3, RZ, RZ, R52 ;  /* 0x000000ffff038224 */ /* 0x001fe400078e0034 */
[----:B------:R-:W-:-:S05]  /*211f0*/  @!P0 IMAD.MOV.U32 R2, RZ, RZ, R41 ;  /* 0x000000ffff028224 */ /* 0x000fca00078e0029 */
[----:B------:R0:W3:Y:S02]  /*21200*/  @!P0 LDG.E.U8 R13, desc[UR16][R2.64] ;  /* 0x00000010020d8981 */ /* 0x0000e4000c1e1100 */
[----:B0-----:R-:W-:Y:S02]  /*21210*/  @!P0 IMAD.MOV.U32 R3, RZ, RZ, R251 ;  /* 0x000000ffff038224 */ /* 0x001fe400078e00fb */
[----:B--2---:R-:W-:-:S05]  /*21220*/  @!P0 IMAD.MOV.U32 R2, RZ, RZ, R31 ;  /* 0x000000ffff028224 */ /* 0x004fca00078e001f */
[----:B------:R0:W2:Y:S01]  /*21230*/  @!P0 LDG.E.U8 R12, desc[UR16][R2.64] ;  /* 0x00000010020c8981 */ /* 0x0000a2000c1e1100 */
[----:B------:R-:W-:Y:S02]  /*21240*/  PRMT R11, RZ, 0x7610, R11 ;  /* 0x00007610ff0b7816 */ /* 0x000fe4000000000b */
[----:B------:R-:W-:Y:S01]  /*21250*/  PRMT R9, RZ, 0x7610, R9 ;  /* 0x00007610ff097816 */ /* 0x000fe20000000009 */
[----:B0-----:R-:W-:Y:S02]  /*21260*/  @!P0 IMAD.MOV.U32 R2, RZ, RZ, R80 ;  /* 0x000000ffff028224 */ /* 0x001fe400078e0050 */
[----:B------:R-:W-:-:S05]  /*21270*/  @!P0 IMAD.MOV.U32 R3, RZ, RZ, R81 ;  /* 0x000000ffff038224 */ /* 0x000fca00078e0051 */
[----:B------:R0:W2:Y:S01]  /*21280*/  @!P0 LDG.E.U8 R11, desc[UR16][R2.64] ;  /* 0x00000010020b8981 */ /* 0x0000a2000c1e1100 */
[----:B------:R-:W-:Y:S01]  /*21290*/  PRMT R8, RZ, 0x7610, R8 ;  /* 0x00007610ff087816 */ /* 0x000fe20000000008 */
[----:B0-----:R-:W-:Y:S02]  /*212a0*/  @!P0 IMAD.MOV.U32 R2, RZ, RZ, R77 ;  /* 0x000000ffff028224 */ /* 0x001fe400078e004d */
[----:B------:R-:W-:-:S05]  /*212b0*/  @!P0 IMAD.MOV.U32 R3, RZ, RZ, R78 ;  /* 0x000000ffff038224 */ /* 0x000fca00078e004e */
[----:B------:R0:W2:Y:S01]  /*212c0*/  @!P0 LDG.E.U8 R9, desc[UR16][R2.64] ;  /* 0x0000001002098981 */ /* 0x0000a2000c1e1100 */
[----:B------:R-:W-:-:S03]  /*212d0*/  PRMT R7, RZ, 0x7610, R7 ;  /* 0x00007610ff077816 */ /* 0x000fc60000000007 */
[----:B------:R-:W-:Y:S01]  /*212e0*/  STS.U8 [R54+UR8+0x1100], R82 ;  /* 0x0011005236007988 */ /* 0x000fe20008000008 */
[----:B------:R-:W-:-:S03]  /*212f0*/  PRMT R6, RZ, 0x7610, R6 ;  /* 0x00007610ff067816 */ /* 0x000fc60000000006 */
[----:B------:R-:W-:Y:S04]  /*21300*/  STS.U8 [R54+UR8+0x1500], R79 ;  /* 0x0015004f36007988 */ /* 0x000fe80008000008 */
[----:B------:R-:W-:Y:S04]  /*21310*/  STS.U8 [R54+UR8+0x1900], R76 ;  /* 0x0019004c36007988 */ /* 0x000fe80008000008 */
[----:B------:R-:W-:Y:S04]  /*21320*/  STS.U8 [R54+UR8+0x1d00], R73 ;  /* 0x001d004936007988 */ /* 0x000fe80008000008 */
[----:B------:R-:W-:Y:S04]  /*21330*/  STS.U8 [R54+UR8+0x2100], R70 ;  /* 0x0021004636007988 */ /* 0x000fe80008000008 */
[----:B------:R-:W-:Y:S04]  /*21340*/  STS.U8 [R54+UR8+0x2500], R67 ;  /* 0x0025004336007988 */ /* 0x000fe80008000008 */
[----:B------:R-:W-:Y:S01]  /*21350*/  STS.U8 [R54+UR8+0x2900], R64 ;  /* 0x0029004036007988 */ /* 0x000fe20008000008 */
[----:B------:R-:W-:-:S03]  /*21360*/  PRMT R5, RZ, 0x7610, R5 ;  /* 0x00007610ff057816 */ /* 0x000fc60000000005 */
        /* <DEDUP_REMOVED lines=11> */
[----:B------:R-:W-:Y:S01]  /*21420*/  STS.U8 [R54+UR8+0x5900], R248 ;  /* 0x005900f836007988 */ /* 0x000fe20008000008 */
[----:B0-----:R-:W-:-:S02]  /*21430*/  @!P0 IMAD.MOV.U32 R3, RZ, RZ, R75 ;  /* 0x000000ffff038224 */ /* 0x001fc400078e004b */
[----:B------:R-:W-:-:S05]  /*21440*/  @!P0 IMAD.MOV.U32 R2, RZ, RZ, R74 ;  /* 0x000000ffff028224 */ /* 0x000fca00078e004a */
[----:B------:R0:W2:Y:S02]  /*21450*/  @!P0 LDG.E.U8 R8, desc[UR16][R2.64] ;  /* 0x0000001002088981 */ /* 0x0000a4000c1e1100 */
[----:B0-----:R-:W-:Y:S02]  /*21460*/  @!P0 IMAD.MOV.U32 R2, RZ, RZ, R71 ;  /* 0x000000ffff028224 */ /* 0x001fe400078e0047 */
[----:B------:R-:W-:-:S05]  /*21470*/  @!P0 IMAD.MOV.U32 R3, RZ, RZ, R72 ;  /* 0x000000ffff038224 */ /* 0x000fca00078e0048 */
[----:B------:R0:W2:Y:S02]  /*21480*/  @!P0 LDG.E.U8 R7, desc[UR16][R2.64] ;  /* 0x0000001002078981 */ /* 0x0000a4000c1e1100 */
[----:B0-----:R-:W-:Y:S02]  /*21490*/  @!P0 IMAD.MOV.U32 R2, RZ, RZ, R68 ;  /* 0x000000ffff028224 */ /* 0x001fe400078e0044 */
[----:B------:R-:W-:-:S05]  /*214a0*/  @!P0 IMAD.MOV.U32 R3, RZ, RZ, R69 ;  /* 0x000000ffff038224 */ /* 0x000fca00078e0045 */
[----:B------:R0:W2:Y:S02]  /*214b0*/  @!P0 LDG.E.U8 R6, desc[UR16][R2.64] ;  /* 0x0000001002068981 */ /* 0x0000a4000c1e1100 */
[----:B0-----:R-:W-:Y:S02]  /*214c0*/  @!P0 IMAD.MOV.U32 R2, RZ, RZ, R65 ;  /* 0x000000ffff028224 */ /* 0x001fe400078e0041 */
[----:B----4-:R-:W-:Y:S01]  /*214d0*/  @!P0 IMAD.MOV.U32 R3, RZ, RZ, R66 ;  /* 0x000000ffff038224 */ /* 0x010fe200078e0042 */
[----:B------:R-:W-:Y:S04]  /*214e0*/  STS.U8 [R54+UR8+0x5d00], R247 ;  /* 0x005d00f736007988 */ /* 0x000fe80008000008 */
[----:B------:R0:W4:Y:S04]  /*214f0*/  @!P0 LDG.E.U8 R5, desc[UR16][R2.64] ;  /* 0x0000001002058981 */ /* 0x000128000c1e1100 */
[----:B------:R-:W-:Y:S01]  /*21500*/  STS.U8 [R54+UR8+0x6100], R246 ;  /* 0x006100f636007988 */ /* 0x000fe20008000008 */
[----:B0-----:R-:W-:Y:S01]  /*21510*/  @!P0 IMAD.MOV.U32 R2, RZ, RZ, R0 ;  /* 0x000000ffff028224 */ /* 0x001fe200078e0000 */
[----:B------:R-:W-:-:S02]  /*21520*/  LOP3.LUT R0, R150, 0x30, RZ, 0x3c, !PT ;  /* 0x0000003096007812 */ /* 0x000fc400078e3cff */
[----:B------:R-:W0:Y:S01]  /*21530*/  S2R R150, SR_TID.X ;  /* 0x0000000000967919 */ /* 0x000e220000002100 */
        /* <DEDUP_REMOVED lines=24> */
[----:B------:R-:W-:-:S03]  /*216c0*/  PRMT R4, RZ, 0x7610, R4 ;  /* 0x00007610ff047816 */ /* 0x000fc60000000004 */
[----:B------:R-:W-:Y:S01]  /*216d0*/  STS.U8 [R0+UR8+0x4580], R221 ;  /* 0x004580dd00007988 */ /* 0x000fe20008000008 */
[----:B------:R-:W-:-:S03]  /*216e0*/  @!P0 IMAD.MOV.U32 R3, RZ, RZ, R63 ;  /* 0x000000ffff038224 */ /* 0x000fc600078e003f */
[----:B------:R-:W-:Y:S04]  /*216f0*/  STS.U8 [R0+UR8+0x4980], R220 ;  /* 0x004980dc00007988 */ /* 0x000fe80008000008 */
[----:B------:R-:W-:Y:S01]  /*21700*/  STS.U8 [R0+UR8+0x4d80], R219 ;  /* 0x004d80db00007988 */ /* 0x000fe20008000008 */
[----:B0-----:R-:W-:-:S03]  /*21710*/  LOP3.LUT R150, R150, 0x7f, RZ, 0xc0, !PT ;  /* 0x0000007f96967812 */ /* 0x001fc600078ec0ff */
[----:B------:R-:W-:Y:S04]  /*21720*/  STS.U8 [R0+UR8+0x5180], R218 ;  /* 0x005180da00007988 */ /* 0x000fe80008000008 */
[----:B------:R-:W-:Y:S04]  /*21730*/  STS.U8 [R0+UR8+0x5580], R217 ;  /* 0x005580d900007988 */ /* 0x000fe80008000008 */
[----:B------:R-:W-:Y:S04]  /*21740*/  STS.U8 [R0+UR8+0x5980], R216 ;  /* 0x005980d800007988 */ /* 0x000fe80008000008 */
[----:B------:R-:W-:Y:S04]  /*21750*/  STS.U8 [R0+UR8+0x5d80], R215 ;  /* 0x005d80d700007988 */ /* 0x000fe80008000008 */
[----:B------:R-:W-:Y:S04]  /*21760*/  STS.U8 [R0+UR8+0x6180], R214 ;  /* 0x006180d600007988 */ /* 0x000fe80008000008 */
[----:B------:R-:W-:Y:S04]  /*21770*/  STS.U8 [R0+UR8+0x6580], R213 ;  /* 0x006580d500007988 */ /* 0x000fe80008000008 */
[----:B------:R0:W4:Y:S04]  /*21780*/  @!P0 LDG.E.U8 R4, desc[UR16][R2.64] ;  /* 0x0000001002048981 */ /* 0x000128000c1e1100 */
[----:B------:R-:W-:Y:S04]  /*21790*/  STS.U8 [R0+UR8+0x6980], R212 ;  /* 0x006980d400007988 */ /* 0x000fe80008000008 */
[----:B------:R-:W-:Y:S01]  /*217a0*/  STS.U8 [R0+UR8+0x6d80], R211 ;  /* 0x006d80d300007988 */ /* 0x000fe20008000008 */
[----:B0-----:R-:W-:-:S03]  /*217b0*/  LOP3.LUT R2, R150, 0x40, RZ, 0x3c, !PT ;  /* 0x0000004096027812 */ /* 0x001fc600078e3cff */
[----:B------:R-:W-:Y:S04]  /*217c0*/  STS.U8 [R0+UR8+0x7180], R210 ;  /* 0x007180d200007988 */ /* 0x000fe80008000008 */
[----:B------:R-:W-:Y:S04]  /*217d0*/  STS.U8 [R0+UR8+0x7580], R209 ;  /* 0x007580d100007988 */ /* 0x000fe80008000008 */
[----:B------:R-:W-:Y:S04]  /*217e0*/  STS.U8 [R0+UR8+0x7980], R208 ;  /* 0x007980d000007988 */ /* 0x000fe80008000008 */
[----:B------:R0:W-:Y:S04]  /*217f0*/  STS.U8 [R0+UR8+0x7d80], R207 ;  /* 0x007d80cf00007988 */ /* 0x0001e80008000008 */
        /* <DEDUP_REMOVED lines=62> */
[----:B------:R1:W-:Y:S04]  /*21be0*/  STL [R1+0xe38], R251 ;  /* 0x000e38fb01007387 */ /* 0x0003e80000100800 */
[----:B---3--:R-:W-:Y:S04]  /*21bf0*/  STS.U8 [R0+UR8+0x7680], R14 ;  /* 0x0076800e00007988 */ /* 0x008fe80008000008 */
[----:B------:R-:W-:Y:S04]  /*21c00*/  STS.U8 [R0+UR8+0x7a80], R13 ;  /* 0x007a800d00007988 */ /* 0x000fe80008000008 */
[----:B------:R-:W3:Y:S04]  /*21c10*/  LDL R3, [R1+0xddc] ;  /* 0x000ddc0001037983 */ /* 0x000ee80000100800 */
[----:B0-----:R-:W3:Y:S04]  /*21c20*/  LDL R2, [R1+0xde0] ;  /* 0x000de00001027983 */ /* 0x001ee80000100800 */
[----:B------:R-:W4:Y:S04]  /*21c30*/  LDL R64, [R1+0xd9c] ;  /* 0x000d9c0001407983 */ /* 0x000f280000100800 */
[----:B------:R-:W4:Y:S04]  /*21c40*/  LDL R63, [R1+0xda0] ;  /* 0x000da000013f7983 */ /* 0x000f280000100800 */
[----:B--2---:R0:W-:Y:S04]  /*21c50*/  STS.U8 [R0+UR8+0x7e80], R12 ;  /* 0x007e800c00007988 */ /* 0x0041e80008000008 */
[----:B-1----:R-:W2:Y:S04]  /*21c60*/  LDL.LU R251, [R1+0x3c8] ;  /* 0x0003c80001fb7983 */ /* 0x002ea80000300800 */
[----:B0-----:R-:W2:Y:S04]  /*21c70*/  LDL.LU R0, [R1+0x3cc] ;  /* 0x0003cc0001007983 */ /* 0x001ea80000300800 */
[----:B------:R-:W2:Y:S04]  /*21c80*/  LDL.LU R221, [R1+0x3c4] ;  /* 0x0003c40001dd7983 */ /* 0x000ea80000300800 */
        /* <DEDUP_REMOVED lines=25> */
[----:B------:R-:W2:Y:S04]  /*21e20*/  LDL R58, [R1+0xd5c] ;  /* 0x000d5c00013a7983 */ /* 0x000ea80000100800 */
        /* <DEDUP_REMOVED lines=8> */
[----:B------:R-:W2:Y:S01]  /*21eb0*/  LDL R59, [R1+0xc60] ;  /* 0x000c6000013b7983 */ /* 0x000ea20000100800 */
[----:B------:R-:W-:-:S03]  /*21ec0*/  PRMT R191, RZ, 0x7610, R191 ;  /* 0x00007610ffbf7816 */ /* 0x000fc600000000bf */
[----:B------:R-:W2:Y:S04]  /*21ed0*/  LDL.LU R194, [R1+0x208] ;  /* 0x0002080001c27983 */ /* 0x000ea80000300800 */
[----:B------:R-:W2:Y:S04]  /*21ee0*/  LDL.LU R193, [R1+0x20c] ;  /* 0x00020c0001c17983 */ /* 0x000ea80000300800 */
[----:B------:R-:W2:Y:S04]  /*21ef0*/  LDL.LU R192, [R1+0x204] ;  /* 0x0002040001c07983 */ /* 0x000ea80000300800 */
[----:B------:R-:W2:Y:S04]  /*21f00*/  LDL R70, [R1+0xc24] ;  /* 0x000c240001467983 */ /* 0x000ea80000100800 */
[----:B------:R-:W2:Y:S01]  /*21f10*/  LDL R69, [R1+0xc28] ;  /* 0x000c280001457983 */ /* 0x000ea20000100800 */
[----:B------:R-:W-:-:S02]  /*21f20*/  PRMT R190, RZ, 0x7610, R190 ;  /* 0x00007610ffbe7816 */ /* 0x000fc400000000be */
[----:B------:R-:W-:Y:S01]  /*21f30*/  PRMT R189, RZ, 0x7610, R189 ;  /* 0x00007610ffbd7816 */ /* 0x000fe200000000bd */
[----:B------:R-:W2:Y:S01]  /*21f40*/  LDL R68, [R1+0xba4] ;  /* 0x000ba40001447983 */ /* 0x000ea20000100800 */
[----:B------:R-:W-:Y:S02]  /*21f50*/  PRMT R188, RZ, 0x7610, R188 ;  /* 0x00007610ffbc7816 */ /* 0x000fe400000000bc */
[----:B------:R-:W-:Y:S01]  /*21f60*/  PRMT R187, RZ, 0x7610, R187 ;  /* 0x00007610ffbb7816 */ /* 0x000fe200000000bb */
[----:B------:R-:W2:Y:S01]  /*21f70*/  LDL R67, [R1+0xba8] ;  /* 0x000ba80001437983 */ /* 0x000ea20000100800 */
[----:B------:R-:W-:Y:S02]  /*21f80*/  PRMT R186, RZ, 0x7610, R186 ;  /* 0x00007610ffba7816 */ /* 0x000fe400000000ba */
[----:B------:R-:W-:Y:S01]  /*21f90*/  PRMT R185, RZ, 0x7610, R185 ;  /* 0x00007610ffb97816 */ /* 0x000fe200000000b9 */
        /* <DEDUP_REMOVED lines=12> */
[----:B------:R-:W2:Y:S04]  /*22060*/  LDL R73, [R1+0x504] ;  /* 0x0005040001497983 */ /* 0x000ea80000100800 */
[----:B---3--:R4:W3:Y:S02]  /*22070*/  @!P0 LDG.E.U8 R191, desc[UR16][R2.64] ;  /* 0x0000001002bf8981 */ /* 0x0088e4000c1e1100 */
[----:B----4-:R-:W-:Y:S02]  /*22080*/  @!P0 IMAD.MOV.U32 R2, RZ, RZ, R63 ;  /* 0x000000ffff028224 */ /* 0x010fe400078e003f */
[----:B------:R-:W-:Y:S01]  /*22090*/  @!P0 IMAD.MOV.U32 R3, RZ, RZ, R64 ;  /* 0x000000ffff038224 */ /* 0x000fe200078e0040 */
[----:B------:R-:W4:Y:S04]  /*220a0*/  LDL R63, [R1+0xc20] ;  /* 0x000c2000013f7983 */ /* 0x000f280000100800 */
[----:B------:R-:W3:Y:S04]  /*220b0*/  LDL R64, [R1+0xc1c] ;  /* 0x000c1c0001407983 */ /* 0x000ee80000100800 */
[----:B------:R2:W3:Y:S02]  /*220c0*/  @!P0 LDG.E.U8 R190, desc[UR16][R2.64] ;  /* 0x0000001002be8981 */ /* 0x0004e4000c1e1100 */
        /* <DEDUP_REMOVED lines=11> */
[----:B------:R-:W-:Y:S01]  /*22180*/  @!P0 IMAD.MOV.U32 R3, RZ, RZ, R66 ;  /* 0x000000ffff038224 */ /* 0x000fe200078e0042 */
[----:B------:R-:W2:Y:S04]  /*22190*/  LDL R65, [R1+0xb68] ;  /* 0x000b680001417983 */ /* 0x000ea80000100800 */
[----:B------:R0:W2:Y:S04]  /*221a0*/  @!P0 LDG.E.U8 R187, desc[UR16][R2.64] ;  /* 0x0000001002bb8981 */ /* 0x0000a8000c1e1100 */
[----:B------:R-:W2:Y:S01]  /*221b0*/  LDL R66, [R1+0xb64] ;  /* 0x000b640001427983 */ /* 0x000ea20000100800 */
[----:B0-----:R-:W-:-:S02]  /*221c0*/  @!P0 IMAD.MOV.U32 R2, RZ, RZ, R61 ;  /* 0x000000ffff028224 */ /* 0x001fc400078e003d */
[----:B------:R-:W-:Y:S01]  /*221d0*/  @!P0 IMAD.MOV.U32 R3, RZ, RZ, R62 ;  /* 0x000000ffff038224 */ /* 0x000fe200078e003e */
[----:B------:R-:W2:Y:S04]  /*221e0*/  LDL R61, [R1+0xba0] ;  /* 0x000ba000013d7983 */ /* 0x000ea80000100800 */
[----:B------:R-:W2:Y:S04]  /*221f0*/  LDL R62, [R1+0xb9c] ;  /* 0x000b9c00013e7983 */ /* 0x000ea80000100800 */
[----:B------:R0:W2:Y:S02]  /*22200*/  @!P0 LDG.E.U8 R186, desc[UR16][R2.64] ;  /* 0x0000001002ba8981 */ /* 0x0000a4000c1e1100 */
        /* <DEDUP_REMOVED lines=10> */
[----:B----4-:R-:W-:-:S03]  /*222b0*/  @!P0 IMAD.MOV.U32 R2, RZ, RZ, R63 ;  /* 0x000000ffff028224 */ /* 0x010fc600078e003f */
[----:B------:R-:W4:Y:S01]  /*222c0*/  LDL R63, [R1+0xb28] ;  /* 0x000b2800013f7983 */ /* 0x000f220000100800 */
[----:B---3--:R-:W-:-:S03]  /*222d0*/  @!P0 IMAD.MOV.U32 R3, RZ, RZ, R64 ;  /* 0x000000ffff038224 */ /* 0x008fc600078e0040 */
[----:B------:R-:W3:Y:S04]  /*222e0*/  LDL R64, [R1+0xb24] ;  /* 0x000b240001407983 */ /* 0x000ee80000100800 */
[----:B------:R2:W3:Y:S02]  /*222f0*/  @!P0 LDG.E.U8 R183, desc[UR16][R2.64] ;  /* 0x0000001002b78981 */ /* 0x0004e4000c1e1100 */
        /* <DEDUP_REMOVED lines=12> */
[----:B------:R-:W-:Y:S01]  /*223c0*/  PRMT R176, RZ, 0x7610, R176 ;  /* 0x00007610ffb07816 */ /* 0x000fe200000000b0 */
[----:B------:R-:W2:Y:S04]  /*223d0*/  LDL R68, [R1+0xa5c] ;  /* 0x000a5c0001447983 */ /* 0x000ea80000100800 */
[----:B------:R0:W2:Y:S04]  /*223e0*/  @!P0 LDG.E.U8 R180, desc[UR16][R2.64] ;  /* 0x0000001002b48981 */ /* 0x0000a8000c1e1100 */
[----:B------:R-:W2:Y:S01]  /*223f0*/  LDL R67, [R1+0xa60] ;  /* 0x000a600001437983 */ /* 0x000ea20000100800 */
[----:B0-----:R-:W-:-:S03]  /*22400*/  @!P0 IMAD.MOV.U32 R2, RZ, RZ, R61 ;  /* 0x000000ffff028224 */ /* 0x001fc600078e003d */
        /* <DEDUP_REMOVED lines=15> */
[----:B----4-:R-:W-:Y:S01]  /*22500*/  @!P0 IMAD.MOV.U32 R2, RZ, RZ, R63 ;  /* 0x000000ffff028224 */ /* 0x010fe200078e003f */
[----:B------:R-:W-:Y:S01]  /*22510*/  PRMT R174, RZ, 0x7610, R174 ;  /* 0x00007610ffae7816 */ /* 0x000fe200000000ae */
[----:B------:R-:W4:Y:S01]  /*22520*/  LDL R63, [R1+0x5c8] ;  /* 0x0005c800013f7983 */ /* 0x000f220000100800 */
[----:B---3--:R-:W-:Y:S01]  /*22530*/  @!P0 IMAD.MOV.U32 R3, RZ, RZ, R64 ;  /* 0x000000ffff038224 */ /* 0x008fe200078e0040 */
[----:B------:R-:W-:-:S02]  /*22540*/  PRMT R173, RZ, 0x7610, R173 ;  /* 0x00007610ffad7816 */ /* 0x000fc400000000ad */
[----:B------:R-:W3:Y:S04]  /*22550*/  LDL R64, [R1+0x5c4] ;  /* 0x0005c40001407983 */ /* 0x000ee80000100800 */
[----:B------:R2:W3:Y:S02]  /*22560*/  @!P0 LDG.E.U8 R176, desc[UR16][R2.64] ;  /* 0x0000001002b08981 */ /* 0x0004e4000c1e1100 */
[----:B--2---:R-:W-:Y:S02]  /*22570*/  @!P0 IMAD.MOV.U32 R3, RZ, RZ, R58 ;  /* 0x000000ffff038224 */ /* 0x004fe400078e003a */
[----:B------:R-:W2:Y:S01]  /*22580*/  LDL R58, [R1+0xa24] ;  /* 0x000a2400013a7983 */ /* 0x000ea20000100800 */
[----:B------:R-:W-:-:S03]  /*22590*/  @!P0 IMAD.MOV.U32 R2, RZ, RZ, R57 ;  /* 0x000000ffff028224 */ /* 0x000fc600078e0039 */
[----:B------:R-:W4:Y:S04]  /*225a0*/  LDL R57, [R1+0xa28] ;  /* 0x000a280001397983 */ /* 0x000f280000100800 */
[----:B------:R0:W3:Y:S02]  /*225b0*/  @!P0 LDG.E.U8 R175, desc[UR16][R2.64] ;  /* 0x0000001002af8981 */ /* 0x0000e4000c1e1100 */
[----:B0-----:R-:W-:Y:S02]  /*225c0*/  @!P0 IMAD.MOV.U32 R3, RZ, RZ, R56 ;  /* 0x000000ffff038224 */ /* 0x001fe400078e0038 */
[----:B------:R-:W3:Y:S01]  /*225d0*/  LDL R56, [R1+0x5cc] ;  /* 0x0005cc0001387983 */ /* 0x000ee20000100800 */
[----:B------:R-:W-:-:S03]  /*225e0*/  @!P0 IMAD.MOV.U32 R2, RZ, RZ, R55 ;  /* 0x000000ffff028224 */ /* 0x000fc600078e0037 */
[----:B------:R-:W3:Y:S04]  /*225f0*/  LDL R55, [R1+0x5d0] ;  /* 0x0005d00001377983 */ /* 0x000ee80000100800 */
[----:B------:R0:W3:Y:S01]  /*22600*/  @!P0 LDG.E.U8 R174, desc[UR16][R2.64] ;  /* 0x0000001002ae8981 */ /* 0x0000e2000c1e1100 */
[----:B------:R-:W-:Y:S02]  /*22610*/  PRMT R172, RZ, 0x7610, R172 ;  /* 0x00007610ffac7816 */ /* 0x000fe400000000ac */
[----:B------:R-:W-:Y:S02]  /*22620*/  PRMT R171, RZ, 0x7610, R171 ;  /* 0x00007610ffab7816 */ /* 0x000fe400000000ab */
[----:B------:R-:W-:Y:S01]  /*22630*/  PRMT R170, RZ, 0x7610, R170 ;  /* 0x00007610ffaa7816 */ /* 0x000fe200000000aa */
[----:B0-----:R-:W-:Y:S01]  /*22640*/  @!P0 IMAD.MOV.U32 R2, RZ, RZ, R61 ;  /* 0x000000ffff028224 */ /* 0x001fe200078e003d */
[----:B------:R-:W-:Y:S01]  /*22650*/  PRMT R169, RZ, 0x7610, R169 ;  /* 0x00007610ffa97816 */ /* 0x000fe200000000a9 */
        /* <DEDUP_REMOVED lines=19> */
[----:B------:R0:W3:Y:S04]  /*22790*/  @!P0 LDG.E.U8 R170, desc[UR16][R2.64] ;  /* 0x0000001002aa8981 */ /* 0x0000e8000c1e1100 */
[----:B------:R-:W3:Y:S01]  /*227a0*/  LDL R60, [R1+0x584] ;  /* 0x00058400013c7983 */ /* 0x000ee20000100800 */
[----:B0-----:R-:W-:-:S02]  /*227b0*/  @!P0 IMAD.MOV.U32 R2, RZ, RZ, R67 ;  /* 0x000000ffff028224 */ /* 0x001fc400078e0043 */
[----:B------:R-:W-:Y:S01]  /*227c0*/  @!P0 IMAD.MOV.U32 R3, RZ, RZ, R68 ;  /* 0x000000ffff038224 */ /* 0x000fe200078e0044 */
[----:B------:R-:W-:Y:S01]  /*227d0*/  PRMT R166, RZ, 0x7610, R166 ;  /* 0x00007610ffa67816 */ /* 0x000fe200000000a6 */
[----:B------:R-:W3:Y:S04]  /*227e0*/  LDL R68, [R1+0x4c8] ;  /* 0x0004c80001447983 */ /* 0x000ee80000100800 */
[----:B------:R2:W3:Y:S04]  /*227f0*/  @!P0 LDG.E.U8 R169, desc[UR16][R2.64] ;  /* 0x0000001002a98981 */ /* 0x0004e8000c1e1100 */
[----:B------:R-:W3:Y:S01]  /*22800*/  LDL R67, [R1+0x48c] ;  /* 0x00048c0001437983 */ /* 0x000ee20000100800 */
[----:B--2---:R-:W-:-:S03]  /*22810*/  @!P0 IMAD.MOV.U32 R3, RZ, RZ, R58 ;  /* 0x000000ffff038224 */ /* 0x004fc600078e003a */
[----:B------:R-:W2:Y:S01]  /*22820*/  LDL R58, [R1+0x54c] ;  /* 0x00054c00013a7983 */ /* 0x000ea20000100800 */
[----:B----4-:R-:W-:-:S03]  /*22830*/  @!P0 IMAD.MOV.U32 R2, RZ, RZ, R57 ;  /* 0x000000ffff028224 */ /* 0x010fc600078e0039 */
[----:B------:R-:W4:Y:S04]  /*22840*/  LDL R57, [R1+0x550] ;  /* 0x0005500001397983 */ /* 0x000f280000100800 */
[----:B------:R0:W4:Y:S02]  /*22850*/  @!P0 LDG.E.U8 R168, desc[UR16][R2.64] ;  /* 0x0000001002a88981 */ /* 0x000124000c1e1100 */
[----:B0-----:R-:W-:Y:S02]  /*22860*/  @!P0 IMAD.MOV.U32 R2, RZ, RZ, R65 ;  /* 0x000000ffff028224 */ /* 0x001fe400078e0041 */
[----:B------:R-:W-:Y:S01]  /*22870*/  @!P0 IMAD.MOV.U32 R3, RZ, RZ, R66 ;  /* 0x000000ffff038224 */ /* 0x000fe200078e0042 */
[----:B------:R-:W-:Y:S01]  /*22880*/  PRMT R165, RZ, 0x7610, R165 ;  /* 0x00007610ffa57816 */ /* 0x000fe200000000a5 */
[----:B------:R-:W4:Y:S04]  /*22890*/  LDL R66, [R1+0x490] ;  /* 0x0004900001427983 */ /* 0x000f280000100800 */
[----:B------:R3:W4:Y:S04]  /*228a0*/  @!P0 LDG.E.U8 R167, desc[UR16][R2.64] ;  /* 0x0000001002a78981 */ /* 0x000728000c1e1100 */
[----:B------:R-:W4:Y:S01]  /*228b0*/  LDL R65, [R1+0x484] ;  /* 0x0004840001417983 */ /* 0x000f220000100800 */
[----:B---3--:R-:W-:-:S03]  /*228c0*/  @!P0 IMAD.MOV.U32 R3, RZ, RZ, R56 ;  /* 0x000000ffff038224 */ /* 0x008fc600078e0038 */
[----:B------:R-:W3:Y:S01]  /*228d0*/  LDL R56, [R1+0x544] ;  /* 0x0005440001387983 */ /* 0x000ee20000100800 */
[----:B------:R-:W-:-:S03]  /*228e0*/  @!P0 IMAD.MOV.U32 R2, RZ, RZ, R55 ;  /* 0x000000ffff028224 */ /* 0x000fc600078e0037 */
[----:B------:R-:W3:Y:S04]  /*228f0*/  LDL R55, [R1+0x548] ;  /* 0x0005480001377983 */ /* 0x000ee80000100800 */
[----:B------:R0:W3:Y:S01]  /*22900*/  @!P0 LDG.E.U8 R166, desc[UR16][R2.64] ;  /* 0x0000001002a68981 */ /* 0x0000e2000c1e1100 */
[----:B------:R-:W-:Y:S01]  /*22910*/  PRMT R164, RZ, 0x7610, R164 ;  /* 0x00007610ffa47816 */ /* 0x000fe200000000a4 */
[----:B0-----:R-:W-:Y:S02]  /*22920*/  @!P0 IMAD.MOV.U32 R2, RZ, RZ, R63 ;  /* 0x000000ffff028224 */ /* 0x001fe400078e003f */
[----:B------:R-:W-:Y:S01]  /*22930*/  @!P0 IMAD.MOV.U32 R3, RZ, RZ, R64 ;  /* 0x000000ffff038224 */ /* 0x000fe200078e0040 */
[----:B------:R-:W3:Y:S04]  /*22940*/  LDL R63, [R1+0x44c] ;  /* 0x00044c00013f7983 */ /* 0x000ee80000100800 */
[----:B------:R-:W3:Y:S04]  /*22950*/  LDL R64, [R1+0x488] ;  /* 0x0004880001407983 */ /* 0x000ee80000100800 */
[----:B------:R0:W3:Y:S01]  /*22960*/  @!P0 LDG.E.U8 R165, desc[UR16][R2.64] ;  /* 0x0000001002a58981 */ /* 0x0000e2000c1e1100 */
[----:B------:R-:W-:Y:S01]  /*22970*/  PRMT R163, RZ, 0x7610, R163 ;  /* 0x00007610ffa37816 */ /* 0x000fe200000000a3 */
[----:B0-----:R-:W-:-:S02]  /*22980*/  @!P0 IMAD.MOV.U32 R2, RZ, RZ, R61 ;  /* 0x000000ffff028224 */ /* 0x001fc400078e003d */
[----:B------:R-:W-:Y:S01]  /*22990*/  @!P0 IMAD.MOV.U32 R3, RZ, RZ, R62 ;  /* 0x000000ffff038224 */ /* 0x000fe200078e003e */
[----:B------:R-:W3:Y:S04]  /*229a0*/  LDL R61, [R1+0x444] ;  /* 0x00044400013d7983 */ /* 0x000ee80000100800 */
[----:B------:R-:W3:Y:S04]  /*229b0*/  LDL R62, [R1+0x450] ;  /* 0x00045000013e7983 */ /* 0x000ee80000100800 */
[----:B------:R0:W3:Y:S01]  /*229c0*/  @!P0 LDG.E.U8 R164, desc[UR16][R2.64] ;  /* 0x0000001002a48981 */ /* 0x0000e2000c1e1100 */
[----:B------:R-:W-:Y:S01]  /*229d0*/  PRMT R162, RZ, 0x7610, R162 ;  /* 0x00007610ffa27816 */ /* 0x000fe200000000a2 */
[----:B0-----:R-:W-:-:S02]  /*229e0*/  @!P0 IMAD.MOV.U32 R2, RZ, RZ, R59 ;  /* 0x000000ffff028224 */ /* 0x001fc400078e003b */
[----:B------:R-:W3:Y:S01]  /*229f0*/  LDL R59, [R1+0x40c] ;  /* 0x00040c00013b7983 */ /* 0x000ee20000100800 */
[----:B------:R-:W-:-:S03]  /*22a00*/  @!P0 IMAD.MOV.U32 R3, RZ, RZ, R60 ;  /* 0x000000ffff038224 */ /* 0x000fc600078e003c */
[----:B------:R-:W3:Y:S04]  /*22a10*/  LDL R60, [R1+0x448] ;  /* 0x00044800013c7983 */ /* 0x000ee80000100800 */
[----:B------:R2:W3:Y:S02]  /*22a20*/  @!P0 LDG.E.U8 R163, desc[UR16][R2.64] ;  /* 0x0000001002a38981 */ /* 0x0004e4000c1e1100 */
[----:B--2---:R-:W-:Y:S02]  /*22a30*/  @!P0 IMAD.MOV.U32 R3, RZ, RZ, R58 ;  /* 0x000000ffff038224 */ /* 0x004fe400078e003a */
[----:B------:R-:W2:Y:S01]  /*22a40*/  LDL R58, [R1+0x410] ;  /* 0x00041000013a7983 */ /* 0x000ea20000100800 */
[----:B----4-:R-:W-:-:S03]  /*22a50*/  @!P0 IMAD.MOV.U32 R2, RZ, RZ, R57 ;  /* 0x000000ffff028224 */ /* 0x010fc600078e0039 */
[----:B------:R-:W4:Y:S04]  /*22a60*/  LDL R57, [R1+0x404] ;  /* 0x0004040001397983 */ /* 0x000f280000100800 */
[----:B------:R3:W4:Y:S02]  /*22a70*/  @!P0 LDG.E.U8 R162, desc[UR16][R2.64] ;  /* 0x0000001002a28981 */ /* 0x000724000c1e1100 */
[----:B---3--:R-:W-:Y:S02]  /*22a80*/  @!P0 IMAD.MOV.U32 R3, RZ, RZ, R56 ;  /* 0x000000ffff038224 */ /* 0x008fe400078e0038 */
[----:B------:R-:W3:Y:S01]  /*22a90*/  LDL R56, [R1+0x408] ;  /* 0x0004080001387983 */ /* 0x000ee20000100800 */
[----:B------:R-:W-:-:S03]  /*22aa0*/  @!P0 IMAD.MOV.U32 R2, RZ, RZ, R55 ;  /* 0x000000ffff028224 */ /* 0x000fc600078e0037 */
[----:B------:R-:W3:Y:S01]  /*22ab0*/  LDL R55, [R1+0x3d0] ;  /* 0x0003d00001377983 */ /* 0x000ee20000100800 */
[----:B------:R-:W-:Y:S02]  /*22ac0*/  PRMT R161, RZ, 0x7610, R161 ;  /* 0x00007610ffa17816 */ /* 0x000fe400000000a1 */
[----:B------:R-:W-:-:S04]  /*22ad0*/  PRMT R160, RZ, 0x7610, R160 ;  /* 0x00007610ffa07816 */ /* 0x000fc800000000a0 */
[----:B------:R0:W3:Y:S01]  /*22ae0*/  @!P0 LDG.E.U8 R161, desc[UR16][R2.64] ;  /* 0x0000001002a18981 */ /* 0x0000e2000c1e1100 */
[----:B------:R-:W-:Y:S01]  /*22af0*/  PRMT R159, RZ, 0x7610, R159 ;  /* 0x00007610ff9f7816 */ /* 0x000fe2000000009f */
[----:B0-----:R-:W-:Y:S02]  /*22b00*/  @!P0 IMAD.MOV.U32 R2, RZ, RZ, R74 ;  /* 0x000000ffff028224 */ /* 0x001fe400078e004a */
[----:B------:R-:W-:-:S05]  /*22b10*/  @!P0 IMAD.MOV.U32 R3, RZ, RZ, R75 ;  /* 0x000000ffff038224 */ /* 0x000fca00078e004b */
        /* <DEDUP_REMOVED lines=30> */
[----:B0-----:R-:W-:Y:S01]  /*22d00*/  @!P0 IMAD.MOV.U32 R3, RZ, RZ, R59 ;  /* 0x000000ffff038224 */ /* 0x001fe200078e003b */
[----:B------:R-:W-:Y:S02]  /*22d10*/  PRMT R22, RZ, 0x7610, R22 ;  /* 0x00007610ff167816 */ /* 0x000fe40000000016 */
[----:B------:R-:W-:Y:S02]  /*22d20*/  PRMT R21, RZ, 0x7610, R21 ;  /* 0x00007610ff157816 */ /* 0x000fe40000000015 */
[----:B------:R-:W-:Y:S02]  /*22d30*/  PRMT R20, RZ, 0x7610, R20 ;  /* 0x00007610ff147816 */ /* 0x000fe40000000014 */
[----:B------:R-:W-:Y:S02]  /*22d40*/  PRMT R19, RZ, 0x7610, R19 ;  /* 0x00007610ff137816 */ /* 0x000fe40000000013 */
[----:B------:R-:W-:-:S02]  /*22d50*/  PRMT R18, RZ, 0x7610, R18 ;  /* 0x00007610ff127816 */ /* 0x000fc40000000012 */
[----:B------:R-:W-:Y:S02]  /*22d60*/  PRMT R15, RZ, 0x7610, R15 ;  /* 0x00007610ff0f7816 */ /* 0x000fe4000000000f */
[----:B------:R-:W-:Y:S02]  /*22d70*/  PRMT R14, RZ, 0x7610, R14 ;  /* 0x00007610ff0e7816 */ /* 0x000fe4000000000e */
[----:B------:R-:W-:Y:S02]  /*22d80*/  PRMT R13, RZ, 0x7610, R13 ;  /* 0x00007610ff0d7816 */ /* 0x000fe4000000000d */
[----:B------:R-:W-:Y:S02]  /*22d90*/  LOP3.LUT R151, R151, 0x7f, RZ, 0xc0, !PT ;  /* 0x0000007f97977812 */ /* 0x000fe400078ec0ff */
[----:B------:R-:W-:Y:S02]  /*22da0*/  PRMT R12, RZ, 0x7610, R12 ;  /* 0x00007610ff0c7816 */ /* 0x000fe4000000000c */
[----:B------:R-:W-:-:S05]  /*22db0*/  LOP3.LUT R54, R151, 0x60, RZ, 0x3c, !PT ;  /* 0x0000006097367812 */ /* 0x000fca00078e3cff */
[----:B------:R0:W-:Y:S04]  /*22dc0*/  STS.U8 [R54+UR8+0x300], R11 ;  /* 0x0003000b36007988 */ /* 0x0001e80008000008 */
[----:B------:R1:W-:Y:S01]  /*22dd0*/  STS.U8 [R54+UR8+0x700], R9 ;  /* 0x0007000936007988 */ /* 0x0003e20008000008 */
[----:B0-----:R-:W-:Y:S01]  /*22de0*/  PRMT R11, RZ, 0x7610, R11 ;  /* 0x00007610ff0b7816 */ /* 0x001fe2000000000b */
[----:B--2---:R-:W-:-:S05]  /*22df0*/  @!P0 IMAD.MOV.U32 R2, RZ, RZ, R58 ;  /* 0x000000ffff028224 */ /* 0x004fca00078e003a */
[----:B------:R4:W2:Y:S02]  /*22e00*/  @!P0 LDG.E.U8 R152, desc[UR16][R2.64] ;  /* 0x0000001002988981 */ /* 0x0008a4000c1e1100 */
[----:B----4-:R-:W-:Y:S02]  /*22e10*/  @!P0 IMAD.MOV.U32 R3, RZ, RZ, R57 ;  /* 0x000000ffff038224 */ /* 0x010fe400078e0039 */
[----:B---3--:R-:W-:-:S05]  /*22e20*/  @!P0 IMAD.MOV.U32 R2, RZ, RZ, R56 ;  /* 0x000000ffff028224 */ /* 0x008fca00078e0038 */
[----:B------:R0:W3:Y:S02]  /*22e30*/  @!P0 LDG.E.U8 R23, desc[UR16][R2.64] ;  /* 0x0000001002178981 */ /* 0x0000e4000c1e1100 */
[----:B0-----:R-:W-:Y:S02]  /*22e40*/  @!P0 IMAD.MOV.U32 R2, RZ, RZ, R55 ;  /* 0x000000ffff028224 */ /* 0x001fe400078e0037 */
[----:B------:R-:W-:-:S05]  /*22e50*/  @!P0 IMAD.MOV.U32 R3, RZ, RZ, R0 ;  /* 0x000000ffff038224 */ /* 0x000fca00078e0000 */
[----:B------:R0:W4:Y:S02]  /*22e60*/  @!P0 LDG.E.U8 R22, desc[UR16][R2.64] ;  /* 0x0000001002168981 */ /* 0x000124000c1e1100 */
[----:B0-----:R-:W-:Y:S02]  /*22e70*/  @!P0 IMAD.MOV.U32 R2, RZ, RZ, R251 ;  /* 0x000000ffff028224 */ /* 0x001fe400078e00fb */
        /* <DEDUP_REMOVED lines=22> */
[----:B------:R0:W3:Y:S01]  /*22fe0*/  @!P0 LDG.E.U8 R12, desc[UR16][R2.64] ;  /* 0x00000010020c8981 */ /* 0x0000e2000c1e1100 */
[----:B-1----:R-:W-:Y:S01]  /*22ff0*/  PRMT R9, RZ, 0x7610, R9 ;  /* 0x00007610ff097816 */ /* 0x002fe20000000009 */
[----:B0-----:R-:W-:Y:S02]  /*23000*/  @!P0 IMAD.MOV.U32 R2, RZ, RZ, R195 ;  /* 0x000000ffff028224 */ /* 0x001fe400078e00c3 */
[----:B------:R-:W-:-:S05]  /*23010*/  @!P0 IMAD.MOV.U32 R3, RZ, RZ, R193 ;  /* 0x000000ffff038224 */ /* 0x000fca00078e00c1 */
[----:B------:R0:W3:Y:S04]  /*23020*/  @!P0 LDG.E.U8 R11, desc[UR16][R2.64] ;  /* 0x00000010020b8981 */ /* 0x0000e8000c1e1100 */
[----:B------:R1:W-:Y:S01]  /*23030*/  STS.U8 [R54+UR8+0xb00], R8 ;  /* 0x000b000836007988 */ /* 0x0003e20008000008 */
[----:B0-----:R-:W-:Y:S02]  /*23040*/  @!P0 IMAD.MOV.U32 R2, RZ, RZ, R215 ;  /* 0x000000ffff028224 */ /* 0x001fe400078e00d7 */
[----:B------:R-:W-:Y:S01]  /*23050*/  @!P0 IMAD.MOV.U32 R3, RZ, RZ, R213 ;  /* 0x000000ffff038224 */ /* 0x000fe200078e00d5 */
[----:B-1----:R-:W-:-:S04]  /*23060*/  PRMT R8, RZ, 0x7610, R8 ;  /* 0x00007610ff087816 */ /* 0x002fc80000000008 */
        /* <DEDUP_REMOVED lines=20> */
[----:B------:R0:W3:Y:S02]  /*231b0*/  @!P0 LDG.E.U8 R5, desc[UR16][R2.64] ;  /* 0x0000001002058981 */ /* 0x0000e4000c1e1100 */
[----:B0-----:R-:W-:Y:S02]  /*231c0*/  @!P0 IMAD.MOV.U32 R2, RZ, RZ, R194 ;  /* 0x000000ffff028224 */ /* 0x001fe400078e00c2 */
[----:B------:R-:W-:-:S05]  /*231d0*/  @!P0 IMAD.MOV.U32 R3, RZ, RZ, R192 ;  /* 0x000000ffff038224 */ /* 0x000fca00078e00c0 */
[----:B------:R0:W3:Y:S04]  /*231e0*/  @!P0 LDG.E.U8 R4, desc[UR16][R2.64] ;  /* 0x0000001002048981 */ /* 0x0000e8000c1e1100 */
        /* <DEDUP_REMOVED lines=16> */
[----:B--2---:R-:W-:Y:S01]  /*232f0*/  STS.U8 [R54+UR8+0x5f00], R152 ;  /* 0x005f009836007988 */ /* 0x004fe20008000008 */
[----:B0-----:R-:W-:-:S03]  /*23300*/  LOP3.LUT R2, R146, 0x70, RZ, 0x3c, !PT ;  /* 0x0000007092027812 */ /* 0x001fc600078e3cff */
[----:B----4-:R-:W-:Y:S04]  /*23310*/  STS.U8 [R54+UR8+0x6300], R22 ;  /* 0x0063001636007988 */ /* 0x010fe80008000008 */
[----:B---3--:R-:W-:Y:S01]  /*23320*/  STS.U8 [R54+UR8+0x6700], R20 ;  /* 0x0067001436007988 */ /* 0x008fe20008000008 */
[----:B------:R-:W-:Y:S02]  /*23330*/  IMAD.MOV.U32 R250, RZ, RZ, R25 ;  /* 0x000000fffffa7224 */ /* 0x000fe400078e0019 */
[----:B------:R-:W-:Y:S02]  /*23340*/  IMAD.MOV.U32 R252, RZ, RZ, R24 ;  /* 0x000000fffffc7224 */ /* 0x000fe400078e0018 */
[----:B------:R-:W-:Y:S01]  /*23350*/  IMAD.MOV.U32 R230, RZ, RZ, R27 ;  /* 0x000000ffffe67224 */ /* 0x000fe200078e001b */
[----:B------:R-:W2:Y:S01]  /*23360*/  LDL.LU.64 R24, [R1] ;  /* 0x0000000001187983 */ /* 0x000ea20000300a00 */
[----:B------:R-:W-:-:S02]  /*23370*/  IMAD.MOV.U32 R249, RZ, RZ, R26 ;  /* 0x000000fffff97224 */ /* 0x000fc400078e001a */
[----:B------:R-:W-:Y:S01]  /*23380*/  IMAD.MOV.U32 R229, RZ, RZ, R29 ;  /* 0x000000ffffe57224 */ /* 0x000fe200078e001d */
[----:B------:R-:W2:Y:S01]  /*23390*/  LDL.LU.64 R26, [R1+0x8] ;  /* 0x00000800011a7983 */ /* 0x000ea20000300a00 */
[----:B------:R-:W-:Y:S02]  /*233a0*/  IMAD.MOV.U32 R248, RZ, RZ, R28 ;  /* 0x000000fffff87224 */ /* 0x000fe400078e001c */
[----:B------:R-:W-:Y:S01]  /*233b0*/  IMAD.MOV.U32 R246, RZ, RZ, R31 ;  /* 0x000000fffff67224 */ /* 0x000fe200078e001f */
[----:B------:R-:W2:Y:S01]  /*233c0*/  LDL.LU.64 R28, [R1+0x10] ;  /* 0x00001000011c7983 */ /* 0x000ea20000300a00 */
[----:B------:R-:W-:Y:S02]  /*233d0*/  IMAD.MOV.U32 R247, RZ, RZ, R30 ;  /* 0x000000fffff77224 */ /* 0x000fe400078e001e */
[----:B------:R-:W-:Y:S01]  /*233e0*/  IMAD.MOV.U32 R245, RZ, RZ, R33 ;  /* 0x000000fffff57224 */ /* 0x000fe200078e0021 */
[----:B------:R-:W2:Y:S01]  /*233f0*/  LDL.LU.64 R30, [R1+0x18] ;  /* 0x00001800011e7983 */ /* 0x000ea20000300a00 */
[----:B------:R-:W-:-:S02]  /*23400*/  IMAD.MOV.U32 R228, RZ, RZ, R32 ;  /* 0x000000ffffe47224 */ /* 0x000fc400078e0020 */
[----:B------:R-:W-:Y:S01]  /*23410*/  IMAD.MOV.U32 R231, RZ, RZ, R35 ;  /* 0x000000ffffe77224 */ /* 0x000fe200078e0023 */
[----:B------:R-:W2:Y:S04]  /*23420*/  LDL.LU.64 R32, [R1+0x20] ;  /* 0x0000200001207983 */ /* 0x000ea80000300a00 */
[----:B------:R-:W-:Y:S01]  /*23430*/  STS.U8 [R54+UR8+0x6b00], R18 ;  /* 0x006b001236007988 */ /* 0x000fe20008000008 */
        /* <DEDUP_REMOVED lines=9> */
[----:B------:R-:W2:Y:S04]  /*234d0*/  LDL.LU.64 R38, [R1+0x38] ;  /* 0x0000380001267983 */ /* 0x000ea80000300a00 */
[----:B------:R-:W-:Y:S01]  /*234e0*/  STS.U8 [R54+UR8+0x7300], R14 ;  /* 0x0073000e36007988 */ /* 0x000fe20008000008 */
        /* <DEDUP_REMOVED lines=21> */
[----:B------:R-:W-:-:S03]  /*23640*/  IMAD.MOV.U32 R237, RZ, RZ, R46 ;  /* 0x000000ffffed7224 */ /* 0x000fc600078e002e */
        /* <DEDUP_REMOVED lines=8> */
[----:B------:R-:W2:Y:S01]  /*236d0*/  LDL.LU.64 R46, [R1+0x58] ;  /* 0x00005800012e7983 */ /* 0x000ea20000300a00 */
[----:B------:R-:W-:-:S03]  /*236e0*/  IMAD.MOV.U32 R244, RZ, RZ, R53 ;  /* 0x000000fffff47224 */ /* 0x000fc600078e0035 */
[----:B------:R-:W-:Y:S01]  /*236f0*/  STS.U8 [R2+UR8+0x3780], R171 ;  /* 0x003780ab02007988 */ /* 0x000fe20008000008 */
[----:B------:R-:W-:-:S03]  /*23700*/  IMAD.MOV.U32 R243, RZ, RZ, R52 ;  /* 0x000000fffff37224 */ /* 0x000fc600078e0034 */
[----:B------:R-:W2:Y:S04]  /*23710*/  LDL.LU.64 R48, [R1+0x60] ;  /* 0x0000600001307983 */ /* 0x000ea80000300a00 */
[----:B------:R-:W-:Y:S04]  /*23720*/  STS.U8 [R2+UR8+0x3b80], R169 ;  /* 0x003b80a902007988 */ /* 0x000fe80008000008 */
[----:B------:R-:W2:Y:S04]  /*23730*/  LDL.LU.64 R50, [R1+0x68] ;  /* 0x0000680001327983 */ /* 0x000ea80000300a00 */
[----:B------:R-:W-:Y:S04]  /*23740*/  STS.U8 [R2+UR8+0x3f80], R167 ;  /* 0x003f80a702007988 */ /* 0x000fe80008000008 */
[----:B------:R-:W2:Y:S04]  /*23750*/  LDL.LU.64 R52, [R1+0x70] ;  /* 0x0000700001347983 */ /* 0x000ea80000300a00 */
[----:B------:R-:W-:Y:S04]  /*23760*/  STS.U8 [R2+UR8+0x4380], R165 ;  /* 0x004380a502007988 */ /* 0x000fe80008000008 */
[----:B0-----:R-:W2:Y:S04]  /*23770*/  LDL.LU.64 R54, [R1+0x78] ;  /* 0x0000780001367983 */ /* 0x001ea80000300a00 */
[----:B------:R-:W-:Y:S04]  /*23780*/  STS.U8 [R2+UR8+0x4780], R163 ;  /* 0x004780a302007988 */ /* 0x000fe80008000008 */
[----:B------:R-:W2:Y:S04]  /*23790*/  LDL.LU.64 R56, [R1+0x80] ;  /* 0x0000800001387983 */ /* 0x000ea80000300a00 */
        /* <DEDUP_REMOVED lines=26> */
[----:B------:R0:W-:Y:S04]  /*23940*/  STS.U8 [R2+UR8+0x7f80], R4 ;  /* 0x007f800402007988 */ /* 0x0001e80008000008 */
[----:B------:R-:W2:Y:S04]  /*23950*/  LDL.LU.64 R84, [R1+0xf0] ;  /* 0x0000f00001547983 */ /* 0x000ea80000300a00 */
[----:B------:R-:W2:Y:S01]  /*23960*/  LDL.LU.64 R86, [R1+0xf8] ;  /* 0x0000f80001567983 */ /* 0x000ea20000300a00 */
[----:B0-----:R-:W0:Y:S03]  /*23970*/  LDC R2, c[0x0][0x230] ;  /* 0x00008c00ff027b82 */ /* 0x001e260000000800 */
[----:B------:R-:W2:Y:S04]  /*23980*/  LDL.LU.64 R88, [R1+0x100] ;  /* 0x0001000001587983 */ /* 0x000ea80000300a00 */
        /* <DEDUP_REMOVED lines=17> */
[----:B------:R-:W2:Y:S01]  /*23aa0*/  LDL.LU.64 R124, [R1+0x190] ;  /* 0x00019000017c7983 */ /* 0x000ea20000300a00 */
[----:B0-----:R-:W-:-:S03]  /*23ab0*/  VIADD R2, R2, 0x7f ;  /* 0x0000007f02027836 */ /* 0x001fc60000000000 */
[----:B------:R-:W2:Y:S04]  /*23ac0*/  LDL.LU.64 R126, [R1+0x198] ;  /* 0x00019800017e7983 */ /* 0x000ea80000300a00 */
[----:B------:R-:W2:Y:S04]  /*23ad0*/  LDL.LU.64 R128, [R1+0x1a0] ;  /* 0x0001a00001807983 */ /* 0x000ea80000300a00 */
[----:B------:R-:W2:Y:S04]  /*23ae0*/  LDL.LU.64 R130, [R1+0x1a8] ;  /* 0x0001a80001827983 */ /* 0x000ea80000300a00 */
[----:B------:R-:W2:Y:S04]  /*23af0*/  LDL.LU.64 R132, [R1+0x1b0] ;  /* 0x0001b00001847983 */ /* 0x000ea80000300a00 */
[----:B------:R-:W2:Y:S01]  /*23b00*/  LDL.LU.64 R134, [R1+0x1b8] ;  /* 0x0001b80001867983 */ /* 0x000ea20000300a00 */
[----:B------:R-:W-:-:S03]  /*23b10*/  SHF.R.S32.HI R3, RZ, 0x1f, R2 ;  /* 0x0000001fff037819 */ /* 0x000fc60000011402 */
[----:B------:R-:W2:Y:S01]  /*23b20*/  LDL.LU.64 R136, [R1+0x1c0] ;  /* 0x0001c00001887983 */ /* 0x000ea20000300a00 */
[----:B------:R-:W-:-:S03]  /*23b30*/  VIADD R202, R202, 0x1 ;  /* 0x00000001caca7836 */ /* 0x000fc60000000000 */
[----:B------:R-:W2:Y:S04]  /*23b40*/  LDL.LU.64 R138, [R1+0x1c8] ;  /* 0x0001c800018a7983 */ /* 0x000ea80000300a00 */
[----:B------:R-:W2:Y:S04]  /*23b50*/  LDL.LU.64 R140, [R1+0x1d0] ;  /* 0x0001d000018c7983 */ /* 0x000ea80000300a00 */
[----:B------:R-:W2:Y:S04]  /*23b60*/  LDL.LU.64 R142, [R1+0x1d8] ;  /* 0x0001d800018e7983 */ /* 0x000ea80000300a00 */
[----:B------:R-:W2:Y:S01]  /*23b70*/  LDL.LU.64 R144, [R1+0x1e0] ;  /* 0x0001e00001907983 */ /* 0x000ea20000300a00 */
[----:B------:R-:W-:-:S03]  /*23b80*/  LEA.HI R2, R3, R2, RZ, 0x7 ;  /* 0x0000000203027211 */ /* 0x000fc600078f38ff */
[----:B------:R-:W2:Y:S04]  /*23b90*/  LDL.LU.64 R146, [R1+0x1e8] ;  /* 0x0001e80001927983 */ /* 0x000ea80000300a00 */
[----:B------:R-:W2:Y:S04]  /*23ba0*/  LDL.LU.64 R148, [R1+0x1f0] ;  /* 0x0001f00001947983 */ /* 0x000ea80000300a00 */
[----:B------:R-:W2:Y:S04]  /*23bb0*/  LDL.LU.64 R150, [R1+0x1f8] ;  /* 0x0001f80001967983 */ /* 0x000ea80000300a00 */
[----:B------:R0:W-:Y:S04]  /*23bc0*/  STL [R1+0x200], R202 ;  /* 0x000200ca01007387 */ /* 0x0001e80000100800 */
[----:B------:R-:W3:Y:S01]  /*23bd0*/  LDL.LU R3, [R1+0x9e0] ;  /* 0x0009e00001037983 */ /* 0x000ee20000300800 */
[----:B------:R-:W-:Y:S01]  /*23be0*/  SHF.R.S32.HI R2, RZ, 0x7, R2 ;  /* 0x00000007ff027819 */ /* 0x000fe20000011402 */
[----:B------:R1:W-:Y:S06]  /*23bf0*/  MEMBAR.ALL.CTA ;  /* 0x0000000000007992 */ /* 0x0003ec0000008000 */
[----:B-1----:R-:W1:Y:S01]  /*23c00*/  FENCE.VIEW.ASYNC.S ;  /* 0x00000000000073c6 */ /* 0x002e620000000000 */
[----:B------:R-:W-:-:S02]  /*23c10*/  ISETP.NE.U32.AND P0, PT, R202, R2, PT ;  /* 0x00000002ca00720c */ /* 0x000fc40003f05070 */
[----:B0-----:R-:W0:Y:S08]  /*23c20*/  LDC R202, c[0x0][0x238] ;  /* 0x00008e00ffca7b82 */ /* 0x001e300000000800 */
[----:B-1----:R-:W-:Y:S01]  /*23c30*/  BAR.SYNC.DEFER_BLOCKING 0x0 ;  /* 0x0000000000007b1d */ /* 0x002fe20000010000 */
[----:B0-----:R-:W-:-:S05]  /*23c40*/  IMAD.SHL.U32 R202, R202, 0x80, RZ ;  /* 0x00000080caca7824 */ /* 0x001fca00078e00ff */
[----:B---3--:R-:W-:-:S05]  /*23c50*/  IADD3 R3, P5, R202, R3, RZ ;  /* 0x00000003ca037210 */ /* 0x008fca0007fbe0ff */
[----:B------:R0:W-:Y:S04]  /*23c60*/  STL [R1+0x9e0], R3 ;  /* 0x0009e00301007387 */ /* 0x0001e80000100800 */
[----:B0-----:R-:W3:Y:S02]  /*23c70*/  LDL.LU R3, [R1+0x9d8] ;  /* 0x0009d80001037983 */ /* 0x001ee40000300800 */
[----:B---3--:R-:W-:-:S05]  /*23c80*/  IADD3 R3, P6, R202, R3, RZ ;  /* 0x00000003ca037210 */ /* 0x008fca0007fde0ff */
[----:B------:R0:W-:Y:S04]  /*23c90*/  STL [R1+0x9d8], R3 ;  /* 0x0009d80301007387 */ /* 0x0001e80000100800 */
[----:B0-----:R-:W3:Y:S01]  /*23ca0*/  LDL.LU R3, [R1+0x9d0] ;  /* 0x0009d00001037983 */ /* 0x001ee20000300800 */
[C---:B------:R-:W-:Y:S02]  /*23cb0*/  IADD3 R16, P2, R202.reuse, R16, RZ ;  /* 0x00000010ca107210 */ /* 0x040fe40007f5e0ff */
[C---:B------:R-:W-:Y:S02]  /*23cc0*/  IADD3 R10, P3, R202.reuse, R10, RZ ;  /* 0x0000000aca0a7210 */ /* 0x040fe40007f7e0ff */
[----:B---3--:R-:W-:-:S05]  /*23cd0*/  IADD3 R3, P1, R202, R3, RZ ;  /* 0x00000003ca037210 */ /* 0x008fca0007f3e0ff */
[----:B------:R-:W-:Y:S04]  /*23ce0*/  STL [R1+0x9d0], R3 ;  /* 0x0009d00301007387 */ /* 0x000fe80000100800 */
[----:B------:R0:W-:Y:S04]  /*23cf0*/  STL [R1+0x9c8], R16 ;  /* 0x0009c81001007387 */ /* 0x0001e80000100800 */
[----:B0-----:R-:W3:Y:S04]  /*23d00*/  LDL.LU R16, [R1+0x10a8] ;  /* 0x0010a80001107983 */ /* 0x001ee80000300800 */
[----:B------:R0:W-:Y:S04]  /*23d10*/  STL [R1+0x9c0], R10 ;  /* 0x0009c00a01007387 */ /* 0x0001e80000100800 */
[----:B------:R-:W4:Y:S01]  /*23d20*/  LDL.LU R3, [R1+0x9b8] ;  /* 0x0009b80001037983 */ /* 0x000f220000300800 */
[----:B------:R-:W-:-:S02]  /*23d30*/  IADD3 R17, P4, R202, R17, RZ ;  /* 0x00000011ca117210 */ /* 0x000fc40007f9e0ff */
[----:B0-----:R-:W-:-:S05]  /*23d40*/  SHF.R.S32.HI R10, RZ, 0x1f, R202 ;  /* 0x0000001fff0a7819 */ /* 0x001fca00000114ca */
[----:B---3--:R-:W-:Y:S01]  /*23d50*/  IMAD.X R16, R10, 0x1, R16, P4 ;  /* 0x000000010a107824 */ /* 0x008fe200020e0610 */
[----:B----4-:R-:W-:-:S05]  /*23d60*/  IADD3 R3, P4, R202, R3, RZ ;  /* 0x00000003ca037210 */ /* 0x010fca0007f9e0ff */
[----:B------:R0:W-:Y:S04]  /*23d70*/  STL [R1+0x9b8], R3 ;  /* 0x0009b80301007387 */ /* 0x0001e80000100800 */
[----:B0-----:R-:W3:Y:S02]  /*23d80*/  LDL.LU R3, [R1+0x9dc] ;  /* 0x0009dc0001037983 */ /* 0x001ee40000300800 */
[----:B---3--:R-:W-:-:S05]  /*23d90*/  IMAD.X R3, R10, 0x1, R3, P5 ;  /* 0x000000010a037824 */ /* 0x008fca00028e0603 */
[----:B------:R0:W-:Y:S04]  /*23da0*/  STL [R1+0x9dc], R3 ;  /* 0x0009dc0301007387 */ /* 0x0001e80000100800 */
[----:B0-----:R-:W3:Y:S02]  /*23db0*/  LDL.LU R3, [R1+0x9b0] ;  /* 0x0009b00001037983 */ /* 0x001ee40000300800 */
[----:B---3--:R-:W-:-:S05]  /*23dc0*/  IADD3 R3, P5, R202, R3, RZ ;  /* 0x00000003ca037210 */ /* 0x008fca0007fbe0ff */
        /* <DEDUP_REMOVED lines=148> */
[----:B0-----:R-:W3:Y:S01]  /*24710*/  LDL.LU R3, [R1+0x8e8] ;  /* 0x0008e80001037983 */ /* 0x001ee20000300800 */
[----:B--2---:R-:W-:Y:S01]  /*24720*/  WARPGROUP.ARRIVE ;  /* 0x00000000000079c5 */ /* 0x004fe20000000000 */
[----:B------:R-:W-:-:S05]  /*24730*/  UMOV UR13, 0x40000040 ;  /* 0x40000040000d7882 */ /* 0x000fca0000000000 */
[----:B------:R-:W-:Y:S01]  /*24740*/  QGMMA.64x256x32.F32.E4M3.E4M3 R24, gdesc[UR12], R24, gsb0 ;  /* 0x03e000000c1879f3 */ /* 0x000fe20008000818 */
[----:B---3--:R-:W-:-:S05]  /*24750*/  IADD3 R3, P6, R202, R3, RZ ;  /* 0x00000003ca037210 */ /* 0x008fca0007fde0ff */
[----:B------:R0:W-:Y:S04]  /*24760*/  STL [R1+0x8e8], R3 ;  /* 0x0008e80301007387 */ /* 0x0001e80000100800 */
[----:B0-----:R-:W2:Y:S01]  /*24770*/  LDL.LU R3, [R1+0x90c] ;  /* 0x00090c0001037983 */ /* 0x001ea20000300800 */
[----:B------:R-:W-:Y:S02]  /*24780*/  WARPGROUP.DEPBAR.LE gsb0, 0x0 ;  /* 0x00008000000079c5 */ /* 0x000fe40000010000 */
[----:B------:R-:W-:-:S15]  /*24790*/  WARPGROUP.ARRIVE ;  /* 0x00000000000079c5 */ /* 0x000fde0000000000 */
[----:B------:R-:W-:Y:S01]  /*247a0*/  QGMMA.64x256x32.F32.E4M3.E4M3 R24, gdesc[UR4], R24, gsb0 ;  /* 0x03e00000041879f3 */ /* 0x000fe20008000818 */
[----:B--2---:R-:W-:-:S05]  /*247b0*/  IMAD.X R3, R10, 0x1, R3, P1 ;  /* 0x000000010a037824 */ /* 0x004fca00008e0603 */
[----:B------:R0:W-:Y:S04]  /*247c0*/  STL [R1+0x90c], R3 ;  /* 0x00090c0301007387 */ /* 0x0001e80000100800 */
[----:B0-----:R-:W2:Y:S01]  /*247d0*/  LDL.LU R3, [R1+0x8e0] ;  /* 0x0008e00001037983 */ /* 0x001ea20000300800 */
[----:B------:R-:W-:Y:S02]  /*247e0*/  WARPGROUP.DEPBAR.LE gsb0, 0x0 ;  /* 0x00008000000079c5 */ /* 0x000fe40000010000 */
[----:B------:R-:W-:-:S15]  /*247f0*/  WARPGROUP.ARRIVE ;  /* 0x00000000000079c5 */ /* 0x000fde0000000000 */
[----:B------:R-:W-:Y:S01]  /*24800*/  QGMMA.64x256x32.F32.E4M3.E4M3 R24, gdesc[UR24], R24, gsb0 ;  /* 0x03e00000181879f3 */ /* 0x000fe20008000818 */
[----:B--2---:R-:W-:-:S05]  /*24810*/  IADD3 R3, P1, R202, R3, RZ ;  /* 0x00000003ca037210 */ /* 0x004fca0007f3e0ff */
[----:B------:R0:W-:Y:S04]  /*24820*/  STL [R1+0x8e0], R3 ;  /* 0x0008e00301007387 */ /* 0x0001e80000100800 */
[----:B0-----:R-:W2:Y:S01]  /*24830*/  LDL.LU R3, [R1+0x904] ;  /* 0x0009040001037983 */ /* 0x001ea20000300800 */
[----:B------:R-:W-:Y:S02]  /*24840*/  WARPGROUP.DEPBAR.LE gsb0, 0x0 ;  /* 0x00008000000079c5 */ /* 0x000fe40000010000 */
[----:B------:R-:W-:-:S15]  /*24850*/  WARPGROUP.ARRIVE ;  /* 0x00000000000079c5 */ /* 0x000fde0000000000 */
[----:B------:R-:W-:Y:S03]  /*24860*/  QGMMA.64x256x32.F32.E4M3.E4M3 R24, gdesc[UR20], R24, gsb0 ;  /* 0x03e00000141879f3 */ /* 0x000fe60008000818 */
[----:B------:R-:W-:Y:S02]  /*24870*/  WARPGROUP.DEPBAR.LE gsb0, 0x0 ;  /* 0x00008000000079c5 */ /* 0x000fe40000010000 */
[----:B--2---:R-:W-:-:S05]  /*24880*/  IMAD.X R3, R10, 0x1, R3, P2 ;  /* 0x000000010a037824 */ /* 0x004fca00010e0603 */
[----:B------:R-:W-:Y:S04]  /*24890*/  STL [R1+0x904], R3 ;  /* 0x0009040301007387 */ /* 0x000fe80000100800 */
[----:B------:R-:W-:Y:S04]  /*248a0*/  STL.64 [R1], R24 ;  /* 0x0000001801007387 */ /* 0x000fe80000100a00 */
        /* <DEDUP_REMOVED lines=63> */
[----:B0-----:R-:W2:Y:S04]  /*24ca0*/  LDL.LU.64 R150, [R1+0x10a0] ;  /* 0x0010a00001967983 */ /* 0x001ea80000300a00 */
[----:B------:R-:W3:Y:S04]  /*24cb0*/  LDL.LU.64 R148, [R1+0x1098] ;  /* 0x0010980001947983 */ /* 0x000ee80000300a00 */
[----:B------:R-:W4:Y:S04]  /*24cc0*/  LDL.LU.64 R146, [R1+0x1090] ;  /* 0x0010900001927983 */ /* 0x000f280000300a00 */
[----:B------:R-:W2:Y:S04]  /*24cd0*/  LDL.LU.64 R144, [R1+0x1088] ;  /* 0x0010880001907983 */ /* 0x000ea80000300a00 */
[----:B------:R-:W3:Y:S04]  /*24ce0*/  LDL.LU.64 R142, [R1+0x1080] ;  /* 0x00108000018e7983 */ /* 0x000ee80000300a00 */
[----:B------:R-:W4:Y:S04]  /*24cf0*/  LDL.LU.64 R140, [R1+0x1078] ;  /* 0x00107800018c7983 */ /* 0x000f280000300a00 */
[----:B------:R-:W2:Y:S04]  /*24d00*/  LDL.LU.64 R138, [R1+0x1070] ;  /* 0x00107000018a7983 */ /* 0x000ea80000300a00 */
[----:B------:R-:W3:Y:S04]  /*24d10*/  LDL.LU.64 R136, [R1+0x1068] ;  /* 0x0010680001887983 */ /* 0x000ee80000300a00 */
[----:B------:R-:W4:Y:S04]  /*24d20*/  LDL.LU.64 R134, [R1+0x1060] ;  /* 0x0010600001867983 */ /* 0x000f280000300a00 */
[----:B------:R-:W2:Y:S04]  /*24d30*/  LDL.LU.64 R132, [R1+0x1058] ;  /* 0x0010580001847983 */ /* 0x000ea80000300a00 */
[----:B------:R-:W3:Y:S04]  /*24d40*/  LDL.LU.64 R130, [R1+0x1050] ;  /* 0x0010500001827983 */ /* 0x000ee80000300a00 */
        /* <DEDUP_REMOVED lines=52> */
[----:B------:R-:W3:Y:S01]  /*25090*/  LDL.LU.64 R24, [R1+0xea8] ;  /* 0x000ea80001187983 */ /* 0x000ee20000300a00 */
[----:B----4-:R-:W-:-:S02]  /*250a0*/  IMAD.X R134, R10, 0x1, R134, P1 ;  /* 0x000000010a867824 */ /* 0x010fc400008e0686 */
[C---:B--2---:R-:W-:Y:S02]  /*250b0*/  IMAD.X R132, R10.reuse, 0x1, R132, P6 ;  /* 0x000000010a847824 */ /* 0x044fe400030e0684 */
[C---:B---3--:R-:W-:Y:S02]  /*250c0*/  IMAD.X R130, R10.reuse, 0x1, R130, P5 ;  /* 0x000000010a827824 */ /* 0x048fe400028e0682 */
[C---:B------:R-:W-:Y:S02]  /*250d0*/  IMAD.X R128, R10.reuse, 0x1, R128, P4 ;  /* 0x000000010a807824 */ /* 0x040fe400020e0680 */
[----:B------:R-:W-:Y:S01]  /*250e0*/  IMAD.X R126, R10, 0x1, R126, P3 ;  /* 0x000000010a7e7824 */ /* 0x000fe200018e067e */
[C---:B------:R-:W-:Y:S02]  /*250f0*/  IADD3 R125, P2, R202.reuse, R125, RZ ;  /* 0x0000007dca7d7210 */ /* 0x040fe40007f5e0ff */
[----:B------:R-:W-:-:S03]  /*25100*/  IADD3 R127, P3, R202, R127, RZ ;  /* 0x0000007fca7f7210 */ /* 0x000fc60007f7e0ff */
[----:B------:R0:W-:Y:S01]  /*25110*/  STL [R1+0x8d8], R125 ;  /* 0x0008d87d01007387 */ /* 0x0001e20000100800 */
[C---:B------:R-:W-:Y:S02]  /*25120*/  IADD3 R129, P4, R202.reuse, R129, RZ ;  /* 0x00000081ca817210 */ /* 0x040fe40007f9e0ff */
[C---:B------:R-:W-:Y:S01]  /*25130*/  IADD3 R131, P5, R202.reuse, R131, RZ ;  /* 0x00000083ca837210 */ /* 0x040fe20007fbe0ff */
[----:B0-----:R-:W2:Y:S04]  /*25140*/  LDL.LU R125, [R1+0xea4] ;  /* 0x000ea400017d7983 */ /* 0x001ea80000300800 */
[----:B------:R0:W-:Y:S01]  /*25150*/  STL [R1+0x8fc], R126 ;  /* 0x0008fc7e01007387 */ /* 0x0001e20000100800 */
[----:B------:R-:W-:-:S03]  /*25160*/  IADD3 R133, P6, R202, R133, RZ ;  /* 0x00000085ca857210 */ /* 0x000fc60007fde0ff */
[----:B0-----:R-:W2:Y:S04]  /*25170*/  LDL.LU R126, [R1+0xea0] ;  /* 0x000ea000017e7983 */ /* 0x001ea80000300800 */
[----:B------:R0:W-:Y:S04]  /*25180*/  STL [R1+0x8d0], R127 ;  /* 0x0008d07f01007387 */ /* 0x0001e80000100800 */
[----:B0-----:R-:W2:Y:S04]  /*25190*/  LDL.LU R127, [R1+0xe9c] ;  /* 0x000e9c00017f7983 */ /* 0x001ea80000300800 */
[----:B------:R0:W-:Y:S01]  /*251a0*/  STL [R1+0x8f4], R128 ;  /* 0x0008f48001007387 */ /* 0x0001e20000100800 */
[----:B------:R-:W-:-:S03]  /*251b0*/  IADD3 R135, P1, R202, R135, RZ ;  /* 0x00000087ca877210 */ /* 0x000fc60007f3e0ff */
[----:B0-----:R-:W2:Y:S04]  /*251c0*/  LDL.LU R128, [R1+0xe98] ;  /* 0x000e980001807983 */ /* 0x001ea80000300800 */
[----:B------:R0:W-:Y:S01]  /*251d0*/  STL [R1+0x8c8], R129 ;  /* 0x0008c88101007387 */ /* 0x0001e20000100800 */
[----:B------:R-:W-:-:S03]  /*251e0*/  IMAD.X R136, R10, 0x1, R136, P2 ;  /* 0x000000010a887824 */ /* 0x000fc600010e0688 */
        /* <DEDUP_REMOVED lines=46> */
[----:B------:R0:W-:Y:S04]  /*254d0*/  STL [R1+0x888], R145 ;  /* 0x0008889101007387 */ /* 0x0001e80000100800 */
        /* <DEDUP_REMOVED lines=13> */
[----:B------:R-:W3:Y:S02]  /*255b0*/  LDL.LU R3, [R1+0x894] ;  /* 0x0008940001037983 */ /* 0x000ee40000300800 */
        /* <DEDUP_REMOVED lines=483> */
[----:B---3--:R-:W-:-:S05]  /*273f0*/  IADD3 R3, P6, R3, UR9, RZ ;  /* 0x0000000903037c10 */ /* 0x008fca000ffde0ff */
        /* <DEDUP_REMOVED lines=27> */
[----:B------:R0:W-:Y:S02]  /*275b0*/  STL [R1+0x5ec], R3 ;  /* 0x0005ec0301007387 */ /* 0x0001e40000100800 */
[----:B0-----:R-:W-:Y:S02]  /*275c0*/  IMAD.MOV.U32 R3, RZ, RZ, R222 ;  /* 0x000000ffff037224 */ /* 0x001fe400078e00de */
[----:B------:R-:W-:Y:S02]  /*275d0*/  IMAD.MOV.U32 R222, RZ, RZ, R223 ;  /* 0x000000ffffde7224 */ /* 0x000fe400078e00df */
[----:B------:R-:W-:Y:S02]  /*275e0*/  IMAD.MOV.U32 R223, RZ, RZ, R224 ;  /* 0x000000ffffdf7224 */ /* 0x000fe400078e00e0 */
[----:B------:R-:W-:Y:S02]  /*275f0*/  IMAD.MOV.U32 R224, RZ, RZ, R225 ;  /* 0x000000ffffe07224 */ /* 0x000fe400078e00e1 */
[----:B------:R-:W-:-:S02]  /*27600*/  IMAD.MOV.U32 R225, RZ, RZ, R226 ;  /* 0x000000ffffe17224 */ /* 0x000fc400078e00e2 */
[----:B------:R-:W-:Y:S01]  /*27610*/  IMAD.MOV.U32 R226, RZ, RZ, R227 ;  /* 0x000000ffffe27224 */ /* 0x000fe200078e00e3 */
[----:B------:R-:W-:Y:S01]  /*27620*/  IADD3 R3, P5, R3, UR9, RZ ;  /* 0x0000000903037c10 */ /* 0x000fe2000ffbe0ff */
[----:B------:R-:W-:Y:S02]  /*27630*/  IMAD.MOV.U32 R227, RZ, RZ, R228 ;  /* 0x000000ffffe37224 */ /* 0x000fe400078e00e4 */
[----:B------:R-:W-:Y:S02]  /*27640*/  IMAD.MOV.U32 R228, RZ, RZ, R229 ;  /* 0x000000ffffe47224 */ /* 0x000fe400078e00e5 */
[----:B------:R-:W-:Y:S02]  /*27650*/  IMAD.MOV.U32 R229, RZ, RZ, R230 ;  /* 0x000000ffffe57224 */ /* 0x000fe400078e00e6 */
[----:B------:R-:W3:Y:S04]  /*27660*/  LDL.LU R230, [R1+0x29c] ;  /* 0x00029c0001e67983 */ /* 0x000ee80000300800 */
[----:B------:R0:W-:Y:S04]  /*27670*/  STL [R1+0xde8], R3 ;  /* 0x000de80301007387 */ /* 0x0001e80000100800 */
[----:B0-----:R-:W4:Y:S02]  /*27680*/  LDL.LU R3, [R1+0x9fc] ;  /* 0x0009fc0001037983 */ /* 0x001f240000300800 */
[----:B----4-:R-:W-:-:S05]  /*27690*/  IADD3.X R3, R3, UR11, RZ, P6, !PT ;  /* 0x0000000b03037c10 */ /* 0x010fca000b7fe4ff */
[----:B------:R0:W-:Y:S04]  /*276a0*/  STL [R1+0x9fc], R3 ;  /* 0x0009fc0301007387 */ /* 0x0001e80000100800 */
[----:B0-----:R-:W4:Y:S02]  /*276b0*/  LDL.LU R3, [R1+0xde4] ;  /* 0x000de40001037983 */ /* 0x001f240000300800 */
[----:B----4-:R-:W-:-:S05]  /*276c0*/  IADD3 R3, P6, R3, UR9, RZ ;  /* 0x0000000903037c10 */ /* 0x010fca000ffde0ff */
        /* <DEDUP_REMOVED lines=504> */
[----:B------:R0:W-:Y:S02]  /*29650*/  STL [R1+0xb48], R3 ;  /* 0x000b480301007387 */ /* 0x0001e40000100800 */
[----:B0-----:R-:W-:Y:S02]  /*29660*/  IMAD.MOV.U32 R3, RZ, RZ, R222 ;  /* 0x000000ffff037224 */ /* 0x001fe400078e00de */
[----:B------:R-:W-:Y:S02]  /*29670*/  IMAD.MOV.U32 R222, RZ, RZ, R223 ;  /* 0x000000ffffde7224 */ /* 0x000fe400078e00df */
[----:B------:R-:W-:Y:S02]  /*29680*/  IMAD.MOV.U32 R223, RZ, RZ, R225 ;  /* 0x000000ffffdf7224 */ /* 0x000fe400078e00e1 */
[----:B------:R-:W-:Y:S02]  /*29690*/  IMAD.MOV.U32 R225, RZ, RZ, R226 ;  /* 0x000000ffffe17224 */ /* 0x000fe400078e00e2 */
[----:B------:R-:W-:-:S02]  /*296a0*/  IMAD.MOV.U32 R226, RZ, RZ, R227 ;  /* 0x000000ffffe27224 */ /* 0x000fc400078e00e3 */
[----:B------:R-:W-:Y:S01]  /*296b0*/  IMAD.MOV.U32 R227, RZ, RZ, R228 ;  /* 0x000000ffffe37224 */ /* 0x000fe200078e00e4 */
[----:B------:R-:W-:Y:S01]  /*296c0*/  IADD3.X R3, R3, UR11, RZ, P1, !PT ;  /* 0x0000000b03037c10 */ /* 0x000fe20008ffe4ff */
[----:B------:R-:W-:Y:S02]  /*296d0*/  IMAD.MOV.U32 R228, RZ, RZ, R229 ;  /* 0x000000ffffe47224 */ /* 0x000fe400078e00e5 */
[----:B---3--:R-:W-:Y:S02]  /*296e0*/  IMAD.MOV.U32 R229, RZ, RZ, R230 ;  /* 0x000000ffffe57224 */ /* 0x008fe400078e00e6 */
[----:B------:R-:W-:Y:S02]  /*296f0*/  IMAD.MOV.U32 R230, RZ, RZ, R231 ;  /* 0x000000ffffe67224 */ /* 0x000fe400078e00e7 */
[----:B------:R-:W3:Y:S04]  /*29700*/  LDL.LU R231, [R1+0x294] ;  /* 0x0002940001e77983 */ /* 0x000ee80000300800 */
        /* <DEDUP_REMOVED lines=510> */
[----:B------:R0:W-:Y:S02]  /*2b6f0*/  STL [R1+0x4ac], R3 ;  /* 0x0004ac0301007387 */ /* 0x0001e40000100800 */
[----:B0-----:R-:W-:Y:S02]  /*2b700*/  IMAD.MOV.U32 R3, RZ, RZ, R222 ;  /* 0x000000ffff037224 */ /* 0x001fe400078e00de */
[----:B------:R-:W-:Y:S02]  /*2b710*/  IMAD.MOV.U32 R222, RZ, RZ, R223 ;  /* 0x000000ffffde7224 */ /* 0x000fe400078e00df */
[----:B------:R-:W4:Y:S01]  /*2b720*/  LDL.LU R223, [R1+0x2bc] ;  /* 0x0002bc0001df7983 */ /* 0x000f220000300800 */
[----:B------:R-:W-:-:S05]  /*2b730*/  IADD3 R3, P2, R3, UR9, RZ ;  /* 0x0000000903037c10 */ /* 0x000fca000ff5e0ff */
[----:B------:R0:W-:Y:S04]  /*2b740*/  STL [R1+0x480], R3 ;  /* 0x0004800301007387 */ /* 0x0001e80000100800 */
[----:B0-----:R-:W2:Y:S02]  /*2b750*/  LDL.LU R3, [R1+0x4a4] ;  /* 0x0004a40001037983 */ /* 0x001ea40000300800 */
[----:B--2---:R-:W-:-:S05]  /*2b760*/  IADD3.X R3, R3, UR11, RZ, P3, !PT ;  /* 0x0000000b03037c10 */ /* 0x004fca0009ffe4ff */
[----:B------:R0:W-:Y:S04]  /*2b770*/  STL [R1+0x4a4], R3 ;  /* 0x0004a40301007387 */ /* 0x0001e80000100800 */
[----:B0-----:R-:W2:Y:S02]  /*2b780*/  LDL.LU R3, [R1+0x478] ;  /* 0x0004780001037983 */ /* 0x001ea40000300800 */
[----:B--2---:R-:W-:-:S05]  /*2b790*/  IADD3 R3, P3, R3, UR9, RZ ;  /* 0x0000000903037c10 */ /* 0x004fca000ff7e0ff */
        /* <DEDUP_REMOVED lines=128> */
[----:B--2---:R-:W-:Y:S02]  /*2bfa0*/  IADD3.X R3, R3, UR11, RZ, P1, !PT ;  /* 0x0000000b03037c10 */ /* 0x004fe40008ffe4ff */
[----:B------:R-:W-:-:S03]  /*2bfb0*/  IADD3 R251, P1, R251, UR9, RZ ;  /* 0x00000009fbfb7c10 */ /* 0x000fc6000ff3e0ff */
[----:B------:R-:W-:Y:S04]  /*2bfc0*/  STL [R1+0x3f4], R3 ;  /* 0x0003f40301007387 */ /* 0x000fe80000100800 */
[----:B------:R0:W-:Y:S04]  /*2bfd0*/  STL [R1+0x3c8], R251 ;  /* 0x0003c8fb01007387 */ /* 0x0001e80000100800 */
[----:B0-----:R-:W2:Y:S04]  /*2bfe0*/  LDL.LU R251, [R1+0xe38] ;  /* 0x000e380001fb7983 */ /* 0x001ea80000300800 */
[----:B------:R-:W3:Y:S02]  /*2bff0*/  LDL.LU R3, [R1+0x3ec] ;  /* 0x0003ec0001037983 */ /* 0x000ee40000300800 */
[----:B---3--:R-:W-:-:S05]  /*2c000*/  IADD3.X R3, R3, UR11, RZ, P2, !PT ;  /* 0x0000000b03037c10 */ /* 0x008fca00097fe4ff */
[----:B------:R0:W-:Y:S04]  /*2c010*/  STL [R1+0x3ec], R3 ;  /* 0x0003ec0301007387 */ /* 0x0001e80000100800 */
[----:B0-----:R-:W3:Y:S02]  /*2c020*/  LDL.LU R3, [R1+0x3c0] ;  /* 0x0003c00001037983 */ /* 0x001ee40000300800 */
[----:B---3--:R-:W-:-:S05]  /*2c030*/  IADD3 R3, P2, R3, UR9, RZ ;  /* 0x0000000903037c10 */ /* 0x008fca000ff5e0ff */
[----:B------:R0:W-:Y:S04]  /*2c040*/  STL [R1+0x3c0], R3 ;  /* 0x0003c00301007387 */ /* 0x0001e80000100800 */
[----:B0-----:R-:W3:Y:S02]  /*2c050*/  LDL.LU R3, [R1+0x3e4] ;  /* 0x0003e40001037983 */ /* 0x001ee40000300800 */
        /* <DEDUP_REMOVED lines=14> */
[----:B0-----:R-:W3:Y:S01]  /*2c140*/  LDL.LU R3, [R1+0x3a8] ;  /* 0x0003a80001037983 */ /* 0x001ee20000300800 */
[----:B------:R-:W-:Y:S02]  /*2c150*/  IADD3.X R0, R0, UR11, RZ, P6, !PT ;  /* 0x0000000b00007c10 */ /* 0x000fe4000b7fe4ff */
[----:B---3--:R-:W-:-:S05]  /*2c160*/  IADD3 R3, P5, R3, UR9, RZ ;  /* 0x0000000903037c10 */ /* 0x008fca000ffbe0ff */
[----:B------:R-:W-:Y:S04]  /*2c170*/  STL [R1+0x3a8], R3 ;  /* 0x0003a80301007387 */ /* 0x000fe80000100800 */
[----:B------:R0:W-:Y:S04]  /*2c180*/  STL [R1+0x3cc], R0 ;  /* 0x0003cc0001007387 */ /* 0x0001e80000100800 */
[----:B0-----:R-:W3:Y:S04]  /*2c190*/  LDL.LU R0, [R1+0xe34] ;  /* 0x000e340001007983 */ /* 0x001ee80000300800 */
[----:B------:R-:W4:Y:S01]  /*2c1a0*/  LDL.LU R3, [R1+0x3a0] ;  /* 0x0003a00001037983 */ /* 0x000f220000300800 */
[----:B------:R-:W-:-:S02]  /*2c1b0*/  IADD3.X R221, R221, UR11, RZ, P1, !PT ;  /* 0x0000000bdddd7c10 */ /* 0x000fc40008ffe4ff */
[----:B----4-:R-:W-:-:S05]  /*2c1c0*/  IADD3 R3, P6, R3, UR9, RZ ;  /* 0x0000000903037c10 */ /* 0x010fca000ffde0ff */
[----:B------:R-:W-:Y:S04]  /*2c1d0*/  STL [R1+0x3a0], R3 ;  /* 0x0003a00301007387 */ /* 0x000fe80000100800 */
[----:B------:R0:W-:Y:S04]  /*2c1e0*/  STL [R1+0x3c4], R221 ;  /* 0x0003c4dd01007387 */ /* 0x0001e80000100800 */
[----:B0-----:R-:W4:Y:S02]  /*2c1f0*/  LDL.LU R221, [R1+0x398] ;  /* 0x0003980001dd7983 */ /* 0x001f240000300800 */
[----:B----4-:R-:W-:-:S05]  /*2c200*/  IADD3 R221, P1, R221, UR9, RZ ;  /* 0x00000009dddd7c10 */ /* 0x010fca000ff3e0ff */
[----:B------:R0:W-:Y:S04]  /*2c210*/  STL [R1+0x398], R221 ;  /* 0x000398dd01007387 */ /* 0x0001e80000100800 */
[----:B0-----:R-:W4:Y:S02]  /*2c220*/  LDL.LU R221, [R1+0x3bc] ;  /* 0x0003bc0001dd7983 */ /* 0x001f240000300800 */
[----:B----4-:R-:W-:Y:S02]  /*2c230*/  IADD3.X R221, R221, UR11, RZ, P2, !PT ;  /* 0x0000000bdddd7c10 */ /* 0x010fe400097fe4ff */
[----:B------:R-:W-:-:S03]  /*2c240*/  IADD3 R220, P2, R220, UR9, RZ ;  /* 0x00000009dcdc7c10 */ /* 0x000fc6000ff5e0ff */
[----:B------:R0:W-:Y:S04]  /*2c250*/  STL [R1+0x3bc], R221 ;  /* 0x0003bcdd01007387 */ /* 0x0001e80000100800 */
[----:B------:R-:W-:Y:S04]  /*2c260*/  STL [R1+0x390], R220 ;  /* 0x000390dc01007387 */ /* 0x000fe80000100800 */
[----:B0-----:R-:W4:Y:S02]  /*2c270*/  LDL.LU R221, [R1+0x3b4] ;  /* 0x0003b40001dd7983 */ /* 0x001f240000300800 */
[----:B----4-:R-:W-:-:S02]  /*2c280*/  IADD3.X R221, R221, UR11, RZ, P3, !PT ;  /* 0x0000000bdddd7c10 */ /* 0x010fc40009ffe4ff */
[----:B------:R-:W-:-:S03]  /*2c290*/  IADD3 R219, P3, R219, UR9, RZ ;  /* 0x00000009dbdb7c10 */ /* 0x000fc6000ff7e0ff */
[----:B------:R0:W-:Y:S04]  /*2c2a0*/  STL [R1+0x3b4], R221 ;  /* 0x0003b4dd01007387 */ /* 0x0001e80000100800 */
[----:B------:R-:W-:Y:S04]  /*2c2b0*/  STL [R1+0x388], R219 ;  /* 0x000388db01007387 */ /* 0x000fe80000100800 */
        /* <DEDUP_REMOVED lines=21> */
[----:B0-----:R-:W4:Y:S01]  /*2c410*/  LDL.LU R221, [R1+0x368] ;  /* 0x0003680001dd7983 */ /* 0x001f220000300800 */
[----:B------:R-:W-:Y:S02]  /*2c420*/  IADD3.X R218, R218, UR11, RZ, P2, !PT ;  /* 0x0000000bdada7c10 */ /* 0x000fe400097fe4ff */
[----:B----4-:R-:W-:-:S05]  /*2c430*/  IADD3 R221, P1, R221, UR9, RZ ;  /* 0x00000009dddd7c10 */ /* 0x010fca000ff3e0ff */
[----:B------:R0:W-:Y:S04]  /*2c440*/  STL [R1+0x368], R221 ;  /* 0x000368dd01007387 */ /* 0x0001e80000100800 */
[----:B------:R-:W-:Y:S04]  /*2c450*/  STL [R1+0x38c], R218 ;  /* 0x00038cda01007387 */ /* 0x000fe80000100800 */
[----:B0-----:R-:W4:Y:S01]  /*2c460*/  LDL.LU R221, [R1+0x360] ;  /* 0x0003600001dd7983 */ /* 0x001f220000300800 */
[----:B------:R-:W-:Y:S02]  /*2c470*/  IADD3.X R217, R217, UR11, RZ, P3, !PT ;  /* 0x0000000bd9d97c10 */ /* 0x000fe40009ffe4ff */
[----:B----4-:R-:W-:-:S05]  /*2c480*/  IADD3 R221, P2, R221, UR9, RZ ;  /* 0x00000009dddd7c10 */ /* 0x010fca000ff5e0ff */
[----:B------:R0:W-:Y:S04]  /*2c490*/  STL [R1+0x360], R221 ;  /* 0x000360dd01007387 */ /* 0x0001e80000100800 */
[----:B------:R-:W-:Y:S04]  /*2c4a0*/  STL [R1+0x384], R217 ;  /* 0x000384d901007387 */ /* 0x000fe80000100800 */
        /* <DEDUP_REMOVED lines=111> */
[----:B------:R-:W-:Y:S01]  /*2cba0*/  WARPGROUP.ARRIVE ;  /* 0x00000000000079c5 */ /* 0x000fe20000000000 */
[----:B------:R-:W-:Y:S01]  /*2cbb0*/  UMOV UR30, UR14 ;  /* 0x0000000e001e7c82 */ /* 0x000fe20008000000 */
[----:B------:R-:W-:-:S04]  /*2cbc0*/  UMOV UR31, UR15 ;  /* 0x0000000f001f7c82 */ /* 0x000fc80008000000 */
[----:B------:R-:W-:Y:S01]  /*2cbd0*/  QGMMA.64x256x32.F32.E4M3.E4M3 R24, gdesc[UR28], R24, gsb0 ;  /* 0x03e000001c1879f3 */ /* 0x000fe20008000818 */
[----:B----4-:R-:W-:-:S05]  /*2cbe0*/  IADD3 R221, P5, R221, UR9, RZ ;  /* 0x00000009dddd7c10 */ /* 0x010fca000ffbe0ff */
[----:B------:R0:W-:Y:S04]  /*2cbf0*/  STL [R1+0x2b8], R221 ;  /* 0x0002b8dd01007387 */ /* 0x0001e80000100800 */
[----:B0-----:R-:W4:Y:S01]  /*2cc00*/  LDL.LU R221, [R1+0x2dc] ;  /* 0x0002dc0001dd7983 */ /* 0x001f220000300800 */
[----:B------:R-:W-:Y:S02]  /*2cc10*/  WARPGROUP.DEPBAR.LE gsb0, 0x0 ;  /* 0x00008000000079c5 */ /* 0x000fe40000010000 */
[----:B------:R-:W-:Y:S01]  /*2cc20*/  WARPGROUP.ARRIVE ;  /* 0x00000000000079c5 */ /* 0x000fe20000000000 */
[----:B------:R-:W-:Y:S01]  /*2cc30*/  UMOV UR34, UR6 ;  /* 0x0000000600227c82 */ /* 0x000fe20008000000 */
[----:B------:R-:W-:-:S13]  /*2cc40*/  UMOV UR35, UR7 ;  /* 0x0000000700237c82 */ /* 0x000fda0008000000 */
[----:B------:R-:W-:Y:S01]  /*2cc50*/  QGMMA.64x256x32.F32.E4M3.E4M3 R24, gdesc[UR32], R24, gsb0 ;  /* 0x03e00000201879f3 */ /* 0x000fe20008000818 */
[----:B----4-:R-:W-:-:S05]  /*2cc60*/  IADD3.X R221, R221, UR11, RZ, P6, !PT ;  /* 0x0000000bdddd7c10 */ /* 0x010fca000b7fe4ff */
[----:B------:R0:W-:Y:S04]  /*2cc70*/  STL [R1+0x2dc], R221 ;  /* 0x0002dcdd01007387 */ /* 0x0001e80000100800 */
[----:B0-----:R-:W4:Y:S01]  /*2cc80*/  LDL.LU R221, [R1+0x2b0] ;  /* 0x0002b00001dd7983 */ /* 0x001f220000300800 */
[----:B---3--:R-:W-:Y:S01]  /*2cc90*/  IADD3.X R0, R0, UR11, RZ, P1, !PT ;  /* 0x0000000b00007c10 */ /* 0x008fe20008ffe4ff */
[----:B------:R-:W-:Y:S02]  /*2cca0*/  WARPGROUP.DEPBAR.LE gsb0, 0x0 ;  /* 0x00008000000079c5 */ /* 0x000fe40000010000 */
[----:B------:R-:W-:Y:S01]  /*2ccb0*/  WARPGROUP.ARRIVE ;  /* 0x00000000000079c5 */ /* 0x000fe20000000000 */
[----:B------:R-:W-:Y:S01]  /*2ccc0*/  UMOV UR38, UR26 ;  /* 0x0000001a00267c82 */ /* 0x000fe20008000000 */
[----:B------:R-:W-:-:S12]  /*2ccd0*/  UMOV UR39, UR27 ;  /* 0x0000001b00277c82 */ /* 0x000fd80008000000 */
[----:B------:R-:W-:Y:S01]  /*2cce0*/  QGMMA.64x256x32.F32.E4M3.E4M3 R24, gdesc[UR36], R24, gsb0 ;  /* 0x03e00000241879f3 */ /* 0x000fe20008000818 */
[----:B------:R-:W-:Y:S01]  /*2ccf0*/  UMOV UR42, UR22 ;  /* 0x00000016002a7c82 */ /* 0x000fe20008000000 */
[----:B------:R-:W-:Y:S01]  /*2cd00*/  UMOV UR43, UR23 ;  /* 0x00000017002b7c82 */ /* 0x000fe20008000000 */
[----:B----4-:R-:W-:-:S05]  /*2cd10*/  IADD3 R221, P6, R221, UR9, RZ ;  /* 0x00000009dddd7c10 */ /* 0x010fca000ffde0ff */
[----:B------:R-:W-:Y:S04]  /*2cd20*/  STL [R1+0x2b0], R221 ;  /* 0x0002b0dd01007387 */ /* 0x000fe80000100800 */
[----:B------:R0:W-:Y:S04]  /*2cd30*/  STL [R1+0x2d4], R0 ;  /* 0x0002d40001007387 */ /* 0x0001e80000100800 */
[----:B0-----:R-:W3:Y:S04]  /*2cd40*/  LDL.LU R0, [R1+0xe30] ;  /* 0x000e300001007983 */ /* 0x001ee80000300800 */
[----:B------:R-:W4:Y:S01]  /*2cd50*/  LDL.LU R221, [R1+0x2a8] ;  /* 0x0002a80001dd7983 */ /* 0x000f220000300800 */
[----:B------:R-:W-:-:S02]  /*2cd60*/  WARPGROUP.DEPBAR.LE gsb0, 0x0 ;  /* 0x00008000000079c5 */ /* 0x000fc40000010000 */
[----:B------:R-:W-:-:S06]  /*2cd70*/  WARPGROUP.ARRIVE ;  /* 0x00000000000079c5 */ /* 0x000fcc0000000000 */
[----:B------:R-:W-:Y:S01]  /*2cd80*/  QGMMA.64x256x32.F32.E4M3.E4M3 R24, gdesc[UR40], R24, gsb0 ;  /* 0x03e00000281879f3 */ /* 0x000fe20008000818 */
[----:B------:R-:W-:Y:S02]  /*2cd90*/  IADD3.X R206, R206, UR11, RZ, P2, !PT ;  /* 0x0000000bcece7c10 */ /* 0x000fe400097fe4ff */
[----:B------:R-:W-:Y:S02]  /*2cda0*/  IADD3.X R205, R205, UR11, RZ, P3, !PT ;  /* 0x0000000bcdcd7c10 */ /* 0x000fe40009ffe4ff */
[----:B------:R-:W-:Y:S02]  /*2cdb0*/  IADD3 R222, P3, R222, UR9, RZ ;  /* 0x00000009dede7c10 */ /* 0x000fe4000ff7e0ff */
[----:B------:R-:W-:Y:S02]  /*2cdc0*/  IADD3.X R223, R223, UR11, RZ, P4, !PT ;  /* 0x0000000bdfdf7c10 */ /* 0x000fe4000a7fe4ff */
[----:B------:R-:W-:Y:S02]  /*2cdd0*/  IADD3 R204, P4, R204, UR9, RZ ;  /* 0x00000009cccc7c10 */ /* 0x000fe4000ff9e0ff */
[----:B------:R-:W-:-:S02]  /*2cde0*/  IADD3.X R224, R224, UR11, RZ, P5, !PT ;  /* 0x0000000be0e07c10 */ /* 0x000fc4000affe4ff */
[----:B------:R-:W-:Y:S02]  /*2cdf0*/  IADD3 R203, P5, R203, UR9, RZ ;  /* 0x00000009cbcb7c10 */ /* 0x000fe4000ffbe0ff */
        /* <DEDUP_REMOVED lines=21> */
[----:B------:R-:W-:Y:S02]  /*2cf50*/  IADD3.X R250, R250, UR11, RZ, P5, !PT ;  /* 0x0000000bfafa7c10 */ /* 0x000fe4000affe4ff */
[----:B------:R-:W-:-:S02]  /*2cf60*/  IADD3.X R252, R252, UR11, RZ, P6, !PT ;  /* 0x0000000bfcfc7c10 */ /* 0x000fc4000b7fe4ff */
[----:B------:R-:W-:Y:S02]  /*2cf70*/  IADD3.X R192, R192, UR11, RZ, P3, !PT ;  /* 0x0000000bc0c07c10 */ /* 0x000fe40009ffe4ff */
[----:B----4-:R-:W-:Y:S02]  /*2cf80*/  IADD3 R221, P1, R221, UR9, RZ ;  /* 0x00000009dddd7c10 */ /* 0x010fe4000ff3e0ff */
[----:B---3--:R-:W-:-:S03]  /*2cf90*/  IADD3 R0, P2, R0, UR9, RZ ;  /* 0x0000000900007c10 */ /* 0x008fc6000ff5e0ff */
[----:B------:R-:W-:Y:S04]  /*2cfa0*/  STL [R1+0x2a8], R221 ;  /* 0x0002a8dd01007387 */ /* 0x000fe80000100800 */
[----:B------:R-:W-:Y:S04]  /*2cfb0*/  STL [R1+0x2cc], R206 ;  /* 0x0002ccce01007387 */ /* 0x000fe80000100800 */
[----:B------:R0:W-:Y:S01]  /*2cfc0*/  STL [R1+0x2a0], R0 ;  /* 0x0002a00001007387 */ /* 0x0001e20000100800 */
[----:B------:R-:W-:Y:S02]  /*2cfd0*/  IADD3.X R227, R227, UR11, RZ, P1, !PT ;  /* 0x0000000be3e37c10 */ /* 0x000fe40008ffe4ff */
[----:B------:R-:W-:-:S02]  /*2cfe0*/  IADD3 R228, P1, R228, UR9, RZ ;  /* 0x00000009e4e47c10 */ /* 0x000fc4000ff3e0ff */
[----:B------:R-:W-:Y:S01]  /*2cff0*/  IADD3.X R229, R229, UR11, RZ, P2, !PT ;  /* 0x0000000be5e57c10 */ /* 0x000fe200097fe4ff */
[----:B0-----:R0:W5:Y:S04]  /*2d000*/  LDL.LU R0, [R1+0xe2c] ;  /* 0x000e2c0001007983 */ /* 0x0011680000300800 */
[----:B------:R0:W-:Y:S04]  /*2d010*/  STL [R1+0x2c4], R205 ;  /* 0x0002c4cd01007387 */ /* 0x0001e80000100800 */
[----:B------:R0:W-:Y:S04]  /*2d020*/  STL [R1+0x298], R222 ;  /* 0x000298de01007387 */ /* 0x0001e80000100800 */
[----:B------:R0:W-:Y:S04]  /*2d030*/  STL [R1+0x2bc], R223 ;  /* 0x0002bcdf01007387 */ /* 0x0001e80000100800 */
[----:B------:R0:W-:Y:S04]  /*2d040*/  STL [R1+0x290], R204 ;  /* 0x000290cc01007387 */ /* 0x0001e80000100800 */
[----:B------:R0:W-:Y:S04]  /*2d050*/  STL [R1+0x2b4], R224 ;  /* 0x0002b4e001007387 */ /* 0x0001e80000100800 */
[----:B------:R0:W-:Y:S04]  /*2d060*/  STL [R1+0x288], R203 ;  /* 0x000288cb01007387 */ /* 0x0001e80000100800 */
[----:B------:R0:W-:Y:S01]  /*2d070*/  STL [R1+0x2ac], R225 ;  /* 0x0002ace101007387 */ /* 0x0001e20000100800 */
[----:B------:R-:W-:-:S03]  /*2d080*/  IADD3 R230, P2, R230, UR9, RZ ;  /* 0x00000009e6e67c10 */ /* 0x000fc6000ff5e0ff */
[----:B------:R0:W-:Y:S04]  /*2d090*/  STL [R1+0x280], R226 ;  /* 0x000280e201007387 */ /* 0x0001e80000100800 */
[----:B------:R0:W-:Y:S04]  /*2d0a0*/  STL [R1+0x2a4], R227 ;  /* 0x0002a4e301007387 */ /* 0x0001e80000100800 */
[----:B------:R0:W-:Y:S04]  /*2d0b0*/  STL [R1+0x278], R228 ;  /* 0x000278e401007387 */ /* 0x0001e80000100800 */
[----:B------:R0:W-:Y:S04]  /*2d0c0*/  STL [R1+0x29c], R229 ;  /* 0x00029ce501007387 */ /* 0x0001e80000100800 */
[----:B------:R0:W-:Y:S04]  /*2d0d0*/  STL [R1+0x270], R230 ;  /* 0x000270e601007387 */ /* 0x0001e80000100800 */
[----:B------:R0:W-:Y:S04]  /*2d0e0*/  STL [R1+0x294], R231 ;  /* 0x000294e701007387 */ /* 0x0001e80000100800 */
[----:B------:R0:W-:Y:S04]  /*2d0f0*/  STL [R1+0x268], R232 ;  /* 0x000268e801007387 */ /* 0x0001e80000100800 */
[----:B------:R0:W-:Y:S04]  /*2d100*/  STL [R1+0x28c], R201 ;  /* 0x00028cc901007387 */ /* 0x0001e80000100800 */
[----:B------:R0:W-:Y:S01]  /*2d110*/  STL [R1+0x260], R233 ;  /* 0x000260e901007387 */ /* 0x0001e20000100800 */
[----:B------:R-:W-:-:S03]  /*2d120*/  IADD3.X R236, R236, UR11, RZ, P1, !PT ;  /* 0x0000000becec7c10 */ /* 0x000fc60008ffe4ff */
[----:B------:R0:W-:Y:S01]  /*2d130*/  STL [R1+0x284], R200 ;  /* 0x000284c801007387 */ /* 0x0001e20000100800 */
[----:B------:R-:W-:-:S03]  /*2d140*/  IADD3 R198, P1, R198, UR9, RZ ;  /* 0x00000009c6c67c10 */ /* 0x000fc6000ff3e0ff */
[----:B------:R0:W-:Y:S01]  /*2d150*/  STL [R1+0x258], R234 ;  /* 0x000258ea01007387 */ /* 0x0001e20000100800 */
[----:B------:R-:W-:-:S03]  /*2d160*/  IADD3.X R237, R237, UR11, RZ, P2, !PT ;  /* 0x0000000beded7c10 */ /* 0x000fc600097fe4ff */
        /* <DEDUP_REMOVED lines=24> */
[----:B------:R0:W-:Y:S01]  /*2d2f0*/  STL [R1+0x208], R194 ;  /* 0x000208c201007387 */ /* 0x0001e20000100800 */
[----:B--2---:R-:W-:-:S03]  /*2d300*/  IADD3.X R251, R251, UR11, RZ, P1, !PT ;  /* 0x0000000bfbfb7c10 */ /* 0x004fc60008ffe4ff */
[----:B------:R0:W-:Y:S01]  /*2d310*/  STL [R1+0x22c], R249 ;  /* 0x00022cf901007387 */ /* 0x0001e20000100800 */
[----:B------:R-:W-:-:S03]  /*2d320*/  IADD3.X R193, R193, UR11, RZ, P2, !PT ;  /* 0x0000000bc1c17c10 */ /* 0x000fc600097fe4ff */
[----:B------:R0:W-:Y:S04]  /*2d330*/  STL [R1+0x224], R250 ;  /* 0x000224fa01007387 */ /* 0x0001e80000100800 */
[----:B------:R0:W-:Y:S04]  /*2d340*/  STL [R1+0x21c], R252 ;  /* 0x00021cfc01007387 */ /* 0x0001e80000100800 */
[----:B------:R0:W-:Y:S04]  /*2d350*/  STL [R1+0x204], R192 ;  /* 0x000204c001007387 */ /* 0x0001e80000100800 */
[----:B------:R0:W-:Y:S04]  /*2d360*/  STL [R1+0x214], R251 ;  /* 0x000214fb01007387 */ /* 0x0001e80000100800 */
[----:B------:R0:W-:Y:S01]  /*2d370*/  STL [R1+0x20c], R193 ;  /* 0x00020cc101007387 */ /* 0x0001e20000100800 */
[----:B------:R-:W-:-:S02]  /*2d380*/  WARPGROUP.DEPBAR.LE gsb0, 0x0 ;  /* 0x00008000000079c5 */ /* 0x000fc40000010000 */
[----:B------:R-:W-:Y:S05]  /*2d390*/  @P0 BRA `(.L_x_2) ;  /* 0xfffffea000b80947 */ /* 0x000fea000383ffff */
.L_x_1:
[----:B------:R2:W-:Y:S01]  /*2d3a0*/  STL [R1+0xe3c], R149 ;  /* 0x000e3c9501007387 */ /* 0x0005e20000100800 */
[----:B------:R-:W-:Y:S01]  /*2d3b0*/  F2FP.SATFINITE.E4M3.F32.PACK_AB_MERGE_C R30, R31, R30, RZ ;  /* 0x0000001e1f1e723e */ /* 0x000fe200048070ff */
[----:B------:R-:W-:Y:S01]  /*2d3c0*/  ULDC.64 UR4, c[0x0][0x228] ;  /* 0x00008a0000047ab9 */ /* 0x000fe20000000a00 */
[----:B------:R-:W-:Y:S01]  /*2d3d0*/  F2FP.SATFINITE.E4M3.F32.PACK_AB_MERGE_C R27, R27, R26, RZ ;  /* 0x0000001a1b1b723e */ /* 0x000fe200048070ff */
[----:B------:R-:W3:Y:S01]  /*2d3e0*/  LDL.LU R5, [R1+0x4] ;  /* 0x0000040001057983 */ /* 0x000ee20000300800 */
[----:B------:R-:W-:Y:S01]  /*2d3f0*/  F2FP.SATFINITE.E4M3.F32.PACK_AB_MERGE_C R32, R33, R32, RZ ;  /* 0x000000202120723e */ /* 0x000fe200048070ff */
[----:B------:R-:W-:Y:S02]  /*2d400*/  ULDC UR6, c[0x0][0x22c] ;  /* 0x00008b0000067ab9 */ /* 0x000fe40000000800 */
[----:B--2---:R-:W3:Y:S04]  /*2d410*/  LDL.LU R149, [R1] ;  /* 0x0000000001957983 */ /* 0x004ee80000300800 */
[----:B------:R2:W-:Y:S04]  /*2d420*/  STL [R1+0xe38], R148 ;  /* 0x000e389401007387 */ /* 0x0005e80000100800 */
[----:B--2---:R-:W2:Y:S04]  /*2d430*/  LDL.LU R148, [R1+0x8] ;  /* 0x0000080001947983 */ /* 0x004ea80000300800 */
[----:B------:R-:W2:Y:S04]  /*2d440*/  LDL.LU R3, [R1+0xc] ;  /* 0x00000c0001037983 */ /* 0x000ea80000300800 */
[----:B------:R4:W-:Y:S04]  /*2d450*/  STL [R1+0xe34], R151 ;  /* 0x000e349701007387 */ /* 0x0009e80000100800 */
[----:B----4-:R-:W4:Y:S04]  /*2d460*/  LDL.LU R151, [R1+0x10] ;  /* 0x0000100001977983 */ /* 0x010f280000300800 */
[----:B-1----:R-:W4:Y:S04]  /*2d470*/  LDL.LU R2, [R1+0x14] ;  /* 0x0000140001027983 */ /* 0x002f280000300800 */
[----:B------:R1:W-:Y:S04]  /*2d480*/  STL [R1+0xe30], R150 ;  /* 0x000e309601007387 */ /* 0x0003e80000100800 */
[----:B-1----:R-:W4:Y:S04]  /*2d490*/  LDL.LU R150, [R1+0x18] ;  /* 0x0000180001967983 */ /* 0x002f280000300800 */
[----:B------:R-:W4:Y:S04]  /*2d4a0*/  LDL.LU R4, [R1+0x1c] ;  /* 0x00001c0001047983 */ /* 0x000f280000300800 */
[----:B-----5:R1:W-:Y:S04]  /*2d4b0*/  STL [R1+0xe2c], R0 ;  /* 0x000e2c0001007387 */ /* 0x0203e80000100800 */
[----:B-1----:R-:W4:Y:S04]  /*2d4c0*/  LDL.LU R0, [R1+0x20] ;  /* 0x0000200001007983 */ /* 0x002f280000300800 */
[----:B------:R-:W4:Y:S04]  /*2d4d0*/  LDL.LU R6, [R1+0x24] ;  /* 0x0000240001067983 */ /* 0x000f280000300800 */
[----:B------:R-:W4:Y:S04]  /*2d4e0*/  LDL.LU R17, [R1+0x28] ;  /* 0x0000280001117983 */ /* 0x000f280000300800 */
[----:B------:R-:W4:Y:S04]  /*2d4f0*/  LDL.LU R7, [R1+0x2c] ;  /* 0x00002c0001077983 */ /* 0x000f280000300800 */
[----:B------:R-:W4:Y:S04]  /*2d500*/  LDL.LU R16, [R1+0x30] ;  /* 0x0000300001107983 */ /* 0x000f280000300800 */
[----:B------:R-:W4:Y:S04]  /*2d510*/  LDL.LU R9, [R1+0x34] ;  /* 0x0000340001097983 */ /* 0x000f280000300800 */
[----:B------:R-:W4:Y:S04]  /*2d520*/  LDL.LU R202, [R1+0x38] ;  /* 0x0000380001ca7983 */ /* 0x000f280000300800 */
[----:B------:R-:W4:Y:S04]  /*2d530*/  LDL.LU R8, [R1+0x3c] ;  /* 0x00003c0001087983 */ /* 0x000f280000300800 */
[----:B------:R-:W4:Y:S04]  /*2d540*/  LDL.LU R10, [R1+0x40] ;  /* 0x00004000010a7983 */ /* 0x000f280000300800 */
[----:B0-----:R-:W4:Y:S04]  /*2d550*/  LDL.LU R252, [R1+0x44] ;  /* 0x0000440001fc7983 */ /* 0x001f280000300800 */
        /* <DEDUP_REMOVED lines=107> */
[----:B------:R-:W4:Y:S01]  /*2dc10*/  LDL.LU R193, [R1+0x1f4] ;  /* 0x0001f40001c17983 */ /* 0x000f220000300800 */
[----:B---3--:R-:W-:-:S03]  /*2dc20*/  F2FP.SATFINITE.E4M3.F32.PACK_AB_MERGE_C R5, R5, R149, RZ ;  /* 0x000000950505723e */ /* 0x008fc600048070ff */
[----:B------:R-:W3:Y:S01]  /*2dc30*/  LDL.LU R194, [R1+0x1f8] ;  /* 0x0001f80001c27983 */ /* 0x000ee20000300800 */
[----:B--2---:R-:W-:-:S03]  /*2dc40*/  F2FP.SATFINITE.E4M3.F32.PACK_AB_MERGE_C R3, R3, R148, RZ ;  /* 0x000000940303723e */ /* 0x004fc600048070ff */
[----:B------:R-:W3:Y:S01]  /*2dc50*/  LDL.LU R192, [R1+0x1fc] ;  /* 0x0001fc0001c07983 */ /* 0x000ee20000300800 */
[----:B----4-:R-:W-:-:S03]  /*2dc60*/  F2FP.SATFINITE.E4M3.F32.PACK_AB_MERGE_C R2, R2, R151, RZ ;  /* 0x000000970202723e */ /* 0x010fc600048070ff */
[----:B------:R-:W2:Y:S01]  /*2dc70*/  LDL.LU R149, [R1+0xe3c] ;  /* 0x000e3c0001957983 */ /* 0x000ea20000300800 */
[----:B------:R-:W-:-:S03]  /*2dc80*/  F2FP.SATFINITE.E4M3.F32.PACK_AB_MERGE_C R4, R4, R150, RZ ;  /* 0x000000960404723e */ /* 0x000fc600048070ff */
[----:B------:R-:W2:Y:S01]  /*2dc90*/  LDL.LU R148, [R1+0xe38] ;  /* 0x000e380001947983 */ /* 0x000ea20000300800 */
[----:B------:R-:W-:-:S03]  /*2dca0*/  F2FP.SATFINITE.E4M3.F32.PACK_AB_MERGE_C R6, R6, R0, RZ ;  /* 0x000000000606723e */ /* 0x000fc600048070ff */
[----:B------:R-:W4:Y:S04]  /*2dcb0*/  LDL.LU R151, [R1+0xe34] ;  /* 0x000e340001977983 */ /* 0x000f280000300800 */
[----:B------:R-:W4:Y:S04]  /*2dcc0*/  LDL.LU R150, [R1+0xe30] ;  /* 0x000e300001967983 */ /* 0x000f280000300800 */
[----:B------:R-:W2:Y:S01]  /*2dcd0*/  LDL.LU R0, [R1+0xe2c] ;  /* 0x000e2c0001007983 */ /* 0x000ea20000300800 */
[----:B------:R-:W0:Y:S01]  /*2dce0*/  S2R R31, SR_TID.X ;  /* 0x00000000001f7919 */ /* 0x000e220000002100 */
[----:B------:R-:W-:-:S02]  /*2dcf0*/  F2FP.SATFINITE.E4M3.F32.PACK_AB_MERGE_C R29, R29, R28, RZ ;  /* 0x0000001c1d1d723e */ /* 0x000fc400048070ff */
[----:B------:R-:W-:Y:S02]  /*2dd00*/  F2FP.SATFINITE.E4M3.F32.PACK_AB_MERGE_C R64, R65, R64, RZ ;  /* 0x000000404140723e */ /* 0x000fe400048070ff */
[----:B------:R-:W-:Y:S02]  /*2dd10*/  PRMT R27, R27, 0x5410, R30 ;  /* 0x000054101b1b7816 */ /* 0x000fe4000000001e */
[----:B------:R-:W-:Y:S02]  /*2dd20*/  F2FP.SATFINITE.E4M3.F32.PACK_AB_MERGE_C R7, R7, R17, RZ ;  /* 0x000000110707723e */ /* 0x000fe400048070ff */
[----:B------:R-:W-:Y:S02]  /*2dd30*/  F2FP.SATFINITE.E4M3.F32.PACK_AB_MERGE_C R9, R9, R16, RZ ;  /* 0x000000100909723e */ /* 0x000fe400048070ff */
[----:B------:R-:W-:Y:S02]  /*2dd40*/  F2FP.SATFINITE.E4M3.F32.PACK_AB_MERGE_C R8, R8, R202, RZ ;  /* 0x000000ca0808723e */ /* 0x000fe400048070ff */
[----:B------:R-:W-:-:S02]  /*2dd50*/  F2FP.SATFINITE.E4M3.F32.PACK_AB_MERGE_C R37, R37, R36, RZ ;  /* 0x000000242525723e */ /* 0x000fc400048070ff */
[----:B------:R-:W-:Y:S02]  /*2dd60*/  F2FP.SATFINITE.E4M3.F32.PACK_AB_MERGE_C R39, R39, R38, RZ ;  /* 0x000000262727723e */ /* 0x000fe400048070ff */
[----:B------:R-:W-:Y:S02]  /*2dd70*/  F2FP.SATFINITE.E4M3.F32.PACK_AB_MERGE_C R10, R252, R10, RZ ;  /* 0x0000000afc0a723e */ /* 0x000fe400048070ff */
        /* <DEDUP_REMOVED lines=102> */
[----:B------:R-:W4:Y:S01]  /*2e3e0*/  LDL.LU R196, [R1+0xe24] ;  /* 0x000e240001c47983 */ /* 0x000f220000300800 */
[----:B------:R-:W-:-:S03]  /*2e3f0*/  F2FP.SATFINITE.E4M3.F32.PACK_AB_MERGE_C R193, R193, R195, RZ ;  /* 0x000000c3c1c1723e */ /* 0x000fc600048070ff */
[----:B------:R-:W4:Y:S01]  /*2e400*/  LDL.LU R195, [R1+0xe28] ;  /* 0x000e280001c37983 */ /* 0x000f220000300800 */
[----:B---3--:R-:W-:Y:S02]  /*2e410*/  F2FP.SATFINITE.E4M3.F32.PACK_AB_MERGE_C R192, R192, R194, RZ ;  /* 0x000000c2c0c0723e */ /* 0x008fe400048070ff */
[----:B------:R-:W-:Y:S01]  /*2e420*/  F2FP.SATFINITE.E4M3.F32.PACK_AB_MERGE_C R194, R25, R24, RZ ;  /* 0x0000001819c2723e */ /* 0x000fe200048070ff */
[----:B0-----:R-:W-:Y:S02]  /*2e430*/  IMAD.SHL.U32 R25, R31, 0x40, RZ ;  /* 0x000000401f197824 */ /* 0x001fe400078e00ff */
[----:B--2---:R-:W-:-:S03]  /*2e440*/  VIADD R26, R0, 0xff ;  /* 0x000000ff001a7836 */ /* 0x004fc60000000000 */
[----:B------:R-:W-:Y:S01]  /*2e450*/  LOP3.LUT R25, R25, 0x400, RZ, 0xc0, !PT ;  /* 0x0000040019197812 */ /* 0x000fe200078ec0ff */
[----:B------:R-:W-:Y:S01]  /*2e460*/  VIADD R33, R0, 0x1 ;  /* 0x0000000100217836 */ /* 0x000fe20000000000 */
[----:B------:R-:W-:Y:S02]  /*2e470*/  F2FP.SATFINITE.E4M3.F32.PACK_AB_MERGE_C R28, R35, R34, RZ ;  /* 0x00000022231c723e */ /* 0x000fe400048070ff */
[----:B------:R-:W-:Y:S02]  /*2e480*/  F2FP.SATFINITE.E4M3.F32.PACK_AB_MERGE_C R17, R245, R246, RZ ;  /* 0x000000f6f511723e */ /* 0x000fe400048070ff */
[----:B------:R-:W-:Y:S01]  /*2e490*/  F2FP.SATFINITE.E4M3.F32.PACK_AB_MERGE_C R16, R243, R244, RZ ;  /* 0x000000f4f310723e */ /* 0x000fe200048070ff */
[----:B------:R-:W-:Y:S01]  /*2e4a0*/  BAR.SYNC.DEFER_BLOCKING 0x0 ;  /* 0x0000000000007b1d */ /* 0x000fe20000010000 */
[----:B----4-:R-:W-:-:S04]  /*2e4b0*/  LOP3.LUT R24, R196, 0xf0, RZ, 0xc0, !PT ;  /* 0x000000f0c4187812 */ /* 0x010fc800078ec0ff */
[----:B------:R-:W-:Y:S01]  /*2e4c0*/  IADD3 R25, R25, UR8, R24 ;  /* 0x0000000819197c10 */ /* 0x000fe2000fffe018 */
[----:B------:R-:W-:Y:S01]  /*2e4d0*/  IMAD.SHL.U32 R24, R31, 0x8, RZ ;  /* 0x000000081f187824 */ /* 0x000fe200078e00ff */
[----:B------:R-:W-:Y:S01]  /*2e4e0*/  ISETP.GE.AND P0, PT, R195, UR4, PT ;  /* 0x00000004c3007c0c */ /* 0x000fe2000bf06270 */
[----:B------:R-:W-:-:S03]  /*2e4f0*/  ULDC UR4, c[0x0][0x22c] ;  /* 0x00008b0000047ab9 */ /* 0x000fc60000000800 */
[----:B------:R-:W-:Y:S02]  /*2e500*/  LOP3.LUT R24, R24, 0x300, RZ, 0xc0, !PT ;  /* 0x0000030018187812 */ /* 0x000fe400078ec0ff */
[----:B------:R-:W-:Y:S01]  /*2e510*/  ISETP.LT.AND P1, PT, R26, UR6, !P0 ;  /* 0x000000061a007c0c */ /* 0x000fe2000c721270 */
[----:B------:R-:W-:Y:S01]  /*2e520*/  VIADD R26, R0, 0x2 ;  /* 0x00000002001a7836 */ /* 0x000fe20000000000 */
[----:B------:R-:W-:Y:S01]  /*2e530*/  ISETP.LT.AND P3, PT, R33, UR4, !P0 ;  /* 0x0000000421007c0c */ /* 0x000fe2000c761270 */
[----:B------:R-:W-:Y:S01]  /*2e540*/  ULDC UR4, c[0x0][0x22c] ;  /* 0x00008b0000047ab9 */ /* 0x000fe20000000800 */
[----:B------:R-:W-:Y:S01]  /*2e550*/  IMAD.IADD R65, R24, 0x1, R25 ;  /* 0x0000000118417824 */ /* 0x000fe200078e0219 */
[----:B------:R-:W-:Y:S01]  /*2e560*/  PRMT R24, R5, 0x5410, R2 ;  /* 0x0000541005187816 */ /* 0x000fe20000000002 */
[----:B------:R-:W-:Y:S01]  /*2e570*/  ULDC UR6, c[0x0][0x22c] ;  /* 0x00008b0000067ab9 */ /* 0x000fe20000000800 */
[----:B------:R-:W-:Y:S01]  /*2e580*/  ISETP.LT.AND P5, PT, R26, UR4, !P0 ;  /* 0x000000041a007c0c */ /* 0x000fe2000c7a1270 */
[----:B------:R-:W-:Y:S01]  /*2e590*/  VIADD R33, R0, 0x3 ;  /* 0x0000000300217836 */ /* 0x000fe20000000000 */
[----:B------:R-:W-:Y:S01]  /*2e5a0*/  PRMT R25, R3, 0x5410, R4 ;  /* 0x0000541003197816 */ /* 0x000fe20000000004 */
[----:B------:R-:W-:Y:S01]  /*2e5b0*/  ULDC UR4, c[0x0][0x244] ;  /* 0x0000910000047ab9 */ /* 0x000fe20000000800 */
[----:B------:R-:W-:-:S05]  /*2e5c0*/  PRMT R26, R194, 0x5410, R29 ;  /* 0x00005410c21a7816 */ /* 0x000fca000000001d */
[----:B------:R0:W-:Y:S01]  /*2e5d0*/  STSM.16.M88.4 [R65], R24 ;  /* 0x0000001841007844 */ /* 0x0001e20000000200 */
[----:B------:R-:W-:-:S04]  /*2e5e0*/  LOP3.LUT R2, R31, 0x7f, RZ, 0xc0, !PT ;  /* 0x0000007f1f027812 */ /* 0x000fc800078ec0ff */
[----:B------:R-:W-:Y:S02]  /*2e5f0*/  LEA R2, R2, UR8, 0x4 ;  /* 0x0000000802027c11 */ /* 0x000fe4000f8e20ff */
[----:B0-----:R-:W-:Y:S02]  /*2e600*/  PRMT R24, R6, 0x5410, R9 ;  /* 0x0000541006187816 */ /* 0x001fe40000000009 */
[----:B------:R-:W-:Y:S01]  /*2e610*/  PRMT R25, R7, 0x5410, R8 ;  /* 0x0000541007197816 */ /* 0x000fe20000000008 */
[----:B------:R-:W-:Y:S01]  /*2e620*/  BAR.SYNC.DEFER_BLOCKING 0x0 ;  /* 0x0000000000007b1d */ /* 0x000fe20000010000 */
[----:B------:R-:W-:Y:S02]  /*2e630*/  PRMT R26, R32, 0x5410, R37 ;  /* 0x00005410201a7816 */ /* 0x000fe40000000025 */
[----:B------:R-:W-:-:S03]  /*2e640*/  PRMT R27, R28, 0x5410, R39 ;  /* 0x000054101c1b7816 */ /* 0x000fc60000000027 */
[----:B------:R-:W0:Y:S02]  /*2e650*/  LDS.128 R4, [R2] ;  /* 0x0000000002047984 */ /* 0x000e240000000c00 */
[----:B------:R-:W-:Y:S06]  /*2e660*/  BAR.SYNC.DEFER_BLOCKING 0x0 ;  /* 0x0000000000007b1d */ /* 0x000fec0000010000 */
[----:B------:R1:W-:Y:S02]  /*2e670*/  STSM.16.M88.4 [R65], R24 ;  /* 0x0000001841007844 */ /* 0x0003e40000000200 */
[----:B-1----:R-:W-:-:S02]  /*2e680*/  PRMT R24, R10, 0x5410, R13 ;  /* 0x000054100a187816 */ /* 0x002fc4000000000d */
[----:B------:R-:W-:Y:S01]  /*2e690*/  PRMT R25, R11, 0x5410, R12 ;  /* 0x000054100b197816 */ /* 0x000fe2000000000c */
[----:B------:R-:W-:Y:S01]  /*2e6a0*/  BAR.SYNC.DEFER_BLOCKING 0x0 ;  /* 0x0000000000007b1d */ /* 0x000fe20000010000 */
[----:B------:R-:W-:Y:S02]  /*2e6b0*/  PRMT R26, R40, 0x5410, R45 ;  /* 0x00005410281a7816 */ /* 0x000fe4000000002d */
[----:B------:R-:W-:-:S03]  /*2e6c0*/  PRMT R27, R42, 0x5410, R47 ;  /* 0x000054102a1b7816 */ /* 0x000fc6000000002f */
[----:B------:R-:W1:Y:S02]  /*2e6d0*/  LDS.128 R8, [R2] ;  /* 0x0000000002087984 */ /* 0x000e640000000c00 */
[----:B------:R-:W-:Y:S06]  /*2e6e0*/  BAR.SYNC.DEFER_BLOCKING 0x0 ;  /* 0x0000000000007b1d */ /* 0x000fec0000010000 */
[----:B------:R2:W-:Y:S02]  /*2e6f0*/  STSM.16.M88.4 [R65], R24 ;  /* 0x0000001841007844 */ /* 0x0005e40000000200 */
[----:B--2---:R-:W-:-:S02]  /*2e700*/  PRMT R24, R14, 0x5410, R17 ;  /* 0x000054100e187816 */ /* 0x004fc40000000011 */
[----:B------:R-:W-:Y:S01]  /*2e710*/  PRMT R25, R15, 0x5410, R16 ;  /* 0x000054100f197816 */ /* 0x000fe20000000010 */
[----:B------:R-:W-:Y:S01]  /*2e720*/  BAR.SYNC.DEFER_BLOCKING 0x0 ;  /* 0x0000000000007b1d */ /* 0x000fe20000010000 */
[----:B------:R-:W-:Y:S02]  /*2e730*/  PRMT R26, R48, 0x5410, R53 ;  /* 0x00005410301a7816 */ /* 0x000fe40000000035 */
[----:B------:R-:W-:-:S03]  /*2e740*/  PRMT R27, R50, 0x5410, R55 ;  /* 0x00005410321b7816 */ /* 0x000fc60000000037 */
[----:B------:R-:W2:Y:S02]  /*2e750*/  LDS.128 R12, [R2] ;  /* 0x00000000020c7984 */ /* 0x000ea40000000c00 */
[----:B------:R-:W-:Y:S06]  /*2e760*/  BAR.SYNC.DEFER_BLOCKING 0x0 ;  /* 0x0000000000007b1d */ /* 0x000fec0000010000 */
[----:B------:R3:W-:Y:S02]  /*2e770*/  STSM.16.M88.4 [R65], R24 ;  /* 0x0000001841007844 */ /* 0x0007e40000000200 */
[----:B---3--:R-:W-:-:S02]  /*2e780*/  PRMT R24, R18, 0x5410, R21 ;  /* 0x0000541012187816 */ /* 0x008fc40000000015 */
[----:B------:R-:W-:Y:S01]  /*2e790*/  PRMT R25, R19, 0x5410, R20 ;  /* 0x0000541013197816 */ /* 0x000fe20000000014 */
[----:B------:R-:W-:Y:S01]  /*2e7a0*/  BAR.SYNC.DEFER_BLOCKING 0x0 ;  /* 0x0000000000007b1d */ /* 0x000fe20000010000 */
[----:B------:R-:W-:Y:S02]  /*2e7b0*/  PRMT R26, R56, 0x5410, R61 ;  /* 0x00005410381a7816 */ /* 0x000fe4000000003d */
[----:B------:R-:W-:-:S03]  /*2e7c0*/  PRMT R27, R58, 0x5410, R63 ;  /* 0x000054103a1b7816 */ /* 0x000fc6000000003f */
[----:B------:R-:W3:Y:S02]  /*2e7d0*/  LDS.128 R16, [R2] ;  /* 0x0000000002107984 */ /* 0x000ee40000000c00 */
[----:B------:R-:W-:Y:S06]  /*2e7e0*/  BAR.SYNC.DEFER_BLOCKING 0x0 ;  /* 0x0000000000007b1d */ /* 0x000fec0000010000 */
[----:B------:R4:W-:Y:S02]  /*2e7f0*/  STSM.16.M88.4 [R65], R24 ;  /* 0x0000001841007844 */ /* 0x0009e40000000200 */
[----:B----4-:R-:W-:-:S02]  /*2e800*/  PRMT R24, R22, 0x5410, R153 ;  /* 0x0000541016187816 */ /* 0x010fc40000000099 */
[----:B------:R-:W-:Y:S01]  /*2e810*/  PRMT R25, R23, 0x5410, R152 ;  /* 0x0000541017197816 */ /* 0x000fe20000000098 */
[----:B------:R-:W-:Y:S01]  /*2e820*/  BAR.SYNC.DEFER_BLOCKING 0x0 ;  /* 0x0000000000007b1d */ /* 0x000fe20000010000 */
[----:B------:R-:W-:Y:S02]  /*2e830*/  PRMT R26, R64, 0x5410, R69 ;  /* 0x00005410401a7816 */ /* 0x000fe40000000045 */
[----:B------:R-:W-:-:S03]  /*2e840*/  PRMT R27, R66, 0x5410, R71 ;  /* 0x00005410421b7816 */ /* 0x000fc60000000047 */
[----:B------:R-:W4:Y:S02]  /*2e850*/  LDS.128 R20, [R2] ;  /* 0x0000000002147984 */ /* 0x000f240000000c00 */
[----:B------:R-:W-:Y:S06]  /*2e860*/  BAR.SYNC.DEFER_BLOCKING 0x0 ;  /* 0x0000000000007b1d */ /* 0x000fec0000010000 */
[----:B------:R-:W-:Y:S02]  /*2e870*/  STSM.16.M88.4 [R65], R24 ;  /* 0x0000001841007844 */ /* 0x000fe40000000200 */
[----:B------:R-:W-:Y:S01]  /*2e880*/  BAR.SYNC.DEFER_BLOCKING 0x0 ;  /* 0x0000000000007b1d */ /* 0x000fe20000010000 */
[----:B------:R-:W-:-:S02]  /*2e890*/  F2FP.SATFINITE.E4M3.F32.PACK_AB_MERGE_C R34, R73, R72, RZ ;  /* 0x000000484922723e */ /* 0x000fc400048070ff */
[----:B------:R-:W-:Y:S02]  /*2e8a0*/  F2FP.SATFINITE.E4M3.F32.PACK_AB_MERGE_C R35, R75, R74, RZ ;  /* 0x0000004a4b23723e */ /* 0x000fe400048070ff */
[----:B------:R-:W-:Y:S02]  /*2e8b0*/  ISETP.LT.AND P2, PT, R33, UR6, !P0 ;  /* 0x0000000621007c0c */ /* 0x000fe4000c741270 */
[----:B------:R-:W-:Y:S02]  /*2e8c0*/  PRMT R32, R154, 0x5410, R157 ;  /* 0x000054109a207816 */ /* 0x000fe4000000009d */
[----:B------:R-:W-:Y:S02]  /*2e8d0*/  PRMT R48, R170, 0x5410, R173 ;  /* 0x00005410aa307816 */ /* 0x000fe400000000ad */
[----:B------:R-:W-:Y:S02]  /*2e8e0*/  PRMT R49, R171, 0x5410, R172 ;  /* 0x00005410ab317816 */ /* 0x000fe400000000ac */
[----:B------:R-:W-:-:S02]  /*2e8f0*/  PRMT R50, R104, 0x5410, R109 ;  /* 0x0000541068327816 */ /* 0x000fc4000000006d */
[----:B------:R-:W-:Y:S02]  /*2e900*/  PRMT R51, R106, 0x5410, R111 ;  /* 0x000054106a337816 */ /* 0x000fe4000000006f */
[----:B------:R-:W-:Y:S02]  /*2e910*/  PRMT R52, R174, 0x5410, R177 ;  /* 0x00005410ae347816 */ /* 0x000fe400000000b1 */
[----:B------:R-:W-:Y:S02]  /*2e920*/  PRMT R53, R175, 0x5410, R176 ;  /* 0x00005410af357816 */ /* 0x000fe400000000b0 */
[----:B------:R-:W-:Y:S02]  /*2e930*/  PRMT R54, R112, 0x5410, R117 ;  /* 0x0000541070367816 */ /* 0x000fe40000000075 */
[----:B------:R-:W-:Y:S01]  /*2e940*/  PRMT R55, R114, 0x5410, R119 ;  /* 0x0000541072377816 */ /* 0x000fe20000000077 */
[----:B------:R-:W4:Y:S01]  /*2e950*/  LDS.128 R28, [R2] ;  /* 0x00000000021c7984 */ /* 0x000f220000000c00 */
[----:B------:R-:W-:-:S02]  /*2e960*/  PRMT R33, R155, 0x5410, R156 ;  /* 0x000054109b217816 */ /* 0x000fc4000000009c */
[----:B------:R-:W-:Y:S02]  /*2e970*/  PRMT R56, R178, 0x5410, R181 ;  /* 0x00005410b2387816 */ /* 0x000fe400000000b5 */
[----:B------:R-:W-:Y:S02]  /*2e980*/  PRMT R57, R179, 0x5410, R180 ;  /* 0x00005410b3397816 */ /* 0x000fe400000000b4 */
[----:B------:R-:W-:Y:S02]  /*2e990*/  PRMT R58, R120, 0x5410, R125 ;  /* 0x00005410783a7816 */ /* 0x000fe4000000007d */
[----:B------:R-:W-:Y:S01]  /*2e9a0*/  PRMT R59, R122, 0x5410, R127 ;  /* 0x000054107a3b7816 */ /* 0x000fe2000000007f */
[----:B------:R-:W-:Y:S01]  /*2e9b0*/  BAR.SYNC.DEFER_BLOCKING 0x0 ;  /* 0x0000000000007b1d */ /* 0x000fe20000010000 */
[----:B------:R-:W-:Y:S02]  /*2e9c0*/  PRMT R34, R34, 0x5410, R77 ;  /* 0x0000541022227816 */ /* 0x000fe4000000004d */
[----:B------:R-:W-:-:S02]  /*2e9d0*/  PRMT R35, R35, 0x5410, R78 ;  /* 0x0000541023237816 */ /* 0x000fc4000000004e */
[----:B------:R-:W-:Y:S02]  /*2e9e0*/  PRMT R60, R186, 0x5410, R189 ;  /* 0x00005410ba3c7816 */ /* 0x000fe400000000bd */
[----:B------:R-:W-:Y:S02]  /*2e9f0*/  PRMT R61, R187, 0x5410, R188 ;  /* 0x00005410bb3d7816 */ /* 0x000fe400000000bc */
[----:B------:R-:W-:Y:S02]  /*2ea00*/  PRMT R62, R136, 0x5410, R141 ;  /* 0x00005410883e7816 */ /* 0x000fe4000000008d */
[----:B------:R-:W-:Y:S02]  /*2ea10*/  PRMT R63, R138, 0x5410, R143 ;  /* 0x000054108a3f7816 */ /* 0x000fe4000000008f */
[----:B------:R-:W-:Y:S02]  /*2ea20*/  F2FP.SATFINITE.E4M3.F32.PACK_AB_MERGE_C R149, R149, R148, RZ ;  /* 0x000000949595723e */ /* 0x000fe400048070ff */
[----:B------:R-:W-:-:S02]  /*2ea30*/  F2FP.SATFINITE.E4M3.F32.PACK_AB_MERGE_C R151, R151, R150, RZ ;  /* 0x000000969797723e */ /* 0x000fc400048070ff */
[----:B------:R-:W-:Y:S01]  /*2ea40*/  PRMT R76, R190, 0x5410, R193 ;  /* 0x00005410be4c7816 */ /* 0x000fe200000000c1 */
[----:B------:R-:W-:Y:S01]  /*2ea50*/  IMAD R64, R195, UR4, RZ ;  /* 0x00000004c3407c24 */ /* 0x000fe2000f8e02ff */
[----:B------:R-:W-:Y:S01]  /*2ea60*/  ULDC.64 UR6, c[0x0][0x220] ;  /* 0x0000880000067ab9 */ /* 0x000fe20000000a00 */
[----:B------:R0:W-:Y:S01]  /*2ea70*/  STSM.16.M88.4 [R65], R32 ;  /* 0x0000002041007844 */ /* 0x0001e20000000200 */
[----:B------:R-:W-:Y:S01]  /*2ea80*/  PRMT R77, R191, 0x5410, R192 ;  /* 0x00005410bf4d7816 */ /* 0x000fe200000000c0 */
[----:B------:R-:W-:Y:S01]  /*2ea90*/  ULDC UR4, c[0x0][0x248] ;  /* 0x0000920000047ab9 */ /* 0x000fe20000000800 */
[----:B------:R-:W-:Y:S06]  /*2eaa0*/  BAR.SYNC.DEFER_BLOCKING 0x0 ;  /* 0x0000000000007b1d */ /* 0x000fec0000010000 */
[----:B------:R-:W4:Y:S01]  /*2eab0*/  LDS.128 R24, [R2] ;  /* 0x0000000002187984 */ /* 0x000f220000000c00 */
[----:B0-----:R-:W-:-:S02]  /*2eac0*/  PRMT R32, R158, 0x5410, R161 ;  /* 0x000054109e207816 */ /* 0x001fc400000000a1 */
[----:B------:R-:W-:Y:S02]  /*2ead0*/  PRMT R33, R159, 0x5410, R160 ;  /* 0x000054109f217816 */ /* 0x000fe400000000a0 */
[----:B------:R-:W-:Y:S02]  /*2eae0*/  PRMT R34, R80, 0x5410, R85 ;  /* 0x0000541050227816 */ /* 0x000fe40000000055 */
[----:B------:R-:W-:Y:S01]  /*2eaf0*/  PRMT R35, R82, 0x5410, R87 ;  /* 0x0000541052237816 */ /* 0x000fe20000000057 */
[----:B------:R-:W-:Y:S06]  /*2eb00*/  BAR.SYNC.DEFER_BLOCKING 0x0 ;  /* 0x0000000000007b1d */ /* 0x000fec0000010000 */
[----:B------:R0:W-:Y:S02]  /*2eb10*/  STSM.16.M88.4 [R65], R32 ;  /* 0x0000002041007844 */ /* 0x0001e40000000200 */
        /* <DEDUP_REMOVED lines=15> */
[----:B------:R-:W-:Y:S02]  /*2ec10*/  STSM.16.M88.4 [R65], R32 ;  /* 0x0000002041007844 */ /* 0x000fe40000000200 */
[----:B------:R-:W-:Y:S06]  /*2ec20*/  BAR.SYNC.DEFER_BLOCKING 0x0 ;  /* 0x0000000000007b1d */ /* 0x000fec0000010000 */
[----:B------:R-:W0:Y:S02]  /*2ec30*/  LDS.128 R44, [R2] ;  /* 0x00000000022c7984 */ /* 0x000e240000000c00 */
        /* <DEDUP_REMOVED lines=9> */
[----:B------:R1:W-:Y:S02]  /*2ecd0*/  STSM.16.M88.4 [R65], R56 ;  /* 0x0000003841007844 */ /* 0x0003e40000000200 */
[----:B------:R-:W-:Y:S06]  /*2ece0*/  BAR.SYNC.DEFER_BLOCKING 0x0 ;  /* 0x0000000000007b1d */ /* 0x000fec0000010000 */
[----:B------:R-:W0:Y:S01]  /*2ecf0*/  LDS.128 R52, [R2] ;  /* 0x0000000002347984 */ /* 0x000e220000000c00 */
[----:B-1----:R-:W-:-:S02]  /*2ed00*/  PRMT R56, R182, 0x5410, R185 ;  /* 0x00005410b6387816 */ /* 0x002fc400000000b9 */
[----:B------:R-:W-:Y:S02]  /*2ed10*/  PRMT R57, R183, 0x5410, R184 ;  /* 0x00005410b7397816 */ /* 0x000fe400000000b8 */
[----:B------:R-:W-:Y:S02]  /*2ed20*/  PRMT R58, R128, 0x5410, R133 ;  /* 0x00005410803a7816 */ /* 0x000fe40000000085 */
[----:B------:R-:W-:Y:S01]  /*2ed30*/  PRMT R59, R130, 0x5410, R135 ;  /* 0x00005410823b7816 */ /* 0x000fe20000000087 */
[----:B------:R-:W-:Y:S06]  /*2ed40*/  BAR.SYNC.DEFER_BLOCKING 0x0 ;  /* 0x0000000000007b1d */ /* 0x000fec0000010000 */
[----:B------:R-:W-:Y:S02]  /*2ed50*/  STSM.16.M88.4 [R65], R56 ;  /* 0x0000003841007844 */ /* 0x000fe40000000200 */
[----:B------:R-:W-:Y:S06]  /*2ed60*/  BAR.SYNC.DEFER_BLOCKING 0x0 ;  /* 0x0000000000007b1d */ /* 0x000fec0000010000 */
[----:B------:R-:W1:Y:S02]  /*2ed70*/  LDS.128 R56, [R2] ;  /* 0x0000000002387984 */ /* 0x000e640000000c00 */
[----:B------:R-:W-:Y:S06]  /*2ed80*/  BAR.SYNC.DEFER_BLOCKING 0x0 ;  /* 0x0000000000007b1d */ /* 0x000fec0000010000 */
[----:B------:R-:W-:Y:S02]  /*2ed90*/  STSM.16.M88.4 [R65], R60 ;  /* 0x0000003c41007844 */ /* 0x000fe40000000200 */
[----:B------:R-:W-:Y:S01]  /*2eda0*/  BAR.SYNC.DEFER_BLOCKING 0x0 ;  /* 0x0000000000007b1d */ /* 0x000fe20000010000 */
[----:B------:R-:W-:-:S02]  /*2edb0*/  PRMT R78, R144, 0x5410, R149 ;  /* 0x00005410904e7816 */ /* 0x000fc40000000095 */
[----:B------:R-:W-:-:S03]  /*2edc0*/  PRMT R79, R146, 0x5410, R151 ;  /* 0x00005410924f7816 */ /* 0x000fc60000000097 */
[----:B------:R-:W1:Y:S02]  /*2edd0*/  LDS.128 R60, [R2] ;  /* 0x00000000023c7984 */ /* 0x000e640000000c00 */
[----:B------:R-:W-:Y:S01]  /*2ede0*/  BAR.SYNC.DEFER_BLOCKING 0x0 ;  /* 0x0000000000007b1d */ /* 0x000fe20000010000 */
[----:B------:R-:W-:Y:S01]  /*2edf0*/  IMAD R68, R0, UR4, RZ ;  /* 0x0000000400447c24 */ /* 0x000fe2000f8e02ff */
[----:B------:R-:W-:Y:S02]  /*2ee00*/  IADD3 R3, P6, R64, UR6, RZ ;  /* 0x0000000640037c10 */ /* 0x000fe4000ffde0ff */
[----:B------:R-:W-:Y:S02]  /*2ee10*/  ISETP.LT.AND P4, PT, R0, UR5, !P0 ;  /* 0x0000000500007c0c */ /* 0x000fe4000c781270 */
[----:B------:R-:W-:Y:S01]  /*2ee20*/  LEA.HI.X.SX32 R64, R64, UR7, 0x1, P6 ;  /* 0x0000000740407c11 */ /* 0x000fe2000b0f0eff */
[C---:B------:R-:W-:Y:S01]  /*2ee30*/  VIADD R69, R68.reuse, UR4 ;  /* 0x0000000444457c36 */ /* 0x040fe20008000000 */
[-C--:B------:R-:W-:Y:S01]  /*2ee40*/  IADD3 R66, P6, R68, R3.reuse, RZ ;  /* 0x0000000344427210 */ /* 0x080fe20007fde0ff */
[----:B------:R-:W-:Y:S01]  /*2ee50*/  VIADD R70, R0, 0x4 ;  /* 0x0000000400467836 */ /* 0x000fe20000000000 */
[----:B------:R-:W-:Y:S01]  /*2ee60*/  PRMT R73, R4, 0x7770, RZ ;  /* 0x0000777004497816 */ /* 0x000fe200000000ff */
[----:B------:R-:W-:Y:S01]  /*2ee70*/  ULDC UR5, c[0x0][0x22c] ;  /* 0x00008b0000057ab9 */ /* 0x000fe20000000800 */
[----:B------:R2:W-:Y:S01]  /*2ee80*/  STSM.16.M88.4 [R65], R76 ;  /* 0x0000004c41007844 */ /* 0x0005e20000000200 */
[----:B------:R-:W-:Y:S01]  /*2ee90*/  LEA.HI.X.SX32 R67, R68, R64, 0x1, P6 ;  /* 0x0000004044437211 */ /* 0x000fe200030f0eff */
[----:B------:R-:W-:Y:S01]  /*2eea0*/  ULDC UR6, c[0x0][0x248] ;  /* 0x0000920000067ab9 */ /* 0x000fe20000000800 */
[----:B------:R-:W-:Y:S01]  /*2eeb0*/  PRMT R75, R4, 0x7771, RZ ;  /* 0x00007771044b7816 */ /* 0x000fe200000000ff */
[----:B------:R-:W-:Y:S01]  /*2eec0*/  BAR.SYNC.DEFER_BLOCKING 0x0 ;  /* 0x0000000000007b1d */ /* 0x000fe20000010000 */
[C---:B------:R-:W-:Y:S01]  /*2eed0*/  IADD3 R68, P6, R69.reuse, R3, RZ ;  /* 0x0000000345447210 */ /* 0x040fe20007fde0ff */
[----:B------:R-:W-:-:S03]  /*2eee0*/  VIADD R72, R69, UR4 ;  /* 0x0000000445487c36 */ /* 0x000fc60008000000 */
[----:B------:R-:W-:Y:S01]  /*2eef0*/  LEA.HI.X.SX32 R69, R69, R64, 0x1, P6 ;  /* 0x0000004045457211 */ /* 0x000fe200030f0eff */
[----:B------:R-:W-:Y:S01]  /*2ef00*/  ULDC UR7, c[0x0][0x22c] ;  /* 0x00008b0000077ab9 */ /* 0x000fe20000000800 */
[----:B--2---:R-:W-:Y:S01]  /*2ef10*/  VIADD R65, R0, 0x5 ;  /* 0x0000000500417836 */ /* 0x004fe20000000000 */
[----:B------:R2:W-:Y:S01]  /*2ef20*/  @P4 STG.E.U8 desc[UR16][R66.64], R73 ;  /* 0x0000004942004986 */ /* 0x0005e2000c101110 */
[----:B------:R-:W-:Y:S01]  /*2ef30*/  ISETP.LT.AND P4, PT, R70, UR5, !P0 ;  /* 0x0000000546007c0c */ /* 0x000fe2000c781270 */
[----:B------:R-:W-:Y:S01]  /*2ef40*/  ULDC UR5, c[0x0][0x22c] ;  /* 0x00008b0000057ab9 */ /* 0x000fe20000000800 */
[----:B------:R-:W-:-:S04]  /*2ef50*/  IADD3 R70, P6, R72, R3, RZ ;  /* 0x0000000348467210 */ /* 0x000fc80007fde0ff */
[CC--:B------:R-:W-:Y:S01]  /*2ef60*/  LEA.HI.X.SX32 R71, R72.reuse, R64.reuse, 0x1, P6 ;  /* 0x0000004048477211 */ /* 0x0c0fe200030f0eff */
[----:B------:R-:W-:Y:S01]  /*2ef70*/  VIADD R72, R72, UR4 ;  /* 0x0000000448487c36 */ /* 0x000fe20008000000 */
[----:B------:R3:W-:Y:S01]  /*2ef80*/  @P3 STG.E.U8 desc[UR16][R68.64], R75 ;  /* 0x0000004b44003986 */ /* 0x0007e2000c101110 */
[----:B------:R-:W-:Y:S01]  /*2ef90*/  ISETP.LT.AND P3, PT, R65, UR5, !P0 ;  /* 0x0000000541007c0c */ /* 0x000fe2000c761270 */
[----:B------:R-:W-:Y:S01]  /*2efa0*/  ULDC UR5, c[0x0][0x22c] ;  /* 0x00008b0000057ab9 */ /* 0x000fe20000000800 */
[----:B--2---:R-:W-:Y:S01]  /*2efb0*/  PRMT R73, R5, 0x7770, RZ ;  /* 0x0000777005497816 */ /* 0x004fe200000000ff */
[----:B------:R-:W-:Y:S01]  /*2efc0*/  VIADD R67, R0, 0x6 ;  /* 0x0000000600437836 */ /* 0x000fe20000000000 */
[C---:B------:R-:W-:Y:S01]  /*2efd0*/  IADD3 R66, P6, R72.reuse, R3, RZ ;  /* 0x0000000348427210 */ /* 0x040fe20007fde0ff */
[C---:B------:R-:W-:Y:S02]  /*2efe0*/  VIADD R65, R72.reuse, UR4 ;  /* 0x0000000448417c36 */ /* 0x040fe40008000000 */
[----:B------:R2:W-:Y:S01]  /*2eff0*/  @P5 STG.E.U8 desc[UR16][R70.64], R73 ;  /* 0x0000004946005986 */ /* 0x0005e2000c101110 */
[----:B------:R-:W-:Y:S01]  /*2f000*/  ISETP.LT.AND P5, PT, R67, UR5, !P0 ;  /* 0x0000000543007c0c */ /* 0x000fe2000c7a1270 */
[----:B------:R-:W-:Y:S01]  /*2f010*/  ULDC UR5, c[0x0][0x22c] ;  /* 0x00008b0000057ab9 */ /* 0x000fe20000000800 */
[----:B------:R-:W-:-:S02]  /*2f020*/  LEA.HI.X.SX32 R67, R72, R64, 0x1, P6 ;  /* 0x0000004048437211 */ /* 0x000fc400030f0eff */
[-C--:B---3--:R-:W-:Y:S01]  /*2f030*/  IADD3 R68, P6, R65, R3.reuse, RZ ;  /* 0x0000000341447210 */ /* 0x088fe20007fde0ff */
[----:B------:R-:W-:Y:S01]  /*2f040*/  VIADD R72, R0, 0x7 ;  /* 0x0000000700487836 */ /* 0x000fe20000000000 */
[----:B------:R-:W-:Y:S02]  /*2f050*/  PRMT R75, R5, 0x7771, RZ ;  /* 0x00007771054b7816 */ /* 0x000fe400000000ff */
[CC--:B------:R-:W-:Y:S01]  /*2f060*/  LEA.HI.X.SX32 R69, R65.reuse, R64.reuse, 0x1, P6 ;  /* 0x0000004041457211 */ /* 0x0c0fe200030f0eff */
[----:B------:R-:W-:Y:S01]  /*2f070*/  VIADD R65, R65, UR4 ;  /* 0x0000000441417c36 */ /* 0x000fe20008000000 */
[----:B--2---:R-:W-:Y:S01]  /*2f080*/  PRMT R73, R6, 0x7770, RZ ;  /* 0x0000777006497816 */ /* 0x004fe200000000ff */
[----:B------:R2:W-:Y:S01]  /*2f090*/  @P2 STG.E.U8 desc[UR16][R66.64], R75 ;  /* 0x0000004b42002986 */ /* 0x0005e2000c101110 */
[----:B------:R-:W-:Y:S01]  /*2f0a0*/  VIADD R71, R0, 0x8 ;  /* 0x0000000800477836 */ /* 0x000fe20000000000 */
[----:B------:R-:W-:Y:S01]  /*2f0b0*/  ISETP.LT.AND P2, PT, R72, UR5, !P0 ;  /* 0x0000000548007c0c */ /* 0x000fe2000c741270 */
[C---:B------:R-:W-:Y:S01]  /*2f0c0*/  VIADD R72, R65.reuse, UR4 ;  /* 0x0000000441487c36 */ /* 0x040fe20008000000 */
[----:B------:R-:W-:Y:S01]  /*2f0d0*/  IADD3 R70, P6, R65, R3, RZ ;  /* 0x0000000341467210 */ /* 0x000fe20007fde0ff */
[----:B------:R-:W-:Y:S01]  /*2f0e0*/  ULDC UR5, c[0x0][0x22c] ;  /* 0x00008b0000057ab9 */ /* 0x000fe20000000800 */
[----:B------:R3:W-:Y:S01]  /*2f0f0*/  @P4 STG.E.U8 desc[UR16][R68.64], R73 ;  /* 0x0000004944004986 */ /* 0x0007e2000c101110 */
[----:B------:R-:W-:Y:S01]  /*2f100*/  ISETP.LT.AND P4, PT, R71, UR5, !P0 ;  /* 0x0000000547007c0c */ /* 0x000fe2000c781270 */
[----:B------:R-:W-:Y:S01]  /*2f110*/  ULDC UR5, c[0x0][0x22c] ;  /* 0x00008b0000057ab9 */ /* 0x000fe20000000800 */
[----:B------:R-:W-:-:S02]  /*2f120*/  LEA.HI.X.SX32 R71, R65, R64, 0x1, P6 ;  /* 0x0000004041477211 */ /* 0x000fc400030f0eff */
[-C--:B--2---:R-:W-:Y:S01]  /*2f130*/  IADD3 R66, P6, R72, R3.reuse, RZ ;  /* 0x0000000348427210 */ /* 0x084fe20007fde0ff */
[----:B------:R-:W-:Y:S01]  /*2f140*/  VIADD R65, R0, 0x9 ;  /* 0x0000000900417836 */ /* 0x000fe20000000000 */
[----:B------:R-:W-:Y:S02]  /*2f150*/  PRMT R75, R6, 0x7771, RZ ;  /* 0x00007771064b7816 */ /* 0x000fe400000000ff */
[CC--:B------:R-:W-:Y:S01]  /*2f160*/  LEA.HI.X.SX32 R67, R72.reuse, R64.reuse, 0x1, P6 ;  /* 0x0000004048437211 */ /* 0x0c0fe200030f0eff */
[----:B------:R-:W-:Y:S01]  /*2f170*/  VIADD R72, R72, UR4 ;  /* 0x0000000448487c36 */ /* 0x000fe20008000000 */
[----:B---3--:R-:W-:Y:S01]  /*2f180*/  PRMT R73, R7, 0x7770, RZ ;  /* 0x0000777007497816 */ /* 0x008fe200000000ff */
[----:B------:R2:W-:Y:S01]  /*2f190*/  @P3 STG.E.U8 desc[UR16][R70.64], R75 ;  /* 0x0000004b46003986 */ /* 0x0005e2000c101110 */
[----:B------:R-:W-:Y:S01]  /*2f1a0*/  VIADD R69, R0, 0xa ;  /* 0x0000000a00457836 */ /* 0x000fe20000000000 */
[----:B------:R-:W-:Y:S01]  /*2f1b0*/  ISETP.LT.AND P3, PT, R65, UR5, !P0 ;  /* 0x0000000541007c0c */ /* 0x000fe2000c761270 */
[C---:B------:R-:W-:Y:S01]  /*2f1c0*/  VIADD R65, R72.reuse, UR4 ;  /* 0x0000000448417c36 */ /* 0x040fe20008000000 */
[C---:B------:R-:W-:Y:S01]  /*2f1d0*/  IADD3 R68, P6, R72.reuse, R3, RZ ;  /* 0x0000000348447210 */ /* 0x040fe20007fde0ff */
        /* <DEDUP_REMOVED lines=21> */
[-C--:B--2---:R-:W-:Y:S02]  /*2f330*/  IADD3 R68, P6, R72, R3.reuse, RZ ;  /* 0x0000000348447210 */ /* 0x084fe40007fde0ff */
[----:B------:R-:W-:Y:S01]  /*2f340*/  PRMT R75, R4, 0x7773, RZ ;  /* 0x00007773044b7816 */ /* 0x000fe200000000ff */
[----:B------:R-:W-:Y:S01]  /*2f350*/  VIADD R4, R0, 0xd ;  /* 0x0000000d00047836 */ /* 0x000fe20000000000 */
[CC--:B------:R-:W-:Y:S01]  /*2f360*/  LEA.HI.X.SX32 R69, R72.reuse, R64.reuse, 0x1, P6 ;  /* 0x0000004048457211 */ /* 0x0c0fe200030f0eff */
[----:B------:R-:W-:Y:S01]  /*2f370*/  VIADD R72, R72, UR4 ;  /* 0x0000000448487c36 */ /* 0x000fe20008000000 */
[----:B---3--:R-:W-:Y:S01]  /*2f380*/  PRMT R73, R5, 0x7772, RZ ;  /* 0x0000777205497816 */ /* 0x008fe200000000ff */
[----:B------:R2:W-:Y:S01]  /*2f390*/  @P3 STG.E.U8 desc[UR16][R66.64], R75 ;  /* 0x0000004b42003986 */ /* 0x0005e2000c101110 */
[----:B------:R-:W-:Y:S01]  /*2f3a0*/  ISETP.LT.AND P3, PT, R4, UR5, !P0 ;  /* 0x0000000504007c0c */ /* 0x000fe2000c761270 */
[----:B------:R-:W-:Y:S01]  /*2f3b0*/  VIADD R4, R0, 0xe ;  /* 0x0000000e00047836 */ /* 0x000fe20000000000 */
[C---:B------:R-:W-:Y:S01]  /*2f3c0*/  IADD3 R70, P6, R72.reuse, R3, RZ ;  /* 0x0000000348467210 */ /* 0x040fe20007fde0ff */
[----:B------:R-:W-:Y:S01]  /*2f3d0*/  VIADD R65, R72, UR4 ;  /* 0x0000000448417c36 */ /* 0x000fe20008000000 */
[----:B------:R-:W-:Y:S01]  /*2f3e0*/  ULDC UR5, c[0x0][0x22c] ;  /* 0x00008b0000057ab9 */ /* 0x000fe20000000800 */
[----:B------:R3:W-:Y:S01]  /*2f3f0*/  @P5 STG.E.U8 desc[UR16][R68.64], R73 ;  /* 0x0000004944005986 */ /* 0x0007e2000c101110 */
[----:B------:R-:W-:Y:S01]  /*2f400*/  ISETP.LT.AND P5, PT, R4, UR5, !P0 ;  /* 0x0000000504007c0c */ /* 0x000fe2000c7a1270 */
[----:B------:R-:W-:Y:S01]  /*2f410*/  ULDC UR5, c[0x0][0x22c] ;  /* 0x00008b0000057ab9 */ /* 0x000fe20000000800 */
[----:B------:R-:W-:-:S02]  /*2f420*/  LEA.HI.X.SX32 R71, R72, R64, 0x1, P6 ;  /* 0x0000004048477211 */ /* 0x000fc400030f0eff */
[-C--:B------:R-:W-:Y:S01]  /*2f430*/  IADD3 R4, P6, R65, R3.reuse, RZ ;  /* 0x0000000341047210 */ /* 0x080fe20007fde0ff */
[----:B--2---:R-:W-:Y:S01]  /*2f440*/  VIADD R66, R0, 0xf ;  /* 0x0000000f00427836 */ /* 0x004fe20000000000 */
        /* <DEDUP_REMOVED lines=14> */
[-C--:B------:R-:W-:Y:S02]  /*2f530*/  IADD3 R68, P6, R72, R3.reuse, RZ ;  /* 0x0000000348447210 */ /* 0x080fe40007fde0ff */
[----:B--2---:R-:W-:Y:S01]  /*2f540*/  PRMT R75, R6, 0x7773, RZ ;  /* 0x00007773064b7816 */ /* 0x004fe200000000ff */
[----:B------:R-:W-:Y:S01]  /*2f550*/  VIADD R6, R0, 0x11 ;  /* 0x0000001100067836 */ /* 0x000fe20000000000 */
[CC--:B------:R-:W-:Y:S01]  /*2f560*/  LEA.HI.X.SX32 R69, R72.reuse, R64.reuse, 0x1, P6 ;  /* 0x0000004048457211 */ /* 0x0c0fe200030f0eff */
[----:B------:R-:W-:Y:S01]  /*2f570*/  VIADD R72, R72, UR4 ;  /* 0x0000000448487c36 */ /* 0x000fe20008000000 */
[----:B---3--:R-:W-:Y:S01]  /*2f580*/  PRMT R73, R7, 0x7772, RZ ;  /* 0x0000777207497816 */ /* 0x008fe200000000ff */
[----:B------:R-:W-:Y:S01]  /*2f590*/  VIADD R5, R0, 0x12 ;  /* 0x0000001200057836 */ /* 0x000fe20000000000 */
[----:B------:R2:W-:Y:S01]  /*2f5a0*/  @P3 STG.E.U8 desc[UR16][R66.64], R75 ;  /* 0x0000004b42003986 */ /* 0x0005e2000c101110 */
        /* <DEDUP_REMOVED lines=8> */
[-C--:B------:R-:W-:Y:S02]  /*2f630*/  IADD3 R6, P6, R65, R3.reuse, RZ ;  /* 0x0000000341067210 */ /* 0x080fe40007fde0ff */
[----:B------:R-:W-:Y:S01]  /*2f640*/  PRMT R71, R7, 0x7773, RZ ;  /* 0x0000777307477816 */ /* 0x000fe200000000ff */
[----:B--2---:R-:W-:Y:S01]  /*2f650*/  VIADD R66, R0, 0x13 ;  /* 0x0000001300427836 */ /* 0x004fe20000000000 */
        /* <DEDUP_REMOVED lines=18> */
[----:B------:R-:W-:Y:S01]  /*2f780*/  PRMT R71, R9, 0x7770, RZ ;  /* 0x0000777009477816 */ /* 0x000fe200000000ff */
[----:B------:R2:W-:Y:S01]  /*2f790*/  @P3 STG.E.U8 desc[UR16][R66.64], R69 ;  /* 0x0000004542003986 */ /* 0x0005e2000c101110 */
[----:B---3--:R-:W-:Y:S01]  /*2f7a0*/  VIADD R7, R0, 0x16 ;  /* 0x0000001600077836 */ /* 0x008fe20000000000 */
        /* <DEDUP_REMOVED lines=61> */
[----:B------:R-:W-:Y:S01]  /*2fb80*/  PRMT R65, R9, 0x7772, RZ ;  /* 0x0000777209417816 */ /* 0x000fe200000000ff */
[----:B---3--:R-:W-:Y:S01]  /*2fb90*/  VIADD R5, R0, 0x1e ;  /* 0x0000001e00057836 */ /* 0x008fe20000000000 */
[----:B------:R2:W-:Y:S01]  /*2fba0*/  @P3 STG.E.U8 desc[UR16][R6.64], R69 ;  /* 0x0000004506003986 */ /* 0x0005e2000c101110 */
[----:B------:R-:W-:Y:S01]  /*2fbb0*/  ISETP.LT.AND P3, PT, R8, UR5, !P0 ;  /* 0x0000000508007c0c */ /* 0x000fe2000c761270 */
[----:B------:R-:W-:Y:S01]  /*2fbc0*/  ULDC UR5, c[0x0][0x22c] ;  /* 0x00008b0000057ab9 */ /* 0x000fe20000000800 */
[CC--:B------:R-:W-:Y:S01]  /*2fbd0*/  IADD3 R4, P6, R68.reuse, R3.reuse, RZ ;  /* 0x0000000344047210 */ /* 0x0c0fe20007fde0ff */
[----:B------:R3:W-:Y:S01]  /*2fbe0*/  @P5 STG.E.U8 desc[UR16][R66.64], R65 ;  /* 0x0000004142005986 */ /* 0x0007e2000c101110 */
[----:B------:R-:W-:Y:S01]  /*2fbf0*/  ISETP.LT.AND P5, PT, R5, UR5, !P0 ;  /* 0x0000000505007c0c */ /* 0x000fe2000c7a1270 */
[C---:B------:R-:W-:Y:S01]  /*2fc00*/  VIADD R8, R68.reuse, UR4 ;  /* 0x0000000444087c36 */ /* 0x040fe20008000000 */
[----:B------:R-:W-:Y:S01]  /*2fc10*/  LEA.HI.X.SX32 R5, R68, R64, 0x1, P6 ;  /* 0x0000004044057211 */ /* 0x000fe200030f0eff */
[----:B------:R-:W-:Y:S01]  /*2fc20*/  ULDC UR5, c[0x0][0x22c] ;  /* 0x00008b0000057ab9 */ /* 0x000fe20000000800 */
[----:B--2---:R-:W-:Y:S01]  /*2fc30*/  PRMT R69, R9, 0x7773, RZ ;  /* 0x0000777309457816 */ /* 0x004fe200000000ff */
[----:B------:R-:W-:Y:S01]  /*2fc40*/  VIADD R9, R0, 0x1f ;  /* 0x0000001f00097836 */ /* 0x000fe20000000000 */
[----:B------:R-:W-:-:S03]  /*2fc50*/  IADD3 R6, P6, R8, R3, RZ ;  /* 0x0000000308067210 */ /* 0x000fc60007fde0ff */
[----:B------:R2:W-:Y:S01]  /*2fc60*/  @P2 STG.E.U8 desc[UR16][R4.64], R69 ;  /* 0x0000004504002986 */ /* 0x0005e2000c101110 */
[----:B------:R-:W-:Y:S01]  /*2fc70*/  ISETP.LT.AND P2, PT, R9, UR5, !P0 ;  /* 0x0000000509007c0c */ /* 0x000fe2000c741270 */
[C---:B------:R-:W-:Y:S01]  /*2fc80*/  VIADD R9, R8.reuse, UR4 ;  /* 0x0000000408097c36 */ /* 0x040fe20008000000 */
[----:B------:R-:W-:Y:S01]  /*2fc90*/  LEA.HI.X.SX32 R7, R8, R64, 0x1, P6 ;  /* 0x0000004008077211 */ /* 0x000fe200030f0eff */
[----:B---3--:R-:W-:Y:S01]  /*2fca0*/  VIADD R66, R0, 0x20 ;  /* 0x0000002000427836 */ /* 0x008fe20000000000 */
[----:B------:R-:W-:Y:S01]  /*2fcb0*/  PRMT R67, R10, 0x7772, RZ ;  /* 0x000077720a437816 */ /* 0x000fe200000000ff */
[C---:B------:R-:W-:Y:S01]  /*2fcc0*/  VIADD R65, R9.reuse, UR4 ;  /* 0x0000000409417c36 */ /* 0x040fe20008000000 */
[----:B------:R-:W-:Y:S01]  /*2fcd0*/  IADD3 R8, P6, R9, R3, RZ ;  /* 0x0000000309087210 */ /* 0x000fe20007fde0ff */
[----:B------:R-:W-:-:S03]  /*2fce0*/  ULDC UR5, c[0x0][0x22c] ;  /* 0x00008b0000057ab9 */ /* 0x000fc60000000800 */
[-C--:B------:R-:W-:Y:S02]  /*2fcf0*/  LEA.HI.X.SX32 R9, R9, R64.reuse, 0x1, P6 ;  /* 0x0000004009097211 */ /* 0x080fe400030f0eff */
[CC--:B--2---:R-:W-:Y:S02]  /*2fd00*/  IADD3 R4, P6, R65.reuse, R3.reuse, RZ ;  /* 0x0000000341047210 */ /* 0x0c4fe40007fde0ff */
[----:B------:R-:W-:Y:S01]  /*2fd10*/  PRMT R71, R10, 0x7773, RZ ;  /* 0x000077730a477816 */ /* 0x000fe200000000ff */
[----:B------:R-:W-:Y:S01]  /*2fd20*/  VIADD R10, R0, 0x21 ;  /* 0x00000021000a7836 */ /* 0x000fe20000000000 */
[CC--:B------:R-:W-:Y:S01]  /*2fd30*/  LEA.HI.X.SX32 R5, R65.reuse, R64.reuse, 0x1, P6 ;  /* 0x0000004041057211 */ /* 0x0c0fe200030f0eff */
[----:B------:R2:W-:Y:S01]  /*2fd40*/  @P4 STG.E.U8 desc[UR16][R6.64], R67 ;  /* 0x0000004306004986 */ /* 0x0005e2000c101110 */
[----:B------:R-:W-:Y:S01]  /*2fd50*/  VIADD R65, R65, UR4 ;  /* 0x0000000441417c36 */ /* 0x000fe20008000000 */
[----:B------:R-:W-:Y:S01]  /*2fd60*/  ISETP.LT.AND P4, PT, R66, UR5, !P0 ;  /* 0x0000000542007c0c */ /* 0x000fe2000c781270 */
[----:B------:R-:W-:Y:S01]  /*2fd70*/  ULDC UR5, c[0x0][0x22c] ;  /* 0x00008b0000057ab9 */ /* 0x000fe20000000800 */
[----:B------:R-:W-:Y:S01]  /*2fd80*/  PRMT R69, R11, 0x7772, RZ ;  /* 0x000077720b457816 */ /* 0x000fe200000000ff */
[----:B------:R3:W-:Y:S01]  /*2fd90*/  @P3 STG.E.U8 desc[UR16][R8.64], R71 ;  /* 0x0000004708003986 */ /* 0x0007e2000c101110 */
[----:B------:R-:W-:Y:S01]  /*2fda0*/  ISETP.LT.AND P3, PT, R10, UR5, !P0 ;  /* 0x000000050a007c0c */ /* 0x000fe2000c761270 */
[C---:B------:R-:W-:Y:S01]  /*2fdb0*/  VIADD R10, R65.reuse, UR4 ;  /* 0x00000004410a7c36 */ /* 0x040fe20008000000 */
[----:B------:R-:W-:Y:S01]  /*2fdc0*/  ULDC UR5, c[0x0][0x22c] ;  /* 0x00008b0000057ab9 */ /* 0x000fe20000000800 */
[----:B--2---:R-:W-:Y:S01]  /*2fdd0*/  VIADD R7, R0, 0x22 ;  /* 0x0000002200077836 */ /* 0x004fe20000000000 */
[----:B------:R-:W-:Y:S01]  /*2fde0*/  IADD3 R6, P6, R65, R3, RZ ;  /* 0x0000000341067210 */ /* 0x000fe20007fde0ff */
[----:B------:R2:W-:Y:S03]  /*2fdf0*/  @P5 STG.E.U8 desc[UR16][R4.64], R69 ;  /* 0x0000004504005986 */ /* 0x0005e6000c101110 */
[----:B------:R-:W-:Y:S01]  /*2fe00*/  ISETP.LT.AND P5, PT, R7, UR5, !P0 ;  /* 0x0000000507007c0c */ /* 0x000fe2000c7a1270 */
[----:B------:R-:W-:Y:S01]  /*2fe10*/  ULDC UR5, c[0x0][0x22c] ;  /* 0x00008b0000057ab9 */ /* 0x000fe20000000800 */
[----:B------:R-:W-:-:S02]  /*2fe20*/  LEA.HI.X.SX32 R7, R65, R64, 0x1, P6 ;  /* 0x0000004041077211 */ /* 0x000fc400030f0eff */
[-C--:B---3--:R-:W-:Y:S02]  /*2fe30*/  IADD3 R8, P6, R10, R3.reuse, RZ ;  /* 0x000000030a087210 */ /* 0x088fe40007fde0ff */
[----:B------:R-:W-:Y:S01]  /*2fe40*/  PRMT R67, R11, 0x7773, RZ ;  /* 0x000077730b437816 */ /* 0x000fe200000000ff */
[----:B------:R-:W-:Y:S01]  /*2fe50*/  VIADD R11, R0, 0x23 ;  /* 0x00000023000b7836 */ /* 0x000fe20000000000 */
[CC--:B------:R-:W-:Y:S01]  /*2fe60*/  LEA.HI.X.SX32 R9, R10.reuse, R64.reuse, 0x1, P6 ;  /* 0x000000400a097211 */ /* 0x0c0fe200030f0eff */
[----:B------:R-:W-:Y:S01]  /*2fe70*/  VIADD R10, R10, UR4 ;  /* 0x000000040a0a7c36 */ /* 0x000fe20008000000 */
[----:B--2---:R-:W-:Y:S01]  /*2fe80*/  PRMT R69, R12, 0x7770, RZ ;  /* 0x000077700c457816 */ /* 0x004fe200000000ff */
        /* <DEDUP_REMOVED lines=10> */
[CC--:B--2---:R-:W-:Y:S01]  /*2ff30*/  IADD3 R6, P6, R11.reuse, R3.reuse, RZ ;  /* 0x000000030b067210 */ /* 0x0c4fe20007fde0ff */
        /* <DEDUP_REMOVED lines=244> */
[----:B----4-:R-:W-:Y:S01]  /*30e80*/  PRMT R13, R20, 0x7770, RZ ;  /* 0x00007770140d7816 */ /* 0x010fe200000000ff */
        /* <DEDUP_REMOVED lines=618> */
[CC--:B--2---:R-:W-:Y:S02]  /*33530*/  IADD3 R6, P6, R11.reuse, R3.reuse, RZ ;  /* 0x000000030b067210 */ /* 0x0c4fe40007fde0ff */
[----:B------:R-:W-:Y:S01]  /*33540*/  PRMT R15, R42, 0x7773, RZ ;  /* 0x000077732a0f7816 */ /* 0x000fe200000000ff */
[C---:B------:R-:W-:Y:S01]  /*33550*/  VIADD R10, R0.reuse, 0x91 ;  /* 0x00000091000a7836 */ /* 0x040fe20000000000 */
[CC--:B------:R-:W-:Y:S01]  /*33560*/  LEA.HI.X.SX32 R7, R11.reuse, R64.reuse, 0x1, P6 ;  /* 0x000000400b077211 */ /* 0x0c0fe200030f0eff */
[----:B------:R-:W-:Y:S01]  /*33570*/  VIADD R11, R11, UR4 ;  /* 0x000000040b0b7c36 */ /* 0x000fe20008000000 */
[----:B---3--:R-:W-:Y:S01]  /*33580*/  PRMT R13, R43, 0x7772, RZ ;  /* 0x000077722b0d7816 */ /* 0x008fe200000000ff */
[----:B------:R2:W-:Y:S01]  /*33590*/  @P3 STG.E.U8 desc[UR16][R4.64], R15 ;  /* 0x0000000f04003986 */ /* 0x0005e2000c101110 */
[----:B------:R-:W-:Y:S01]  /*335a0*/  VIADD R9, R0, 0x92 ;  /* 0x0000009200097836 */ /* 0x000fe20000000000 */
[----:B------:R-:W-:Y:S01]  /*335b0*/  ISETP.LT.AND P3, PT, R10, UR5, !P0 ;  /* 0x000000050a007c0c */ /* 0x000fe2000c761270 */
[----:B------:R-:W-:Y:S01]  /*335c0*/  ULDC UR5, c[0x0][0x22c] ;  /* 0x00008b0000057ab9 */ /* 0x000fe20000000800 */
[----:B------:R0:W-:Y:S01]  /*335d0*/  @P5 STG.E.U8 desc[UR16][R6.64], R13 ;  /* 0x0000000d06005986 */ /* 0x0001e2000c101110 */
[-C--:B------:R-:W-:Y:S01]  /*335e0*/  IADD3 R8, P5, R11, R3.reuse, RZ ;  /* 0x000000030b087210 */ /* 0x080fe20007fbe0ff */
[----:B------:R-:W-:Y:S01]  /*335f0*/  ULDC UR4, c[0x0][0x248] ;  /* 0x0000920000047ab9 */ /* 0x000fe20000000800 */
[----:B------:R-:W-:Y:S01]  /*33600*/  ISETP.LT.AND P6, PT, R9, UR5, !P0 ;  /* 0x0000000509007c0c */ /* 0x000fe2000c7c1270 */
[C---:B------:R-:W-:Y:S01]  /*33610*/  VIADD R10, R11.reuse, UR4 ;  /* 0x000000040b0a7c36 */ /* 0x040fe20008000000 */
[----:B------:R-:W-:Y:S01]  /*33620*/  LEA.HI.X.SX32 R9, R11, R64, 0x1, P5 ;  /* 0x000000400b097211 */ /* 0x000fe200028f0eff */
[----:B------:R-:W-:Y:S01]  /*33630*/  ULDC UR4, c[0x0][0x22c] ;  /* 0x00008b0000047ab9 */ /* 0x000fe20000000800 */
[----:B------:R-:W-:Y:S01]  /*33640*/  PRMT R43, R43, 0x7773, RZ ;  /* 0x000077732b2b7816 */ /* 0x000fe200000000ff */
[----:B--2---:R-:W-:Y:S01]  /*33650*/  VIADD R5, R0, 0x93 ;  /* 0x0000009300057836 */ /* 0x004fe20000000000 */
[----:B------:R-:W-:Y:S01]  /*33660*/  IADD3 R4, P5, R10, R3, RZ ;  /* 0x000000030a047210 */ /* 0x000fe20007fbe0ff */
[----:B------:R-:W-:-:S02]  /*33670*/  ULDC UR5, c[0x0][0x22c] ;  /* 0x00008b0000057ab9 */ /* 0x000fc40000000800 */
[----:B------:R2:W-:Y:S01]  /*33680*/  @P2 STG.E.U8 desc[UR16][R8.64], R43 ;  /* 0x0000002b08002986 */ /* 0x0005e2000c101110 */
[----:B------:R-:W-:Y:S01]  /*33690*/  ISETP.LT.AND P2, PT, R5, UR4, !P0 ;  /* 0x0000000405007c0c */ /* 0x000fe2000c741270 */
[----:B------:R-:W-:Y:S01]  /*336a0*/  ULDC UR4, c[0x0][0x248] ;  /* 0x0000920000047ab9 */ /* 0x000fe20000000800 */
[C---:B------:R-:W-:Y:S01]  /*336b0*/  LEA.HI.X.SX32 R5, R10.reuse, R64, 0x1, P5 ;  /* 0x000000400a057211 */ /* 0x040fe200028f0eff */
[----:B------:R-:W-:Y:S01]  /*336c0*/  VIADD R10, R10, UR4 ;  /* 0x000000040a0a7c36 */ /* 0x000fe20008000000 */
[----:B0-----:R-:W-:Y:S01]  /*336d0*/  PRMT R13, R44, 0x7770, RZ ;  /* 0x000077702c0d7816 */ /* 0x001fe200000000ff */
[----:B------:R-:W-:Y:S01]  /*336e0*/  VIADD R7, R0, 0x94 ;  /* 0x0000009400077836 */ /* 0x000fe20000000000 */
[----:B------:R-:W-:-:S03]  /*336f0*/  ULDC UR4, c[0x0][0x22c] ;  /* 0x00008b0000047ab9 */ /* 0x000fc60000000800 */
[----:B------:R0:W-:Y:S01]  /*33700*/  @P4 STG.E.U8 desc[UR16][R4.64], R13 ;  /* 0x0000000d04004986 */ /* 0x0001e2000c101110 */
[C---:B------:R-:W-:Y:S02]  /*33710*/  IADD3 R6, P4, R10.reuse, R3, RZ ;  /* 0x000000030a067210 */ /* 0x040fe40007f9e0ff */
[----:B------:R-:W-:Y:S01]  /*33720*/  ISETP.LT.AND P5, PT, R7, UR4, !P0 ;  /* 0x0000000407007c0c */ /* 0x000fe2000c7a1270 */
[----:B------:R-:W-:Y:S01]  /*33730*/  ULDC UR4, c[0x0][0x248] ;  /* 0x0000920000047ab9 */ /* 0x000fe20000000800 */
[C---:B------:R-:W-:Y:S01]  /*33740*/  LEA.HI.X.SX32 R7, R10.reuse, R64, 0x1, P4 ;  /* 0x000000400a077211 */ /* 0x040fe200020f0eff */
[----:B------:R-:W-:Y:S01]  /*33750*/  VIADD R10, R10, UR4 ;  /* 0x000000040a0a7c36 */ /* 0x000fe20008000000 */
[----:B------:R-:W-:Y:S01]  /*33760*/  PRMT R11, R44, 0x7771, RZ ;  /* 0x000077712c0b7816 */ /* 0x000fe200000000ff */
[----:B--2---:R-:W-:Y:S01]  /*33770*/  VIADD R8, R0, 0x95 ;  /* 0x0000009500087836 */ /* 0x004fe20000000000 */
[----:B------:R-:W-:-:S03]  /*33780*/  ULDC UR4, c[0x0][0x248] ;  /* 0x0000920000047ab9 */ /* 0x000fc60000000800 */
[----:B------:R2:W-:Y:S01]  /*33790*/  @P3 STG.E.U8 desc[UR16][R6.64], R11 ;  /* 0x0000000b06003986 */ /* 0x0005e2000c101110 */
[CC--:B0-----:R-:W-:Y:S01]  /*337a0*/  IADD3 R4, P3, R10.reuse, R3.reuse, RZ ;  /* 0x000000030a047210 */ /* 0x0c1fe20007f7e0ff */
[----:B------:R-:W-:Y:S01]  /*337b0*/  VIADD R9, R10, UR4 ;  /* 0x000000040a097c36 */ /* 0x000fe20008000000 */
[----:B------:R-:W-:Y:S01]  /*337c0*/  ISETP.LT.AND P4, PT, R8, UR5, !P0 ;  /* 0x0000000508007c0c */ /* 0x000fe2000c781270 */
[----:B------:R-:W-:Y:S01]  /*337d0*/  ULDC UR5, c[0x0][0x248] ;  /* 0x0000920000057ab9 */ /* 0x000fe20000000800 */
[-C--:B------:R-:W-:Y:S01]  /*337e0*/  LEA.HI.X.SX32 R5, R10, R64.reuse, 0x1, P3 ;  /* 0x000000400a057211 */ /* 0x080fe200018f0eff */
[----:B------:R-:W-:Y:S01]  /*337f0*/  VIADD R10, R9, UR5 ;  /* 0x00000005090a7c36 */ /* 0x000fe20008000000 */
[----:B------:R-:W-:Y:S01]  /*33800*/  PRMT R15, R45, 0x7770, RZ ;  /* 0x000077702d0f7816 */ /* 0x000fe200000000ff */
[----:B------:R-:W-:Y:S01]  /*33810*/  VIADD R12, R0, 0x96 ;  /* 0x00000096000c7836 */ /* 0x000fe20000000000 */
[-C--:B------:R-:W-:Y:S01]  /*33820*/  IADD3 R8, P3, R9, R3.reuse, RZ ;  /* 0x0000000309087210 */ /* 0x080fe20007f7e0ff */
[----:B------:R-:W-:Y:S01]  /*33830*/  ULDC UR4, c[0x0][0x22c] ;  /* 0x00008b0000047ab9 */ /* 0x000fe20000000800 */
[----:B------:R-:W-:Y:S01]  /*33840*/  PRMT R13, R45, 0x7771, RZ ;  /* 0x000077712d0d7816 */ /* 0x000fe200000000ff */
[----:B------:R0:W-:Y:S01]  /*33850*/  @P6 STG.E.U8 desc[UR16][R4.64], R15 ;  /* 0x0000000f04006986 */ /* 0x0001e2000c101110 */
[----:B--2---:R-:W-:Y:S01]  /*33860*/  IADD3 R6, P6, R10, R3, RZ ;  /* 0x000000030a067210 */ /* 0x004fe20007fde0ff */
[----:B------:R-:W-:Y:S01]  /*33870*/  ULDC UR5, c[0x0][0x22c] ;  /* 0x00008b0000057ab9 */ /* 0x000fe20000000800 */
[----:B------:R-:W-:-:S02]  /*33880*/  LEA.HI.X.SX32 R9, R9, R64, 0x1, P3 ;  /* 0x0000004009097211 */ /* 0x000fc400018f0eff */
[----:B------:R-:W-:Y:S01]  /*33890*/  ISETP.LT.AND P3, PT, R12, UR4, !P0 ;  /* 0x000000040c007c0c */ /* 0x000fe2000c761270 */
[----:B------:R-:W-:Y:S01]  /*338a0*/  ULDC UR4, c[0x0][0x248] ;  /* 0x0000920000047ab9 */ /* 0x000fe20000000800 */
[-C--:B------:R-:W-:Y:S01]  /*338b0*/  LEA.HI.X.SX32 R7, R10, R64.reuse, 0x1, P6 ;  /* 0x000000400a077211 */ /* 0x080fe200030f0eff */
[----:B------:R-:W-:Y:S01]  /*338c0*/  VIADD R12, R0, 0x97 ;  /* 0x00000097000c7836 */ /* 0x000fe20000000000 */
[----:B------:R-:W-:Y:S01]  /*338d0*/  PRMT R11, R46, 0x7770, RZ ;  /* 0x000077702e0b7816 */ /* 0x000fe200000000ff */
[----:B------:R-:W-:Y:S01]  /*338e0*/  VIADD R10, R10, UR4 ;  /* 0x000000040a0a7c36 */ /* 0x000fe20008000000 */
[----:B------:R2:W-:Y:S01]  /*338f0*/  @P2 STG.E.U8 desc[UR16][R8.64], R13 ;  /* 0x0000000d08002986 */ /* 0x0005e2000c101110 */
[----:B0-----:R-:W-:Y:S01]  /*33900*/  VIADD R5, R0, 0x98 ;  /* 0x0000009800057836 */ /* 0x001fe20000000000 */
[----:B------:R-:W-:Y:S01]  /*33910*/  ISETP.LT.AND P2, PT, R12, UR5, !P0 ;  /* 0x000000050c007c0c */ /* 0x000fe2000c741270 */
[----:B------:R-:W-:Y:S01]  /*33920*/  ULDC UR5, c[0x0][0x22c] ;  /* 0x00008b0000057ab9 */ /* 0x000fe20000000800 */
[----:B------:R0:W-:Y:S01]  /*33930*/  @P5 STG.E.U8 desc[UR16][R6.64], R11 ;  /* 0x0000000b06005986 */ /* 0x0001e2000c101110 */
[C---:B------:R-:W-:Y:S01]  /*33940*/  IADD3 R4, P5, R10.reuse, R3, RZ ;  /* 0x000000030a047210 */ /* 0x040fe20007fbe0ff */
[----:B------:R-:W-:Y:S01]  /*33950*/  ULDC UR4, c[0x0][0x248] ;  /* 0x0000920000047ab9 */ /* 0x000fe20000000800 */
[----:B------:R-:W-:Y:S01]  /*33960*/  ISETP.LT.AND P6, PT, R5, UR5, !P0 ;  /* 0x0000000505007c0c */ /* 0x000fe2000c7c1270 */
[----:B------:R-:W-:Y:S01]  /*33970*/  ULDC UR5, c[0x0][0x22c] ;  /* 0x00008b0000057ab9 */ /* 0x000fe20000000800 */
[C---:B------:R-:W-:Y:S01]  /*33980*/  LEA.HI.X.SX32 R5, R10.reuse, R64, 0x1, P5 ;  /* 0x000000400a057211 */ /* 0x040fe200028f0eff */
[----:B--2---:R-:W-:Y:S01]  /*33990*/  VIADD R8, R10, UR4 ;  /* 0x000000040a087c36 */ /* 0x004fe20008000000 */
[----:B------:R-:W-:Y:S01]  /*339a0*/  PRMT R13, R46, 0x7771, RZ ;  /* 0x000077712e0d7816 */ /* 0x000fe200000000ff */
[----:B------:R-:W-:Y:S01]  /*339b0*/  VIADD R9, R0, 0x99 ;  /* 0x0000009900097836 */ /* 0x000fe20000000000 */
[----:B------:R-:W-:-:S02]  /*339c0*/  ULDC UR4, c[0x0][0x22c] ;  /* 0x00008b0000047ab9 */ /* 0x000fc40000000800 */
[C---:B0-----:R-:W-:Y:S01]  /*339d0*/  IADD3 R6, P5, R8.reuse, R3, RZ ;  /* 0x0000000308067210 */ /* 0x041fe20007fbe0ff */
[----:B------:R0:W-:Y:S01]  /*339e0*/  @P4 STG.E.U8 desc[UR16][R4.64], R13 ;  /* 0x0000000d04004986 */ /* 0x0001e2000c101110 */
[----:B------:R-:W-:Y:S01]  /*339f0*/  ISETP.LT.AND P4, PT, R9, UR4, !P0 ;  /* 0x0000000409007c0c */ /* 0x000fe2000c781270 */
[----:B------:R-:W-:Y:S01]  /*33a00*/  ULDC UR4, c[0x0][0x248] ;  /* 0x0000920000047ab9 */ /* 0x000fe20000000800 */
[C---:B------:R-:W-:Y:S01]  /*33a10*/  LEA.HI.X.SX32 R7, R8.reuse, R64, 0x1, P5 ;  /* 0x0000004008077211 */ /* 0x040fe200028f0eff */
[----:B------:R-:W-:Y:S01]  /*33a20*/  VIADD R10, R8, UR4 ;  /* 0x00000004080a7c36 */ /* 0x000fe20008000000 */
[----:B------:R-:W-:Y:S01]  /*33a30*/  PRMT R11, R47, 0x7770, RZ ;  /* 0x000077702f0b7816 */ /* 0x000fe200000000ff */
[----:B------:R-:W-:Y:S01]  /*33a40*/  VIADD R9, R0, 0x9a ;  /* 0x0000009a00097836 */ /* 0x000fe20000000000 */
[----:B------:R-:W-:-:S03]  /*33a50*/  ULDC UR4, c[0x0][0x22c] ;  /* 0x00008b0000047ab9 */ /* 0x000fc60000000800 */
[----:B------:R2:W-:Y:S01]  /*33a60*/  @P3 STG.E.U8 desc[UR16][R6.64], R11 ;  /* 0x0000000b06003986 */ /* 0x0005e2000c101110 */
[----:B------:R-:W-:Y:S02]  /*33a70*/  IADD3 R8, P3, R10, R3, RZ ;  /* 0x000000030a087210 */ /* 0x000fe40007f7e0ff */
[----:B------:R-:W-:Y:S01]  /*33a80*/  ISETP.LT.AND P5, PT, R9, UR4, !P0 ;  /* 0x0000000409007c0c */ /* 0x000fe2000c7a1270 */
[----:B------:R-:W-:Y:S01]  /*33a90*/  ULDC UR4, c[0x0][0x248] ;  /* 0x0000920000047ab9 */ /* 0x000fe20000000800 */
[----:B0-----:R-:W-:Y:S01]  /*33aa0*/  VIADD R4, R0, 0x9b ;  /* 0x0000009b00047836 */ /* 0x001fe20000000000 */
[C---:B------:R-:W-:Y:S01]  /*33ab0*/  LEA.HI.X.SX32 R9, R10.reuse, R64, 0x1, P3 ;  /* 0x000000400a097211 */ /* 0x040fe200018f0eff */
[----:B------:R-:W-:Y:S01]  /*33ac0*/  VIADD R10, R10, UR4 ;  /* 0x000000040a0a7c36 */ /* 0x000fe20008000000 */
[----:B------:R-:W-:Y:S01]  /*33ad0*/  PRMT R13, R47, 0x7771, RZ ;  /* 0x000077712f0d7816 */ /* 0x000fe200000000ff */
[----:B------:R-:W-:Y:S01]  /*33ae0*/  ULDC UR4, c[0x0][0x248] ;  /* 0x0000920000047ab9 */ /* 0x000fe20000000800 */
[----:B------:R-:W-:Y:S01]  /*33af0*/  ISETP.LT.AND P3, PT, R4, UR5, !P0 ;  /* 0x0000000504007c0c */ /* 0x000fe2000c761270 */
[----:B------:R-:W-:-:S02]  /*33b00*/  ULDC UR5, c[0x0][0x248] ;  /* 0x0000920000057ab9 */ /* 0x000fc40000000800 */
[----:B------:R0:W-:Y:S01]  /*33b10*/  @P2 STG.E.U8 desc[UR16][R8.64], R13 ;  /* 0x0000000d08002986 */ /* 0x0001e2000c101110 */
[CC--:B------:R-:W-:Y:S01]  /*33b20*/  IADD3 R4, P2, R10.reuse, R3.reuse, RZ ;  /* 0x000000030a047210 */ /* 0x0c0fe20007f5e0ff */
[----:B--2---:R-:W-:Y:S01]  /*33b30*/  VIADD R7, R10, UR4 ;  /* 0x000000040a077c36 */ /* 0x004fe20008000000 */
[----:B------:R-:W-:Y:S01]  /*33b40*/  PRMT R15, R44, 0x7772, RZ ;  /* 0x000077722c0f7816 */ /* 0x000fe200000000ff */
[----:B------:R-:W-:Y:S01]  /*33b50*/  VIADD R12, R0, 0x9c ;  /* 0x0000009c000c7836 */ /* 0x000fe20000000000 */
[-C--:B------:R-:W-:Y:S01]  /*33b60*/  LEA.HI.X.SX32 R5, R10, R64.reuse, 0x1, P2 ;  /* 0x000000400a057211 */ /* 0x080fe200010f0eff */
[C---:B------:R-:W-:Y:S01]  /*33b70*/  VIADD R10, R7.reuse, UR5 ;  /* 0x00000005070a7c36 */ /* 0x040fe20008000000 */
[CC--:B------:R-:W-:Y:S01]  /*33b80*/  IADD3 R6, P2, R7.reuse, R3.reuse, RZ ;  /* 0x0000000307067210 */ /* 0x0c0fe20007f5e0ff */
[----:B------:R-:W-:Y:S01]  /*33b90*/  ULDC UR4, c[0x0][0x22c] ;  /* 0x00008b0000047ab9 */ /* 0x000fe20000000800 */
[----:B------:R-:W-:Y:S01]  /*33ba0*/  PRMT R11, R44, 0x7773, RZ ;  /* 0x000077732c0b7816 */ /* 0x000fe200000000ff */
[----:B------:R2:W-:Y:S01]  /*33bb0*/  @P6 STG.E.U8 desc[UR16][R4.64], R15 ;  /* 0x0000000f04006986 */ /* 0x0005e2000c101110 */
[----:B------:R-:W-:Y:S01]  /*33bc0*/  LEA.HI.X.SX32 R7, R7, R64, 0x1, P2 ;  /* 0x0000004007077211 */ /* 0x000fe200010f0eff */
[----:B------:R-:W-:Y:S01]  /*33bd0*/  ULDC UR5, c[0x0][0x22c] ;  /* 0x00008b0000057ab9 */ /* 0x000fe20000000800 */
[----:B0-----:R-:W-:-:S02]  /*33be0*/  IADD3 R8, P6, R10, R3, RZ ;  /* 0x000000030a087210 */ /* 0x001fc40007fde0ff */
[----:B------:R-:W-:Y:S01]  /*33bf0*/  ISETP.LT.AND P2, PT, R12, UR4, !P0 ;  /* 0x000000040c007c0c */ /* 0x000fe2000c741270 */
[----:B------:R-:W-:Y:S01]  /*33c00*/  ULDC UR4, c[0x0][0x248] ;  /* 0x0000920000047ab9 */ /* 0x000fe20000000800 */
[-C--:B------:R-:W-:Y:S01]  /*33c10*/  LEA.HI.X.SX32 R9, R10, R64.reuse, 0x1, P6 ;  /* 0x000000400a097211 */ /* 0x080fe200030f0eff */
[----:B------:R-:W-:Y:S01]  /*33c20*/  VIADD R12, R0, 0x9d ;  /* 0x0000009d000c7836 */ /* 0x000fe20000000000 */
[----:B------:R-:W-:Y:S01]  /*33c30*/  PRMT R13, R45, 0x7772, RZ ;  /* 0x000077722d0d7816 */ /* 0x000fe200000000ff */
[----:B------:R-:W-:Y:S01]  /*33c40*/  VIADD R10, R10, UR4 ;  /* 0x000000040a0a7c36 */ /* 0x000fe20008000000 */
[----:B------:R0:W-:Y:S01]  /*33c50*/  @P4 STG.E.U8 desc[UR16][R6.64], R11 ;  /* 0x0000000b06004986 */ /* 0x0001e2000c101110 */
[----:B--2---:R-:W-:Y:S01]  /*33c60*/  VIADD R5, R0, 0x9e ;  /* 0x0000009e00057836 */ /* 0x004fe20000000000 */
[----:B------:R-:W-:Y:S01]  /*33c70*/  ISETP.LT.AND P4, PT, R12, UR5, !P0 ;  /* 0x000000050c007c0c */ /* 0x000fe2000c781270 */
[----:B------:R-:W-:Y:S01]  /*33c80*/  ULDC UR5, c[0x0][0x22c] ;  /* 0x00008b0000057ab9 */ /* 0x000fe20000000800 */
[----:B------:R2:W-:Y:S01]  /*33c90*/  @P5 STG.E.U8 desc[UR16][R8.64], R13 ;  /* 0x0000000d08005986 */ /* 0x0005e2000c101110 */
[C---:B------:R-:W-:Y:S01]  /*33ca0*/  IADD3 R4, P5, R10.reuse, R3, RZ ;  /* 0x000000030a047210 */ /* 0x040fe20007fbe0ff */
[----:B------:R-:W-:Y:S01]  /*33cb0*/  ULDC UR4, c[0x0][0x248] ;  /* 0x0000920000047ab9 */ /* 0x000fe20000000800 */
[----:B------:R-:W-:Y:S01]  /*33cc0*/  ISETP.LT.AND P6, PT, R5, UR5, !P0 ;  /* 0x0000000505007c0c */ /* 0x000fe2000c7c1270 */
[----:B------:R-:W-:Y:S01]  /*33cd0*/  ULDC UR5, c[0x0][0x22c] ;  /* 0x00008b0000057ab9 */ /* 0x000fe20000000800 */
[----:B------:R-:W-:-:S02]  /*33ce0*/  LEA.HI.X.SX32 R5, R10, R64, 0x1, P5 ;  /* 0x000000400a057211 */ /* 0x000fc400028f0eff */
[----:B------:R-:W-:Y:S01]  /*33cf0*/  PRMT R45, R45, 0x7773, RZ ;  /* 0x000077732d2d7816 */ /* 0x000fe200000000ff */
[----:B0-----:R-:W-:Y:S01]  /*33d00*/  VIADD R11, R10, UR4 ;  /* 0x000000040a0b7c36 */ /* 0x001fe20008000000 */
[----:B------:R-:W-:Y:S01]  /*33d10*/  ULDC UR4, c[0x0][0x22c] ;  /* 0x00008b0000047ab9 */ /* 0x000fe20000000800 */
[----:B------:R-:W-:Y:S02]  /*33d20*/  VIADD R7, R0, 0x9f ;  /* 0x0000009f00077836 */ /* 0x000fe40000000000 */
[----:B------:R0:W-:Y:S01]  /*33d30*/  @P3 STG.E.U8 desc[UR16][R4.64], R45 ;  /* 0x0000002d04003986 */ /* 0x0001e2000c101110 */
[----:B------:R-:W-:Y:S02]  /*33d40*/  IADD3 R6, P5, R11, R3, RZ ;  /* 0x000000030b067210 */ /* 0x000fe40007fbe0ff */
[----:B------:R-:W-:Y:S01]  /*33d50*/  ISETP.LT.AND P3, PT, R7, UR4, !P0 ;  /* 0x0000000407007c0c */ /* 0x000fe2000c761270 */
[----:B------:R-:W-:Y:S01]  /*33d60*/  ULDC UR4, c[0x0][0x248] ;  /* 0x0000920000047ab9 */ /* 0x000fe20000000800 */
[C---:B------:R-:W-:Y:S01]  /*33d70*/  LEA.HI.X.SX32 R7, R11.reuse, R64, 0x1, P5 ;  /* 0x000000400b077211 */ /* 0x040fe200028f0eff */
[----:B------:R-:W-:Y:S01]  /*33d80*/  VIADD R11, R11, UR4 ;  /* 0x000000040b0b7c36 */ /* 0x000fe20008000000 */
[----:B--2---:R-:W-:Y:S01]  /*33d90*/  PRMT R13, R46, 0x7772, RZ ;  /* 0x000077722e0d7816 */ /* 0x004fe200000000ff */
        /* <DEDUP_REMOVED lines=16> */
[C---:B------:R-:W-:Y:S01]  /*33ea0*/  PRMT R13, R47.reuse, 0x7773, RZ ;  /* 0x000077732f0d7816 */ /* 0x040fe200000000ff */
[----:B------:R-:W-:Y:S01]  /*33eb0*/  ULDC UR4, c[0x0][0x248] ;  /* 0x0000920000047ab9 */ /* 0x000fe20000000800 */
[----:B------:R-:W-:Y:S01]  /*33ec0*/  PRMT R47, R47, 0x7772, RZ ;  /* 0x000077722f2f7816 */ /* 0x000fe200000000ff */
[----:B------:R-:W-:Y:S01]  /*33ed0*/  VIADD R10, R7, UR4 ;  /* 0x00000004070a7c36 */ /* 0x000fe20008000000 */
[----:B------:R-:W-:Y:S01]  /*33ee0*/  LEA.HI.X.SX32 R5, R11, R64, 0x1, P4 ;  /* 0x000000400b057211 */ /* 0x000fe200020f0eff */
[----:B------:R-:W-:Y:S01]  /*33ef0*/  VIADD R11, R0, 0xa2 ;  /* 0x000000a2000b7836 */ /* 0x000fe20000000000 */
[----:B------:R-:W-:Y:S01]  /*33f00*/  IADD3 R6, P4, R7, R3, RZ ;  /* 0x0000000307067210 */ /* 0x000fe20007f9e0ff */
[----:B------:R-:W-:-:S02]  /*33f10*/  ULDC UR4, c[0x0][0x248] ;  /* 0x0000920000047ab9 */ /* 0x000fc40000000800 */
[----:B------:R2:W-:Y:S01]  /*33f20*/  @P6 STG.E.U8 desc[UR16][R4.64], R47 ;  /* 0x0000002f04006986 */ /* 0x0005e2000c101110 */
[-C--:B0-----:R-:W-:Y:S02]  /*33f30*/  IADD3 R8, P6, R10, R3.reuse, RZ ;  /* 0x000000030a087210 */ /* 0x081fe40007fde0ff */
[-C--:B------:R-:W-:Y:S02]  /*33f40*/  LEA.HI.X.SX32 R7, R7, R64.reuse, 0x1, P4 ;  /* 0x0000004007077211 */ /* 0x080fe400020f0eff */
[----:B------:R-:W-:Y:S01]  /*33f50*/  ISETP.LT.AND P4, PT, R11, UR5, !P0 ;  /* 0x000000050b007c0c */ /* 0x000fe2000c781270 */
[----:B------:R-:W-:Y:S01]  /*33f60*/  VIADD R11, R0, 0xa3 ;  /* 0x000000a3000b7836 */ /* 0x000fe20000000000 */
[CC--:B------:R-:W-:Y:S01]  /*33f70*/  LEA.HI.X.SX32 R9, R10.reuse, R64.reuse, 0x1, P6 ;  /* 0x000000400a097211 */ /* 0x0c0fe200030f0eff */
[----:B------:R-:W-:Y:S01]  /*33f80*/  VIADD R10, R10, UR4 ;  /* 0x000000040a0a7c36 */ /* 0x000fe20008000000 */
[----:B------:R-:W-:Y:S01]  /*33f90*/  PRMT R17, R32, 0x7770, RZ ;  /* 0x0000777020117816 */ /* 0x000fe200000000ff */
[----:B------:R0:W-:Y:S01]  /*33fa0*/  @P3 STG.E.U8 desc[UR16][R6.64], R13 ;  /* 0x0000000d06003986 */ /* 0x0001e2000c101110 */
[----:B------:R-:W-:Y:S01]  /*33fb0*/  ULDC UR5, c[0x0][0x22c] ;  /* 0x00008b0000057ab9 */ /* 0x000fe20000000800 */
[----:B--2---:R-:W-:Y:S01]  /*33fc0*/  VIADD R5, R0, 0xa4 ;  /* 0x000000a400057836 */ /* 0x004fe20000000000 */
[----:B------:R-:W-:Y:S01]  /*33fd0*/  ISETP.LT.AND P3, PT, R11, UR5, !P0 ;  /* 0x000000050b007c0c */ /* 0x000fe2000c761270 */
[----:B------:R2:W-:Y:S01]  /*33fe0*/  @P5 STG.E.U8 desc[UR16][R8.64], R17 ;  /* 0x0000001108005986 */ /* 0x0005e2000c101110 */
[CC--:B------:R-:W-:Y:S01]  /*33ff0*/  IADD3 R4, P5, R10.reuse, R3.reuse, RZ ;  /* 0x000000030a047210 */ /* 0x0c0fe20007fbe0ff */
[----:B------:R-:W-:Y:S01]  /*34000*/  ULDC UR5, c[0x0][0x22c] ;  /* 0x00008b0000057ab9 */ /* 0x000fe20000000800 */
[----:B------:R-:W-:Y:S01]  /*34010*/  ULDC UR4, c[0x0][0x248] ;  /* 0x0000920000047ab9 */ /* 0x000fe20000000800 */
[----:B------:R-:W-:Y:S01]  /*34020*/  ISETP.LT.AND P6, PT, R5, UR5, !P0 ;  /* 0x0000000505007c0c */ /* 0x000fe2000c7c1270 */
[C---:B------:R-:W-:Y:S01]  /*34030*/  VIADD R11, R10.reuse, UR4 ;  /* 0x000000040a0b7c36 */ /* 0x040fe20008000000 */
[----:B------:R-:W-:Y:S01]  /*34040*/  LEA.HI.X.SX32 R5, R10, R64, 0x1, P5 ;  /* 0x000000400a057211 */ /* 0x000fe200028f0eff */
[----:B------:R-:W-:Y:S01]  /*34050*/  ULDC UR4, c[0x0][0x22c] ;  /* 0x00008b0000047ab9 */ /* 0x000fe20000000800 */
[----:B------:R-:W-:Y:S01]  /*34060*/  PRMT R15, R32, 0x7771, RZ ;  /* 0x00007771200f7816 */ /* 0x000fe200000000ff */
[----:B0-----:R-:W-:Y:S01]  /*34070*/  VIADD R7, R0, 0xa5 ;  /* 0x000000a500077836 */ /* 0x001fe20000000000 */
[----:B------:R-:W-:Y:S01]  /*34080*/  IADD3 R6, P5, R11, R3, RZ ;  /* 0x000000030b067210 */ /* 0x000fe20007fbe0ff */
[----:B------:R-:W-:-:S02]  /*34090*/  ULDC UR5, c[0x0][0x22c] ;  /* 0x00008b0000057ab9 */ /* 0x000fc40000000800 */
[----:B------:R0:W-:Y:S01]  /*340a0*/  @P2 STG.E.U8 desc[UR16][R4.64], R15 ;  /* 0x0000000f04002986 */ /* 0x0001e2000c101110 */
        /* <DEDUP_REMOVED lines=20> */
[C---:B--2---:R-:W-:Y:S01]  /*341f0*/  VIADD R7, R11.reuse, UR4 ;  /* 0x000000040b077c36 */ /* 0x044fe20008000000 */
        /* <DEDUP_REMOVED lines=54> */
[----:B------:R-:W-:Y:S02]  /*34560*/  ULDC UR4, c[0x0][0x22c] ;  /* 0x00008b0000047ab9 */ /* 0x000fe40000000800 */
[----:B------:R-:W-:Y:S01]  /*34570*/  LEA.HI.X.SX32 R5, R11, R64, 0x1, P2 ;  /* 0x000000400b057211 */ /* 0x000fe200010f0eff */
[----:B------:R-:W-:Y:S01]  /*34580*/  VIADD R10, R7, UR5 ;  /* 0x00000005070a7c36 */ /* 0x000fe20008000000 */
[----:B------:R-:W-:Y:S01]  /*34590*/  PRMT R11, R33, 0x7772, RZ ;  /* 0x00007772210b7816 */ /* 0x000fe200000000ff */
[----:B------:R-:W-:Y:S01]  /*345a0*/  VIADD R12, R0, 0xae ;  /* 0x000000ae000c7836 */ /* 0x000fe20000000000 */
[----:B------:R-:W-:Y:S01]  /*345b0*/  IADD3 R6, P2, R7, R3, RZ ;  /* 0x0000000307067210 */ /* 0x000fe20007f5e0ff */
[----:B------:R-:W-:-:S02]  /*345c0*/  ULDC UR5, c[0x0][0x22c] ;  /* 0x00008b0000057ab9 */ /* 0x000fc40000000800 */
[----:B------:R2:W-:Y:S01]  /*345d0*/  @P6 STG.E.U8 desc[UR16][R4.64], R11 ;  /* 0x0000000b04006986 */ /* 0x0005e2000c101110 */
[-C--:B0-----:R-:W-:Y:S02]  /*345e0*/  IADD3 R8, P6, R10, R3.reuse, RZ ;  /* 0x000000030a087210 */ /* 0x081fe40007fde0ff */
[-C--:B------:R-:W-:Y:S02]  /*345f0*/  LEA.HI.X.SX32 R7, R7, R64.reuse, 0x1, P2 ;  /* 0x0000004007077211 */ /* 0x080fe400010f0eff */
[----:B------:R-:W-:Y:S01]  /*34600*/  ISETP.LT.AND P2, PT, R12, UR4, !P0 ;  /* 0x000000040c007c0c */ /* 0x000fe2000c741270 */
[----:B------:R-:W-:Y:S01]  /*34610*/  ULDC UR4, c[0x0][0x248] ;  /* 0x0000920000047ab9 */ /* 0x000fe20000000800 */
[----:B------:R-:W-:Y:S01]  /*34620*/  PRMT R33, R33, 0x7773, RZ ;  /* 0x0000777321217816 */ /* 0x000fe200000000ff */
[----:B------:R-:W-:Y:S01]  /*34630*/  VIADD R12, R0, 0xaf ;  /* 0x000000af000c7836 */ /* 0x000fe20000000000 */
[CC--:B------:R-:W-:Y:S01]  /*34640*/  LEA.HI.X.SX32 R9, R10.reuse, R64.reuse, 0x1, P6 ;  /* 0x000000400a097211 */ /* 0x0c0fe200030f0eff */
[----:B------:R-:W-:Y:S01]  /*34650*/  VIADD R10, R10, UR4 ;  /* 0x000000040a0a7c36 */ /* 0x000fe20008000000 */
[----:B------:R-:W-:Y:S01]  /*34660*/  PRMT R13, R34, 0x7772, RZ ;  /* 0x00007772220d7816 */ /* 0x000fe200000000ff */
[----:B------:R0:W-:Y:S01]  /*34670*/  @P4 STG.E.U8 desc[UR16][R6.64], R33 ;  /* 0x0000002106004986 */ /* 0x0001e2000c101110 */
[----:B--2---:R-:W-:Y:S01]  /*34680*/  VIADD R5, R0, 0xb0 ;  /* 0x000000b000057836 */ /* 0x004fe20000000000 */
[----:B------:R-:W-:Y:S01]  /*34690*/  ISETP.LT.AND P4, PT, R12, UR5, !P0 ;  /* 0x000000050c007c0c */ /* 0x000fe2000c781270 */
[----:B------:R-:W-:Y:S01]  /*346a0*/  ULDC UR5, c[0x0][0x22c] ;  /* 0x00008b0000057ab9 */ /* 0x000fe20000000800 */
[----:B------:R2:W-:Y:S01]  /*346b0*/  @P5 STG.E.U8 desc[UR16][R8.64], R13 ;  /* 0x0000000d08005986 */ /* 0x0005e2000c101110 */
[CC--:B------:R-:W-:Y:S01]  /*346c0*/  IADD3 R4, P5, R10.reuse, R3.reuse, RZ ;  /* 0x000000030a047210 */ /* 0x0c0fe20007fbe0ff */
        /* <DEDUP_REMOVED lines=18> */
[-C--:B------:R-:W-:Y:S02]  /*347f0*/  IADD3 R8, P2, R11, R3.reuse, RZ ;  /* 0x000000030b087210 */ /* 0x080fe40007f5e0ff */
[----:B------:R-:W-:Y:S01]  /*34800*/  ISETP.LT.AND P5, PT, R9, UR4, !P0 ;  /* 0x0000000409007c0c */ /* 0x000fe2000c7a1270 */
[----:B------:R-:W-:Y:S01]  /*34810*/  ULDC UR4, c[0x0][0x248] ;  /* 0x0000920000047ab9 */ /* 0x000fe20000000800 */
[----:B------:R-:W-:Y:S01]  /*34820*/  PRMT R35, R35, 0x7773, RZ ;  /* 0x0000777323237816 */ /* 0x000fe200000000ff */
[----:B0-----:R-:W-:Y:S01]  /*34830*/  VIADD R4, R0, 0xb3 ;  /* 0x000000b300047836 */ /* 0x001fe20000000000 */
[CC--:B------:R-:W-:Y:S01]  /*34840*/  LEA.HI.X.SX32 R9, R11.reuse, R64.reuse, 0x1, P2 ;  /* 0x000000400b097211 */ /* 0x0c0fe200010f0eff */
[----:B------:R-:W-:Y:S01]  /*34850*/  VIADD R11, R11, UR4 ;  /* 0x000000040b0b7c36 */ /* 0x000fe20008000000 */
[----:B------:R-:W-:Y:S02]  /*34860*/  ULDC UR4, c[0x0][0x248] ;  /* 0x0000920000047ab9 */ /* 0x000fe40000000800 */
[----:B------:R-:W-:Y:S01]  /*34870*/  ISETP.LT.AND P2, PT, R4, UR5, !P0 ;  /* 0x0000000504007c0c */ /* 0x000fe2000c741270 */
[----:B------:R0:W-:Y:S01]  /*34880*/  @P4 STG.E.U8 desc[UR16][R8.64], R35 ;  /* 0x0000002308004986 */ /* 0x0001e2000c101110 */
[CC--:B------:R-:W-:Y:S01]  /*34890*/  IADD3 R4, P4, R11.reuse, R3.reuse, RZ ;  /* 0x000000030b047210 */ /* 0x0c0fe20007f9e0ff */
[C---:B--2---:R-:W-:Y:S01]  /*348a0*/  VIADD R7, R11.reuse, UR4 ;  /* 0x000000040b077c36 */ /* 0x044fe20008000000 */
[----:B------:R-:W-:Y:S01]  /*348b0*/  ULDC UR5, c[0x0][0x248] ;  /* 0x0000920000057ab9 */ /* 0x000fe20000000800 */
        /* <DEDUP_REMOVED lines=8> */
[----:B0-----:R-:W-:Y:S01]  /*34940*/  IADD3 R8, P6, R10, R3, RZ ;  /* 0x000000030a087210 */ /* 0x001fe20007fde0ff */
        /* <DEDUP_REMOVED lines=49> */
[-C--:B------:R-:W-:Y:S01]  /*34c60*/  IADD3 R6, P3, R7, R3.reuse, RZ ;  /* 0x0000000307067210 */ /* 0x080fe20007f7e0ff */
        /* <DEDUP_REMOVED lines=25> */
[C---:B------:R-:W-:Y:S02]  /*34e00*/  VIADD R7, R0.reuse, 0xbd ;  /* 0x000000bd00077836 */ /* 0x040fe40000000000 */
        /* <DEDUP_REMOVED lines=200> */
[----:B-1----:R-:W-:Y:S01]  /*35a90*/  PRMT R17, R56, 0x7770, RZ ;  /* 0x0000777038117816 */ /* 0x002fe200000000ff */
        /* <DEDUP_REMOVED lines=22> */
[----:B-1----:R-:W-:Y:S01]  /*35c00*/  VIADD R9, R0, 0xd6 ;  /* 0x000000d600097836 */ /* 0x002fe20000000000 */
        /* <DEDUP_REMOVED lines=14> */
[C---:B-1----:R-:W-:Y:S01]  /*35cf0*/  VIADD R7, R11.reuse, UR4 ;  /* 0x000000040b077c36 */ /* 0x042fe20008000000 */
        /* <DEDUP_REMOVED lines=18> */
[----:B-1----:R-:W-:Y:S01]  /*35e20*/  VIADD R5, R0, 0xda ;  /* 0x000000da00057836 */ /* 0x002fe20000000000 */
        /* <DEDUP_REMOVED lines=18> */
[----:B-1----:R-:W-:Y:S01]  /*35f50*/  PRMT R15, R56, 0x7772, RZ ;  /* 0x00007772380f7816 */ /* 0x002fe200000000ff */
        /* <DEDUP_REMOVED lines=34> */
[----:B-1----:R-:W-:Y:S01]  /*36180*/  VIADD R5, R0, 0xe0 ;  /* 0x000000e000057836 */ /* 0x002fe20000000000 */
        /* <DEDUP_REMOVED lines=33> */
[C---:B-1----:R-:W-:Y:S01]  /*363a0*/  VIADD R7, R11.reuse, UR4 ;  /* 0x000000040b077c36 */ /* 0x042fe20008000000 */
        /* <DEDUP_REMOVED lines=54> */
[----:B-1----:R-:W-:Y:S01]  /*36710*/  VIADD R7, R11, UR4 ;  /* 0x000000040b077c36 */ /* 0x002fe20008000000 */
        /* <DEDUP_REMOVED lines=50> */
[C---:B------:R-:W-:Y:S01]  /*36a40*/  VIADD R14, R11.reuse, UR4 ;  /* 0x000000040b0e7c36 */ /* 0x040fe20008000000 */
[----:B------:R-:W0:Y:S01]  /*36a50*/  LDS.128 R4, [R2] ;  /* 0x0000000002047984 */ /* 0x000e220000000c00 */
[----:B------:R-:W-:Y:S01]  /*36a60*/  VIADD R16, R0, 0xf0 ;  /* 0x000000f000107836 */ /* 0x000fe20000000000 */
[----:B------:R-:W-:Y:S01]  /*36a70*/  ULDC UR4, c[0x0][0x22c] ;  /* 0x00008b0000047ab9 */ /* 0x000fe20000000800 */
[----:B------:R-:W-:Y:S01]  /*36a80*/  PRMT R15, R62, 0x7772, RZ ;  /* 0x000077723e0f7816 */ /* 0x000fe200000000ff */
[----:B------:R2:W-:Y:S01]  /*36a90*/  @P3 STG.E.U8 desc[UR16][R8.64], R61 ;  /* 0x0000003d08003986 */ /* 0x0005e2000c101110 */
[----:B------:R-:W-:Y:S01]  /*36aa0*/  IADD3 R10, P3, R11, R3, RZ ;  /* 0x000000030b0a7210 */ /* 0x000fe20007f7e0ff */
[----:B------:R-:W-:-:S03]  /*36ab0*/  ULDC UR5, c[0x0][0x22c] ;  /* 0x00008b0000057ab9 */ /* 0x000fc60000000800 */
[----:B------:R-:W-:Y:S02]  /*36ac0*/  LEA.HI.X.SX32 R11, R11, R64, 0x1, P3 ;  /* 0x000000400b0b7211 */ /* 0x000fe400018f0eff */
[----:B------:R-:W-:-:S04]  /*36ad0*/  IADD3 R12, P3, R14, R3, RZ ;  /* 0x000000030e0c7210 */ /* 0x000fc80007f7e0ff */
[-C--:B-1----:R-:W-:Y:S02]  /*36ae0*/  LEA.HI.X.SX32 R13, R14, R64.reuse, 0x1, P3 ;  /* 0x000000400e0d7211 */ /* 0x082fe400018f0eff */
[----:B------:R-:W-:Y:S01]  /*36af0*/  ISETP.LT.AND P3, PT, R16, UR4, !P0 ;  /* 0x0000000410007c0c */ /* 0x000fe2000c761270 */
[----:B------:R-:W-:Y:S02]  /*36b00*/  ULDC UR4, c[0x0][0x248] ;  /* 0x0000920000047ab9 */ /* 0x000fe40000000800 */
[----:B------:R-:W-:Y:S01]  /*36b10*/  VIADD R14, R14, UR4 ;  /* 0x000000040e0e7c36 */ /* 0x000fe20008000000 */
[----:B------:R-:W-:Y:S01]  /*36b20*/  PRMT R17, R62, 0x7773, RZ ;  /* 0x000077733e117816 */ /* 0x000fe200000000ff */
[----:B--2---:R-:W-:Y:S01]  /*36b30*/  VIADD R9, R0, 0xf1 ;  /* 0x000000f100097836 */ /* 0x004fe20000000000 */
[----:B------:R1:W-:Y:S01]  /*36b40*/  @P6 STG.E.U8 desc[UR16][R10.64], R15 ;  /* 0x0000000f0a006986 */ /* 0x0003e2000c101110 */
[----:B------:R-:W-:Y:S01]  /*36b50*/  ULDC UR4, c[0x0][0x248] ;  /* 0x0000920000047ab9 */ /* 0x000fe20000000800 */
[C---:B------:R-:W-:Y:S01]  /*36b60*/  IADD3 R8, P6, R14.reuse, R3, RZ ;  /* 0x000000030e087210 */ /* 0x040fe20007fde0ff */
[C---:B------:R-:W-:Y:S01]  /*36b70*/  VIADD R2, R14.reuse, UR4 ;  /* 0x000000040e027c36 */ /* 0x040fe20008000000 */
[----:B------:R2:W-:Y:S01]  /*36b80*/  @P2 STG.E.U8 desc[UR16][R12.64], R17 ;  /* 0x000000110c002986 */ /* 0x0005e2000c101110 */
[----:B------:R-:W-:Y:S01]  /*36b90*/  ISETP.LT.AND P2, PT, R9, UR5, !P0 ;  /* 0x0000000509007c0c */ /* 0x000fe2000c741270 */
[----:B------:R-:W-:Y:S01]  /*36ba0*/  ULDC UR4, c[0x0][0x22c] ;  /* 0x00008b0000047ab9 */ /* 0x000fe20000000800 */
[----:B------:R-:W-:Y:S01]  /*36bb0*/  LEA.HI.X.SX32 R9, R14, R64, 0x1, P6 ;  /* 0x000000400e097211 */ /* 0x000fe200030f0eff */
[----:B------:R-:W-:Y:S01]  /*36bc0*/  ULDC UR5, c[0x0][0x22c] ;  /* 0x00008b0000057ab9 */ /* 0x000fe20000000800 */
[----:B-1----:R-:W-:-:S02]  /*36bd0*/  PRMT R15, R63, 0x7773, RZ ;  /* 0x000077733f0f7816 */ /* 0x002fc400000000ff */
[----:B------:R-:W-:Y:S01]  /*36be0*/  PRMT R63, R63, 0x7772, RZ ;  /* 0x000077723f3f7816 */ /* 0x000fe200000000ff */
[----:B--2---:R-:W-:Y:S01]  /*36bf0*/  VIADD R12, R0, 0xf2 ;  /* 0x000000f2000c7836 */ /* 0x004fe20000000000 */
[----:B------:R-:W-:-:S03]  /*36c00*/  IADD3 R10, P6, R2, R3, RZ ;  /* 0x00000003020a7210 */ /* 0x000fc60007fde0ff */
[----:B------:R1:W-:Y:S01]  /*36c10*/  @P5 STG.E.U8 desc[UR16][R8.64], R63 ;  /* 0x0000003f08005986 */ /* 0x0003e2000c101110 */
[----:B------:R-:W-:Y:S01]  /*36c20*/  ISETP.LT.AND P5, PT, R12, UR4, !P0 ;  /* 0x000000040c007c0c */ /* 0x000fe2000c7a1270 */
[----:B------:R-:W-:Y:S01]  /*36c30*/  ULDC UR4, c[0x0][0x248] ;  /* 0x0000920000047ab9 */ /* 0x000fe20000000800 */
[C---:B------:R-:W-:Y:S01]  /*36c40*/  LEA.HI.X.SX32 R11, R2.reuse, R64, 0x1, P6 ;  /* 0x00000040020b7211 */ /* 0x040fe200030f0eff */
[----:B------:R-:W-:Y:S01]  /*36c50*/  VIADD R2, R2, UR4 ;  /* 0x0000000402027c36 */ /* 0x000fe20008000000 */
[----:B------:R-:W-:Y:S01]  /*36c60*/  ULDC UR4, c[0x0][0x248] ;  /* 0x0000920000047ab9 */ /* 0x000fe20000000800 */
[----:B------:R-:W-:-:S03]  /*36c70*/  VIADD R13, R0, 0xf3 ;  /* 0x000000f3000d7836 */ /* 0x000fc60000000000 */
[CC--:B------:R-:W-:Y:S01]  /*36c80*/  IADD3 R12, P6, R2.reuse, R3.reuse, RZ ;  /* 0x00000003020c7210 */ /* 0x0c0fe20007fde0ff */
[----:B------:R2:W-:Y:S01]  /*36c90*/  @P4 STG.E.U8 desc[UR16][R10.64], R15 ;  /* 0x0000000f0a004986 */ /* 0x0005e2000c101110 */
[C---:B------:R-:W-:Y:S01]  /*36ca0*/  VIADD R14, R2.reuse, UR4 ;  /* 0x00000004020e7c36 */ /* 0x040fe20008000000 */
[----:B------:R-:W-:Y:S01]  /*36cb0*/  ISETP.LT.AND P4, PT, R13, UR5, !P0 ;  /* 0x000000050d007c0c */ /* 0x000fe2000c781270 */
[----:B------:R-:W-:Y:S01]  /*36cc0*/  ULDC UR4, c[0x0][0x22c] ;  /* 0x00008b0000047ab9 */ /* 0x000fe20000000800 */
[----:B------:R-:W-:Y:S01]  /*36cd0*/  LEA.HI.X.SX32 R13, R2, R64, 0x1, P6 ;  /* 0x00000040020d7211 */ /* 0x000fe200030f0eff */
[----:B------:R-:W-:Y:S01]  /*36ce0*/  VIADD R2, R0, 0xf4 ;  /* 0x000000f400027836 */ /* 0x000fe20000000000 */
[----:B0-----:R-:W-:Y:S01]  /*36cf0*/  PRMT R17, R4, 0x7770, RZ ;  /* 0x0000777004117816 */ /* 0x001fe200000000ff */
[----:B------:R-:W-:Y:S01]  /*36d00*/  ULDC UR5, c[0x0][0x22c] ;  /* 0x00008b0000057ab9 */ /* 0x000fe20000000800 */
[----:B-1----:R-:W-:-:S03]  /*36d10*/  IADD3 R8, P6, R14, R3, RZ ;  /* 0x000000030e087210 */ /* 0x002fc60007fde0ff */
[----:B------:R0:W-:Y:S01]  /*36d20*/  @P3 STG.E.U8 desc[UR16][R12.64], R17 ;  /* 0x000000110c003986 */ /* 0x0001e2000c101110 */
[----:B------:R-:W-:Y:S01]  /*36d30*/  ISETP.LT.AND P3, PT, R2, UR4, !P0 ;  /* 0x0000000402007c0c */ /* 0x000fe2000c761270 */
[----:B------:R-:W-:Y:S01]  /*36d40*/  ULDC UR4, c[0x0][0x248] ;  /* 0x0000920000047ab9 */ /* 0x000fe20000000800 */
[CC--:B------:R-:W-:Y:S01]  /*36d50*/  LEA.HI.X.SX32 R9, R14.reuse, R64.reuse, 0x1, P6 ;  /* 0x000000400e097211 */ /* 0x0c0fe200030f0eff */
[----:B------:R-:W-:Y:S01]  /*36d60*/  VIADD R14, R14, UR4 ;  /* 0x000000040e0e7c36 */ /* 0x000fe20008000000 */
[----:B--2---:R-:W-:Y:S01]  /*36d70*/  PRMT R15, R4, 0x7771, RZ ;  /* 0x00007771040f7816 */ /* 0x004fe200000000ff */
[----:B------:R-:W-:Y:S01]  /*36d80*/  VIADD R11, R0, 0xf5 ;  /* 0x000000f5000b7836 */ /* 0x000fe20000000000 */
[----:B------:R-:W-:Y:S02]  /*36d90*/  ULDC UR4, c[0x0][0x248] ;  /* 0x0000920000047ab9 */ /* 0x000fe40000000800 */
[C---:B------:R-:W-:Y:S01]  /*36da0*/  IADD3 R10, P6, R14.reuse, R3, RZ ;  /* 0x000000030e0a7210 */ /* 0x040fe20007fde0ff */
[----:B------:R1:W-:Y:S01]  /*36db0*/  @P2 STG.E.U8 desc[UR16][R8.64], R15 ;  /* 0x0000000f08002986 */ /* 0x0003e2000c101110 */
[C---:B------:R-:W-:Y:S01]  /*36dc0*/  VIADD R2, R14.reuse, UR4 ;  /* 0x000000040e027c36 */ /* 0x040fe20008000000 */
[----:B------:R-:W-:Y:S01]  /*36dd0*/  ISETP.LT.AND P2, PT, R11, UR5, !P0 ;  /* 0x000000050b007c0c */ /* 0x000fe2000c741270 */
[----:B------:R-:W-:Y:S01]  /*36de0*/  ULDC UR4, c[0x0][0x22c] ;  /* 0x00008b0000047ab9 */ /* 0x000fe20000000800 */
[----:B------:R-:W-:Y:S01]  /*36df0*/  LEA.HI.X.SX32 R11, R14, R64, 0x1, P6 ;  /* 0x000000400e0b7211 */ /* 0x000fe200030f0eff */
[----:B------:R-:W-:Y:S01]  /*36e00*/  ULDC UR5, c[0x0][0x22c] ;  /* 0x00008b0000057ab9 */ /* 0x000fe20000000800 */
[----:B0-----:R-:W-:-:S02]  /*36e10*/  PRMT R17, R5, 0x7770, RZ ;  /* 0x0000777005117816 */ /* 0x001fc400000000ff */
[----:B------:R-:W-:Y:S01]  /*36e20*/  IADD3 R12, P6, R2, R3, RZ ;  /* 0x00000003020c7210 */ /* 0x000fe20007fde0ff */
[----:B-1----:R-:W-:Y:S02]  /*36e30*/  VIADD R8, R0, 0xf6 ;  /* 0x000000f600087836 */ /* 0x002fe40000000000 */
[----:B------:R0:W-:Y:S01]  /*36e40*/  @P5 STG.E.U8 desc[UR16][R10.64], R17 ;  /* 0x000000110a005986 */ /* 0x0001e2000c101110 */
[----:B------:R-:W-:Y:S02]  /*36e50*/  LEA.HI.X.SX32 R13, R2, R64, 0x1, P6 ;  /* 0x00000040020d7211 */ /* 0x000fe400030f0eff */
[----:B------:R-:W-:Y:S01]  /*36e60*/  ISETP.LT.AND P5, PT, R8, UR4, !P0 ;  /* 0x0000000408007c0c */ /* 0x000fe2000c7a1270 */
[----:B------:R-:W-:Y:S02]  /*36e70*/  ULDC UR4, c[0x0][0x248] ;  /* 0x0000920000047ab9 */ /* 0x000fe40000000800 */
[----:B------:R-:W-:Y:S01]  /*36e80*/  VIADD R2, R2, UR4 ;  /* 0x0000000402027c36 */ /* 0x000fe20008000000 */
[----:B------:R-:W-:Y:S01]  /*36e90*/  PRMT R15, R5, 0x7771, RZ ;  /* 0x00007771050f7816 */ /* 0x000fe200000000ff */
[----:B------:R-:W-:Y:S01]  /*36ea0*/  VIADD R9, R0, 0xf7 ;  /* 0x000000f700097836 */ /* 0x000fe20000000000 */
[----:B------:R-:W-:-:S02]  /*36eb0*/  ULDC UR4, c[0x0][0x248] ;  /* 0x0000920000047ab9 */ /* 0x000fc40000000800 */
        /* <DEDUP_REMOVED lines=9> */
[----:B------:R-:W-:-:S03]  /*36f50*/  IADD3 R10, P6, R14, R3, RZ ;  /* 0x000000030e0a7210 */ /* 0x000fc60007fde0ff */
[----:B------:R0:W-:Y:S01]  /*36f60*/  @P3 STG.E.U8 desc[UR16][R8.64], R17 ;  /* 0x0000001108003986 */ /* 0x0001e2000c101110 */
[----:B------:R-:W-:Y:S01]  /*36f70*/  ISETP.LT.AND P3, PT, R2, UR4, !P0 ;  /* 0x0000000402007c0c */ /* 0x000fe2000c761270 */
[----:B------:R-:W-:Y:S01]  /*36f80*/  ULDC UR4, c[0x0][0x248] ;  /* 0x0000920000047ab9 */ /* 0x000fe20000000800 */
[CC--:B------:R-:W-:Y:S01]  /*36f90*/  LEA.HI.X.SX32 R11, R14.reuse, R64.reuse, 0x1, P6 ;  /* 0x000000400e0b7211 */ /* 0x0c0fe200030f0eff */
[----:B------:R-:W-:Y:S01]  /*36fa0*/  VIADD R14, R14, UR4 ;  /* 0x000000040e0e7c36 */ /* 0x000fe20008000000 */
[----:B-1----:R-:W-:Y:S01]  /*36fb0*/  PRMT R15, R6, 0x7771, RZ ;  /* 0x00007771060f7816 */ /* 0x002fe200000000ff */
        /* <DEDUP_REMOVED lines=25> */
[-C--:B------:R-:W-:Y:S01]  /*37150*/  LEA.HI.X.SX32 R11, R2, R64.reuse, 0x1, P6 ;  /* 0x00000040020b7211 */ /* 0x080fe200030f0eff */
[----:B------:R-:W-:Y:S01]  /*37160*/  VIADD R2, R0, 0xfc ;  /* 0x000000fc00027836 */ /* 0x000fe20000000000 */
[----:B0-----:R-:W-:Y:S01]  /*37170*/  IADD3 R12, P6, R14, R3, RZ ;  /* 0x000000030e0c7210 */ /* 0x001fe20007fde0ff */
[----:B------:R-:W-:Y:S01]  /*37180*/  ULDC UR5, c[0x0][0x248] ;  /* 0x0000920000057ab9 */ /* 0x000fe20000000800 */
[----:B-1----:R-:W-:Y:S02]  /*37190*/  PRMT R9, R4, 0x7772, RZ ;  /* 0x0000777204097816 */ /* 0x002fe400000000ff */
[----:B------:R-:W-:-:S03]  /*371a0*/  LEA.HI.X.SX32 R13, R14, R64, 0x1, P6 ;  /* 0x000000400e0d7211 */ /* 0x000fc600030f0eff */
[----:B------:R0:W-:Y:S01]  /*371b0*/  @P3 STG.E.U8 desc[UR16][R10.64], R9 ;  /* 0x000000090a003986 */ /* 0x0001e2000c101110 */
[----:B------:R-:W-:Y:S01]  /*371c0*/  ISETP.LT.AND P3, PT, R2, UR4, !P0 ;  /* 0x0000000402007c0c */ /* 0x000fe2000c761270 */
[----:B------:R-:W-:Y:S02]  /*371d0*/  ULDC UR4, c[0x0][0x248] ;  /* 0x0000920000047ab9 */ /* 0x000fe40000000800 */
[----:B------:R-:W-:Y:S01]  /*371e0*/  VIADD R14, R14, UR4 ;  /* 0x000000040e0e7c36 */ /* 0x000fe20008000000 */
[----:B------:R-:W-:Y:S01]  /*371f0*/  ULDC UR4, c[0x0][0x248] ;  /* 0x0000920000047ab9 */ /* 0x000fe20000000800 */
[----:B------:R-:W-:Y:S02]  /*37200*/  PRMT R15, R4, 0x7773, RZ ;  /* 0x00007773040f7816 */ /* 0x000fe400000000ff */
[----:B------:R-:W-:Y:S01]  /*37210*/  VIADD R2, R14, UR4 ;  /* 0x000000040e027c36 */ /* 0x000fe20008000000 */
[----:B------:R-:W-:-:S03]  /*37220*/  ULDC UR4, c[0x0][0x248] ;  /* 0x0000920000047ab9 */ /* 0x000fc60000000800 */
[----:B------:R-:W-:Y:S01]  /*37230*/  VIADD R4, R2, UR5 ;  /* 0x0000000502047c36 */ /* 0x000fe20008000000 */
[----:B------:R1:W-:Y:S01]  /*37240*/  @P2 STG.E.U8 desc[UR16][R12.64], R15 ;  /* 0x0000000f0c002986 */ /* 0x0003e2000c101110 */
[----:B------:R-:W-:Y:S01]  /*37250*/  VIADD R18, R0, 0xfd ;  /* 0x000000fd00127836 */ /* 0x000fe20000000000 */
[-C--:B------:R-:W-:Y:S01]  /*37260*/  IADD3 R8, P2, R14, R3.reuse, RZ ;  /* 0x000000030e087210 */ /* 0x080fe20007f5e0ff */
[----:B------:R-:W-:Y:S01]  /*37270*/  VIADD R19, R0, 0xfe ;  /* 0x000000fe00137836 */ /* 0x000fe20000000000 */
[----:B------:R-:W-:Y:S01]  /*37280*/  ULDC UR5, c[0x0][0x248] ;  /* 0x0000920000057ab9 */ /* 0x000fe20000000800 */
[----:B------:R-:W-:Y:S01]  /*37290*/  VIADD R0, R4, UR6 ;  /* 0x0000000604007c36 */ /* 0x000fe20008000000 */
[----:B0-----:R-:W-:Y:S02]  /*372a0*/  LEA.HI.X.SX32 R9, R14, R64, 0x1, P2 ;  /* 0x000000400e097211 */ /* 0x001fe400010f0eff */
[-C--:B------:R-:W-:Y:S01]  /*372b0*/  IADD3 R10, P2, R2, R3.reuse, RZ ;  /* 0x00000003020a7210 */ /* 0x080fe20007f5e0ff */
[----:B------:R-:W-:Y:S01]  /*372c0*/  VIADD R17, R0, UR4 ;  /* 0x0000000400117c36 */ /* 0x000fe20008000000 */
[----:B------:R-:W-:Y:S01]  /*372d0*/  ULDC UR4, c[0x0][0x22c] ;  /* 0x00008b0000047ab9 */ /* 0x000fe20000000800 */
[----:B-1----:R-:W-:-:S02]  /*372e0*/  IADD3 R12, P6, R4, R3, RZ ;  /* 0x00000003040c7210 */ /* 0x002fc40007fde0ff */
[-C--:B------:R-:W-:Y:S02]  /*372f0*/  LEA.HI.X.SX32 R11, R2, R64.reuse, 0x1, P2 ;  /* 0x00000040020b7211 */ /* 0x080fe400010f0eff */
[-C--:B------:R-:W-:Y:S01]  /*37300*/  LEA.HI.X.SX32 R13, R4, R64.reuse, 0x1, P6 ;  /* 0x00000040040d7211 */ /* 0x080fe200030f0eff */
[C---:B------:R-:W-:Y:S01]  /*37310*/  VIADD R4, R17.reuse, UR5 ;  /* 0x0000000511047c36 */ /* 0x040fe20008000000 */
[CC--:B------:R-:W-:Y:S02]  /*37320*/  IADD3 R14, P6, R0.reuse, R3.reuse, RZ ;  /* 0x00000003000e7210 */ /* 0x0c0fe40007fde0ff */
[-C--:B------:R-:W-:Y:S02]  /*37330*/  IADD3 R2, P2, R17, R3.reuse, RZ ;  /* 0x0000000311027210 */ /* 0x080fe40007f5e0ff */
[----:B------:R-:W-:Y:S02]  /*37340*/  LEA.HI.X.SX32 R15, R0, R64, 0x1, P6 ;  /* 0x00000040000f7211 */ /* 0x000fe400030f0eff */
[----:B------:R-:W-:-:S02]  /*37350*/  IADD3 R16, P6, R4, R3, RZ ;  /* 0x0000000304107210 */ /* 0x000fc40007fde0ff */
[----:B------:R-:W-:Y:S02]  /*37360*/  LEA.HI.X.SX32 R3, R17, R64, 0x1, P2 ;  /* 0x0000004011037211 */ /* 0x000fe400010f0eff */
[----:B------:R-:W-:Y:S02]  /*37370*/  ISETP.LT.AND P2, PT, R18, UR7, !P0 ;  /* 0x0000000712007c0c */ /* 0x000fe4000c741270 */
[----:B------:R-:W-:Y:S02]  /*37380*/  ISETP.LT.AND P0, PT, R19, UR4, !P0 ;  /* 0x0000000413007c0c */ /* 0x000fe4000c701270 */
[C---:B------:R-:W-:Y:S02]  /*37390*/  PRMT R25, R5.reuse, 0x7772, RZ ;  /* 0x0000777205197816 */ /* 0x040fe400000000ff */
[----:B------:R-:W-:Y:S02]  /*373a0*/  PRMT R23, R5, 0x7773, RZ ;  /* 0x0000777305177816 */ /* 0x000fe400000000ff */
[----:B------:R-:W-:-:S02]  /*373b0*/  PRMT R21, R6, 0x7772, RZ ;  /* 0x0000777206157816 */ /* 0x000fc400000000ff */
[----:B------:R-:W-:Y:S02]  /*373c0*/  PRMT R19, R6, 0x7773, RZ ;  /* 0x0000777306137816 */ /* 0x000fe400000000ff */
[C---:B------:R-:W-:Y:S01]  /*373d0*/  PRMT R5, R7.reuse, 0x7773, RZ ;  /* 0x0000777307057816 */ /* 0x040fe200000000ff */
[----:B------:R0:W-:Y:S01]  /*373e0*/  @P5 STG.E.U8 desc[UR16][R8.64], R25 ;  /* 0x0000001908005986 */ /* 0x0001e2000c101110 */
[----:B------:R-:W-:-:S03]  /*373f0*/  PRMT R7, R7, 0x7772, RZ ;  /* 0x0000777207077816 */ /* 0x000fc600000000ff */
[----:B------:R0:W-:Y:S04]  /*37400*/  @P4 STG.E.U8 desc[UR16][R10.64], R23 ;  /* 0x000000170a004986 */ /* 0x0001e8000c101110 */
[----:B------:R0:W-:Y:S04]  /*37410*/  @P3 STG.E.U8 desc[UR16][R12.64], R21 ;  /* 0x000000150c003986 */ /* 0x0001e8000c101110 */
[----:B------:R0:W-:Y:S01]  /*37420*/  @P2 STG.E.U8 desc[UR16][R14.64], R19 ;  /* 0x000000130e002986 */ /* 0x0001e2000c101110 */
[----:B------:R-:W-:-:S03]  /*37430*/  LEA.HI.X.SX32 R17, R4, R64, 0x1, P6 ;  /* 0x0000004004117211 */ /* 0x000fc600030f0eff */
[----:B------:R0:W-:Y:S01]  /*37440*/  @P0 STG.E.U8 desc[UR16][R2.64], R7 ;  /* 0x0000000702000986 */ /* 0x0001e2000c101110 */
[----:B------:R-:W-:Y:S05]  /*37450*/  @!P1 EXIT ;  /* 0x000000000000994d */ /* 0x000fea0003800000 */
[----:B------:R-:W-:Y:S01]  /*37460*/  STG.E.U8 desc[UR16][R16.64], R5 ;  /* 0x0000000510007986 */ /* 0x000fe2000c101110 */
[----:B------:R-:W-:Y:S05]  /*37470*/  EXIT ;  /* 0x000000000000794d */ /* 0x000fea0003800000 */
.L_x_3:
[----:B------:R-:W-:-:S00]  /*37480*/  BRA `(.L_x_3) ;  /* 0xfffffffc00fc7947 */ /* 0x000fc0000383ffff */
[----:B------:R-:W-:-:S00]  /*37490*/  NOP ;  /* 0x0000000000007918 */ /* 0x000fc00000000000 */
        /* <DEDUP_REMOVED lines=14> */
.L_x_4:


//--------------------- .nv.shared.matmul_kernel  --------------------------
	.section	.nv.shared.matmul_kernel,"aw",@nobits
	.sectionflags	@""
	.align	16
	.zero		1024


//--------------------- .nv.shared.reserved.0     --------------------------
	.section	.nv.shared.reserved.0,"aw",@nobits
	.weak		__nv_reservedSMEM_offset_0_alias
	.size		__nv_reservedSMEM_offset_0_alias, 0, 0
	.other		__nv_reservedSMEM_offset_0_alias,@"STO_CUDA_RESERVED_SHARED STV_DEFAULT"
__nv_reservedSMEM_offset_0_alias:
	.zero		0


//--------------------- .nv.constant0.matmul_kernel --------------------------
	.section	.nv.constant0.matmul_kernel,"a",@progbits
	.sectionflags	@""
	.align	4
.nv.constant0.matmul_kernel:
	.zero		608


//--------------------- SYMBOLS --------------------------

	.type		.nv.reservedSmem.offset0,@object
	.size		.nv.reservedSmem.offset0,0x4
